//
// Generated by NVIDIA NVVM Compiler
//
// Compiler Build ID: CL-36424714
// Cuda compilation tools, release 13.0, V13.0.88
// Based on NVVM 20.0.0
//

.version 9.0
.target sm_100
.address_size 64

	// .globl	_ZN3cub18CUB_300001_SM_10006detail11EmptyKernelIvEEvv
.global .align 1 .b8 _ZN30_INTERNAL_b190b67b_4_k_cu_main4cuda3std3__45__cpo5beginE[1];
.global .align 1 .b8 _ZN30_INTERNAL_b190b67b_4_k_cu_main4cuda3std3__45__cpo3endE[1];
.global .align 1 .b8 _ZN30_INTERNAL_b190b67b_4_k_cu_main4cuda3std3__45__cpo6cbeginE[1];
.global .align 1 .b8 _ZN30_INTERNAL_b190b67b_4_k_cu_main4cuda3std3__45__cpo4cendE[1];
.global .align 1 .b8 _ZN30_INTERNAL_b190b67b_4_k_cu_main4cuda3std3__45__cpo6rbeginE[1];
.global .align 1 .b8 _ZN30_INTERNAL_b190b67b_4_k_cu_main4cuda3std3__45__cpo4rendE[1];
.global .align 1 .b8 _ZN30_INTERNAL_b190b67b_4_k_cu_main4cuda3std3__45__cpo7crbeginE[1];
.global .align 1 .b8 _ZN30_INTERNAL_b190b67b_4_k_cu_main4cuda3std3__45__cpo5crendE[1];
.global .align 1 .b8 _ZN30_INTERNAL_b190b67b_4_k_cu_main4cuda3std3__432_GLOBAL__N__b190b67b_4_k_cu_main6ignoreE[1];
.global .align 1 .b8 _ZN30_INTERNAL_b190b67b_4_k_cu_main4cuda3std3__419piecewise_constructE[1];
.global .align 1 .b8 _ZN30_INTERNAL_b190b67b_4_k_cu_main4cuda3std3__48in_placeE[1];
.global .align 1 .b8 _ZN30_INTERNAL_b190b67b_4_k_cu_main4cuda3std3__420unreachable_sentinelE[1];
.global .align 1 .b8 _ZN30_INTERNAL_b190b67b_4_k_cu_main4cuda3std3__47nulloptE[1];
.global .align 1 .b8 _ZN30_INTERNAL_b190b67b_4_k_cu_main4cuda3std3__48unexpectE[1];
.global .align 1 .b8 _ZN30_INTERNAL_b190b67b_4_k_cu_main4cuda3std6ranges3__45__cpo4swapE[1];
.global .align 1 .b8 _ZN30_INTERNAL_b190b67b_4_k_cu_main4cuda3std6ranges3__45__cpo9iter_moveE[1];
.global .align 1 .b8 _ZN30_INTERNAL_b190b67b_4_k_cu_main4cuda3std6ranges3__45__cpo5beginE[1];
.global .align 1 .b8 _ZN30_INTERNAL_b190b67b_4_k_cu_main4cuda3std6ranges3__45__cpo3endE[1];
.global .align 1 .b8 _ZN30_INTERNAL_b190b67b_4_k_cu_main4cuda3std6ranges3__45__cpo6cbeginE[1];
.global .align 1 .b8 _ZN30_INTERNAL_b190b67b_4_k_cu_main4cuda3std6ranges3__45__cpo4cendE[1];
.global .align 1 .b8 _ZN30_INTERNAL_b190b67b_4_k_cu_main4cuda3std6ranges3__45__cpo7advanceE[1];
.global .align 1 .b8 _ZN30_INTERNAL_b190b67b_4_k_cu_main4cuda3std6ranges3__45__cpo9iter_swapE[1];
.global .align 1 .b8 _ZN30_INTERNAL_b190b67b_4_k_cu_main4cuda3std6ranges3__45__cpo4nextE[1];
.global .align 1 .b8 _ZN30_INTERNAL_b190b67b_4_k_cu_main4cuda3std6ranges3__45__cpo4prevE[1];
.global .align 1 .b8 _ZN30_INTERNAL_b190b67b_4_k_cu_main4cuda3std6ranges3__45__cpo4dataE[1];
.global .align 1 .b8 _ZN30_INTERNAL_b190b67b_4_k_cu_main4cuda3std6ranges3__45__cpo5cdataE[1];
.global .align 1 .b8 _ZN30_INTERNAL_b190b67b_4_k_cu_main4cuda3std6ranges3__45__cpo4sizeE[1];
.global .align 1 .b8 _ZN30_INTERNAL_b190b67b_4_k_cu_main4cuda3std6ranges3__45__cpo5ssizeE[1];
.global .align 1 .b8 _ZN30_INTERNAL_b190b67b_4_k_cu_main4cuda3std6ranges3__45__cpo8distanceE[1];
.global .align 1 .b8 _ZN30_INTERNAL_b190b67b_4_k_cu_main6thrust24THRUST_300001_SM_1000_NS8cuda_cub3parE[1];
.global .align 1 .b8 _ZN30_INTERNAL_b190b67b_4_k_cu_main6thrust24THRUST_300001_SM_1000_NS8cuda_cub10par_nosyncE[1];
.global .align 1 .b8 _ZN30_INTERNAL_b190b67b_4_k_cu_main6thrust24THRUST_300001_SM_1000_NS6system6detail10sequential3seqE[1];
.global .align 1 .b8 _ZN30_INTERNAL_b190b67b_4_k_cu_main6thrust24THRUST_300001_SM_1000_NS12placeholders2_1E[1];
.global .align 1 .b8 _ZN30_INTERNAL_b190b67b_4_k_cu_main6thrust24THRUST_300001_SM_1000_NS12placeholders2_2E[1];
.global .align 1 .b8 _ZN30_INTERNAL_b190b67b_4_k_cu_main6thrust24THRUST_300001_SM_1000_NS12placeholders2_3E[1];
.global .align 1 .b8 _ZN30_INTERNAL_b190b67b_4_k_cu_main6thrust24THRUST_300001_SM_1000_NS12placeholders2_4E[1];
.global .align 1 .b8 _ZN30_INTERNAL_b190b67b_4_k_cu_main6thrust24THRUST_300001_SM_1000_NS12placeholders2_5E[1];
.global .align 1 .b8 _ZN30_INTERNAL_b190b67b_4_k_cu_main6thrust24THRUST_300001_SM_1000_NS12placeholders2_6E[1];
.global .align 1 .b8 _ZN30_INTERNAL_b190b67b_4_k_cu_main6thrust24THRUST_300001_SM_1000_NS12placeholders2_7E[1];
.global .align 1 .b8 _ZN30_INTERNAL_b190b67b_4_k_cu_main6thrust24THRUST_300001_SM_1000_NS12placeholders2_8E[1];
.global .align 1 .b8 _ZN30_INTERNAL_b190b67b_4_k_cu_main6thrust24THRUST_300001_SM_1000_NS12placeholders2_9E[1];
.global .align 1 .b8 _ZN30_INTERNAL_b190b67b_4_k_cu_main6thrust24THRUST_300001_SM_1000_NS12placeholders3_10E[1];
.global .align 1 .b8 _ZN30_INTERNAL_b190b67b_4_k_cu_main6thrust24THRUST_300001_SM_1000_NS3seqE[1];

.visible .entry _ZN3cub18CUB_300001_SM_10006detail11EmptyKernelIvEEvv()
{


	ret;

}
	// .globl	_ZN3cub18CUB_300001_SM_10006detail8for_each13static_kernelINS2_12policy_hub_t12policy_500_tEmN6thrust24THRUST_300001_SM_1000_NS8cuda_cub20__uninitialized_fill7functorINS7_10device_ptrIfEEfEEEEvT0_T1_
.visible .entry _ZN3cub18CUB_300001_SM_10006detail8for_each13static_kernelINS2_12policy_hub_t12policy_500_tEmN6thrust24THRUST_300001_SM_1000_NS8cuda_cub20__uninitialized_fill7functorINS7_10device_ptrIfEEfEEEEvT0_T1_(
	.param .u64 _ZN3cub18CUB_300001_SM_10006detail8for_each13static_kernelINS2_12policy_hub_t12policy_500_tEmN6thrust24THRUST_300001_SM_1000_NS8cuda_cub20__uninitialized_fill7functorINS7_10device_ptrIfEEfEEEEvT0_T1__param_0,
	.param .align 8 .b8 _ZN3cub18CUB_300001_SM_10006detail8for_each13static_kernelINS2_12policy_hub_t12policy_500_tEmN6thrust24THRUST_300001_SM_1000_NS8cuda_cub20__uninitialized_fill7functorINS7_10device_ptrIfEEfEEEEvT0_T1__param_1[16]
)
.maxntid 256
{
	.reg .pred 	%p<4>;
	.reg .b16 	%rs<5>;
	.reg .b32 	%r<10>;
	.reg .b32 	%f<3>;
	.reg .b64 	%rd<16>;

	ld.param.f32 	%f2, [_ZN3cub18CUB_300001_SM_10006detail8for_each13static_kernelINS2_12policy_hub_t12policy_500_tEmN6thrust24THRUST_300001_SM_1000_NS8cuda_cub20__uninitialized_fill7functorINS7_10device_ptrIfEEfEEEEvT0_T1__param_1+8];
	ld.param.u64 	%rd4, [_ZN3cub18CUB_300001_SM_10006detail8for_each13static_kernelINS2_12policy_hub_t12policy_500_tEmN6thrust24THRUST_300001_SM_1000_NS8cuda_cub20__uninitialized_fill7functorINS7_10device_ptrIfEEfEEEEvT0_T1__param_1];
	ld.param.u64 	%rd5, [_ZN3cub18CUB_300001_SM_10006detail8for_each13static_kernelINS2_12policy_hub_t12policy_500_tEmN6thrust24THRUST_300001_SM_1000_NS8cuda_cub20__uninitialized_fill7functorINS7_10device_ptrIfEEfEEEEvT0_T1__param_0];
	mov.u32 	%r7, %ctaid.x;
	mul.wide.u32 	%rd1, %r7, 512;
	sub.s64 	%rd2, %rd5, %rd1;
	setp.lt.u64 	%p1, %rd2, 512;
	@%p1 bra 	$L__BB1_2;
	mov.u32 	%r9, %tid.x;
	cvta.to.global.u64 	%rd11, %rd4;
	cvt.u64.u32 	%rd12, %r9;
	add.s64 	%rd13, %rd1, %rd12;
	shl.b64 	%rd14, %rd13, 2;
	add.s64 	%rd15, %rd11, %rd14;
	st.global.f32 	[%rd15], %f2;
	st.global.f32 	[%rd15+1024], %f2;
	bra.uni 	$L__BB1_6;
$L__BB1_2:
	cvta.to.global.u64 	%rd6, %rd4;
	mov.u32 	%r1, %tid.x;
	cvt.u64.u32 	%rd7, %r1;
	setp.le.u64 	%p2, %rd2, %rd7;
	add.s64 	%rd8, %rd1, %rd7;
	shl.b64 	%rd9, %rd8, 2;
	add.s64 	%rd3, %rd6, %rd9;
	@%p2 bra 	$L__BB1_4;
	st.global.f32 	[%rd3], %f2;
$L__BB1_4:
	add.s32 	%r8, %r1, 256;
	cvt.u64.u32 	%rd10, %r8;
	setp.le.u64 	%p3, %rd2, %rd10;
	@%p3 bra 	$L__BB1_6;
	st.global.f32 	[%rd3+1024], %f2;
$L__BB1_6:
	ret;

}
	// .globl	_ZN3cub18CUB_300001_SM_10006detail8for_each13static_kernelINS2_12policy_hub_t12policy_500_tElN6thrust24THRUST_300001_SM_1000_NS8cuda_cub10__tabulate7functorINS7_6detail15normal_iteratorINS7_10device_ptrIfEEEENS7_6system6detail7generic6detail22compute_sequence_valueIfvEElEEEEvT0_T1_
.visible .entry _ZN3cub18CUB_300001_SM_10006detail8for_each13static_kernelINS2_12policy_hub_t12policy_500_tElN6thrust24THRUST_300001_SM_1000_NS8cuda_cub10__tabulate7functorINS7_6detail15normal_iteratorINS7_10device_ptrIfEEEENS7_6system6detail7generic6detail22compute_sequence_valueIfvEElEEEEvT0_T1_(
	.param .u64 _ZN3cub18CUB_300001_SM_10006detail8for_each13static_kernelINS2_12policy_hub_t12policy_500_tElN6thrust24THRUST_300001_SM_1000_NS8cuda_cub10__tabulate7functorINS7_6detail15normal_iteratorINS7_10device_ptrIfEEEENS7_6system6detail7generic6detail22compute_sequence_valueIfvEElEEEEvT0_T1__param_0,
	.param .align 8 .b8 _ZN3cub18CUB_300001_SM_10006detail8for_each13static_kernelINS2_12policy_hub_t12policy_500_tElN6thrust24THRUST_300001_SM_1000_NS8cuda_cub10__tabulate7functorINS7_6detail15normal_iteratorINS7_10device_ptrIfEEEENS7_6system6detail7generic6detail22compute_sequence_valueIfvEElEEEEvT0_T1__param_1[16]
)
.maxntid 256
{
	.reg .pred 	%p<4>;
	.reg .b32 	%r<6>;
	.reg .b32 	%f<13>;
	.reg .b64 	%rd<21>;

	ld.param.u64 	%rd7, [_ZN3cub18CUB_300001_SM_10006detail8for_each13static_kernelINS2_12policy_hub_t12policy_500_tElN6thrust24THRUST_300001_SM_1000_NS8cuda_cub10__tabulate7functorINS7_6detail15normal_iteratorINS7_10device_ptrIfEEEENS7_6system6detail7generic6detail22compute_sequence_valueIfvEElEEEEvT0_T1__param_1];
	ld.param.u64 	%rd8, [_ZN3cub18CUB_300001_SM_10006detail8for_each13static_kernelINS2_12policy_hub_t12policy_500_tElN6thrust24THRUST_300001_SM_1000_NS8cuda_cub10__tabulate7functorINS7_6detail15normal_iteratorINS7_10device_ptrIfEEEENS7_6system6detail7generic6detail22compute_sequence_valueIfvEElEEEEvT0_T1__param_0];
	ld.param.v2.f32 	{%f3, %f4}, [_ZN3cub18CUB_300001_SM_10006detail8for_each13static_kernelINS2_12policy_hub_t12policy_500_tElN6thrust24THRUST_300001_SM_1000_NS8cuda_cub10__tabulate7functorINS7_6detail15normal_iteratorINS7_10device_ptrIfEEEENS7_6system6detail7generic6detail22compute_sequence_valueIfvEElEEEEvT0_T1__param_1+8];
	mov.u32 	%r1, %ctaid.x;
	mul.wide.u32 	%rd1, %r1, 512;
	sub.s64 	%rd2, %rd8, %rd1;
	setp.lt.s64 	%p1, %rd2, 512;
	@%p1 bra 	$L__BB2_2;
	mov.u32 	%r5, %tid.x;
	cvta.to.global.u64 	%rd15, %rd7;
	cvt.u64.u32 	%rd16, %r5;
	add.s64 	%rd17, %rd1, %rd16;
	cvt.rn.f32.u64 	%f9, %rd17;
	fma.rn.f32 	%f10, %f4, %f9, %f3;
	shl.b64 	%rd18, %rd17, 2;
	add.s64 	%rd19, %rd15, %rd18;
	st.global.f32 	[%rd19], %f10;
	add.s64 	%rd20, %rd17, 256;
	cvt.rn.f32.u64 	%f11, %rd20;
	fma.rn.f32 	%f12, %f4, %f11, %f3;
	st.global.f32 	[%rd19+1024], %f12;
	bra.uni 	$L__BB2_6;
$L__BB2_2:
	cvta.to.global.u64 	%rd3, %rd7;
	mov.u32 	%r2, %tid.x;
	cvt.s64.s32 	%rd4, %rd2;
	cvt.u64.u32 	%rd5, %r2;
	setp.le.s64 	%p2, %rd4, %rd5;
	@%p2 bra 	$L__BB2_4;
	add.s64 	%rd9, %rd1, %rd5;
	cvt.rn.f32.u64 	%f5, %rd9;
	fma.rn.f32 	%f6, %f4, %f5, %f3;
	shl.b64 	%rd10, %rd9, 2;
	add.s64 	%rd11, %rd3, %rd10;
	st.global.f32 	[%rd11], %f6;
$L__BB2_4:
	cvt.u32.u64 	%r3, %rd5;
	add.s32 	%r4, %r3, 256;
	cvt.u64.u32 	%rd6, %r4;
	setp.le.s64 	%p3, %rd4, %rd6;
	@%p3 bra 	$L__BB2_6;
	add.s64 	%rd12, %rd1, %rd6;
	shl.b64 	%rd13, %rd12, 2;
	cvt.rn.f32.u64 	%f7, %rd12;
	fma.rn.f32 	%f8, %f4, %f7, %f3;
	add.s64 	%rd14, %rd13, %rd3;
	st.global.f32 	[%rd14], %f8;
$L__BB2_6:
	ret;

}
	// .globl	_ZN3cub18CUB_300001_SM_10006detail9transform16transform_kernelINS2_10policy_hubILb1EN4cuda3std3__45tupleIJN6thrust24THRUST_300001_SM_1000_NS6detail15normal_iteratorINSA_10device_ptrIfEEEEEEEE10policy1000EiNSB_10functional5actorINSJ_9compositeIJNSJ_16operator_adaptorINS7_7dividesIvEEEENSK_INSJ_8argumentILj0EEEEENSK_INSJ_5valueIiEEEEEEEEESF_JPfEEEvT0_iT1_T2_DpNS2_10kernel_argIT3_EE
.visible .entry _ZN3cub18CUB_300001_SM_10006detail9transform16transform_kernelINS2_10policy_hubILb1EN4cuda3std3__45tupleIJN6thrust24THRUST_300001_SM_1000_NS6detail15normal_iteratorINSA_10device_ptrIfEEEEEEEE10policy1000EiNSB_10functional5actorINSJ_9compositeIJNSJ_16operator_adaptorINS7_7dividesIvEEEENSK_INSJ_8argumentILj0EEEEENSK_INSJ_5valueIiEEEEEEEEESF_JPfEEEvT0_iT1_T2_DpNS2_10kernel_argIT3_EE(
	.param .u32 _ZN3cub18CUB_300001_SM_10006detail9transform16transform_kernelINS2_10policy_hubILb1EN4cuda3std3__45tupleIJN6thrust24THRUST_300001_SM_1000_NS6detail15normal_iteratorINSA_10device_ptrIfEEEEEEEE10policy1000EiNSB_10functional5actorINSJ_9compositeIJNSJ_16operator_adaptorINS7_7dividesIvEEEENSK_INSJ_8argumentILj0EEEEENSK_INSJ_5valueIiEEEEEEEEESF_JPfEEEvT0_iT1_T2_DpNS2_10kernel_argIT3_EE_param_0,
	.param .u32 _ZN3cub18CUB_300001_SM_10006detail9transform16transform_kernelINS2_10policy_hubILb1EN4cuda3std3__45tupleIJN6thrust24THRUST_300001_SM_1000_NS6detail15normal_iteratorINSA_10device_ptrIfEEEEEEEE10policy1000EiNSB_10functional5actorINSJ_9compositeIJNSJ_16operator_adaptorINS7_7dividesIvEEEENSK_INSJ_8argumentILj0EEEEENSK_INSJ_5valueIiEEEEEEEEESF_JPfEEEvT0_iT1_T2_DpNS2_10kernel_argIT3_EE_param_1,
	.param .align 4 .b8 _ZN3cub18CUB_300001_SM_10006detail9transform16transform_kernelINS2_10policy_hubILb1EN4cuda3std3__45tupleIJN6thrust24THRUST_300001_SM_1000_NS6detail15normal_iteratorINSA_10device_ptrIfEEEEEEEE10policy1000EiNSB_10functional5actorINSJ_9compositeIJNSJ_16operator_adaptorINS7_7dividesIvEEEENSK_INSJ_8argumentILj0EEEEENSK_INSJ_5valueIiEEEEEEEEESF_JPfEEEvT0_iT1_T2_DpNS2_10kernel_argIT3_EE_param_2[8],
	.param .align 8 .b8 _ZN3cub18CUB_300001_SM_10006detail9transform16transform_kernelINS2_10policy_hubILb1EN4cuda3std3__45tupleIJN6thrust24THRUST_300001_SM_1000_NS6detail15normal_iteratorINSA_10device_ptrIfEEEEEEEE10policy1000EiNSB_10functional5actorINSJ_9compositeIJNSJ_16operator_adaptorINS7_7dividesIvEEEENSK_INSJ_8argumentILj0EEEEENSK_INSJ_5valueIiEEEEEEEEESF_JPfEEEvT0_iT1_T2_DpNS2_10kernel_argIT3_EE_param_3[8],
	.param .align 8 .b8 _ZN3cub18CUB_300001_SM_10006detail9transform16transform_kernelINS2_10policy_hubILb1EN4cuda3std3__45tupleIJN6thrust24THRUST_300001_SM_1000_NS6detail15normal_iteratorINSA_10device_ptrIfEEEEEEEE10policy1000EiNSB_10functional5actorINSJ_9compositeIJNSJ_16operator_adaptorINS7_7dividesIvEEEENSK_INSJ_8argumentILj0EEEEENSK_INSJ_5valueIiEEEEEEEEESF_JPfEEEvT0_iT1_T2_DpNS2_10kernel_argIT3_EE_param_4[16]
)
.maxntid 128
{
	.reg .pred 	%p<37>;
	.reg .b32 	%r<78>;
	.reg .b32 	%f<63>;
	.reg .b64 	%rd<64>;

	ld.param.u32 	%r1, [_ZN3cub18CUB_300001_SM_10006detail9transform16transform_kernelINS2_10policy_hubILb1EN4cuda3std3__45tupleIJN6thrust24THRUST_300001_SM_1000_NS6detail15normal_iteratorINSA_10device_ptrIfEEEEEEEE10policy1000EiNSB_10functional5actorINSJ_9compositeIJNSJ_16operator_adaptorINS7_7dividesIvEEEENSK_INSJ_8argumentILj0EEEEENSK_INSJ_5valueIiEEEEEEEEESF_JPfEEEvT0_iT1_T2_DpNS2_10kernel_argIT3_EE_param_2+4];
	ld.param.u32 	%r44, [_ZN3cub18CUB_300001_SM_10006detail9transform16transform_kernelINS2_10policy_hubILb1EN4cuda3std3__45tupleIJN6thrust24THRUST_300001_SM_1000_NS6detail15normal_iteratorINSA_10device_ptrIfEEEEEEEE10policy1000EiNSB_10functional5actorINSJ_9compositeIJNSJ_16operator_adaptorINS7_7dividesIvEEEENSK_INSJ_8argumentILj0EEEEENSK_INSJ_5valueIiEEEEEEEEESF_JPfEEEvT0_iT1_T2_DpNS2_10kernel_argIT3_EE_param_0];
	ld.param.u64 	%rd14, [_ZN3cub18CUB_300001_SM_10006detail9transform16transform_kernelINS2_10policy_hubILb1EN4cuda3std3__45tupleIJN6thrust24THRUST_300001_SM_1000_NS6detail15normal_iteratorINSA_10device_ptrIfEEEEEEEE10policy1000EiNSB_10functional5actorINSJ_9compositeIJNSJ_16operator_adaptorINS7_7dividesIvEEEENSK_INSJ_8argumentILj0EEEEENSK_INSJ_5valueIiEEEEEEEEESF_JPfEEEvT0_iT1_T2_DpNS2_10kernel_argIT3_EE_param_4];
	ld.param.u64 	%rd15, [_ZN3cub18CUB_300001_SM_10006detail9transform16transform_kernelINS2_10policy_hubILb1EN4cuda3std3__45tupleIJN6thrust24THRUST_300001_SM_1000_NS6detail15normal_iteratorINSA_10device_ptrIfEEEEEEEE10policy1000EiNSB_10functional5actorINSJ_9compositeIJNSJ_16operator_adaptorINS7_7dividesIvEEEENSK_INSJ_8argumentILj0EEEEENSK_INSJ_5valueIiEEEEEEEEESF_JPfEEEvT0_iT1_T2_DpNS2_10kernel_argIT3_EE_param_3];
	ld.param.u32 	%r43, [_ZN3cub18CUB_300001_SM_10006detail9transform16transform_kernelINS2_10policy_hubILb1EN4cuda3std3__45tupleIJN6thrust24THRUST_300001_SM_1000_NS6detail15normal_iteratorINSA_10device_ptrIfEEEEEEEE10policy1000EiNSB_10functional5actorINSJ_9compositeIJNSJ_16operator_adaptorINS7_7dividesIvEEEENSK_INSJ_8argumentILj0EEEEENSK_INSJ_5valueIiEEEEEEEEESF_JPfEEEvT0_iT1_T2_DpNS2_10kernel_argIT3_EE_param_1];
	cvta.to.global.u64 	%rd1, %rd15;
	cvta.to.global.u64 	%rd2, %rd14;
	shl.b32 	%r2, %r43, 7;
	mov.u32 	%r45, %ctaid.x;
	mul.lo.s32 	%r3, %r2, %r45;
	sub.s32 	%r4, %r44, %r3;
	min.s32 	%r5, %r2, %r4;
	shl.b32 	%r6, %r5, 2;
	mov.u32 	%r7, %tid.x;
	shl.b32 	%r68, %r7, 7;
	setp.ge.s32 	%p1, %r68, %r6;
	@%p1 bra 	$L__BB3_3;
	mul.wide.u32 	%rd16, %r7, 128;
	add.s64 	%rd17, %rd2, %rd16;
	mul.wide.s32 	%rd18, %r3, 4;
	add.s64 	%rd62, %rd17, %rd18;
$L__BB3_2:
	.pragma "nounroll";
	// begin inline asm
	prefetch.global.L2 [%rd62];
	// end inline asm
	add.s32 	%r68, %r68, 16384;
	add.s64 	%rd62, %rd62, 16384;
	setp.lt.s32 	%p2, %r68, %r6;
	@%p2 bra 	$L__BB3_2;
$L__BB3_3:
	mul.wide.s32 	%rd20, %r3, 4;
	add.s64 	%rd6, %rd2, %rd20;
	add.s64 	%rd7, %rd1, %rd20;
	setp.gt.s32 	%p3, %r2, %r4;
	@%p3 bra 	$L__BB3_16;
	setp.lt.s32 	%p4, %r43, 1;
	@%p4 bra 	$L__BB3_57;
	cvt.rn.f32.s32 	%f1, %r1;
	and.b32  	%r11, %r43, 7;
	setp.lt.u32 	%p5, %r43, 8;
	mov.b32 	%r75, 0;
	@%p5 bra 	$L__BB3_8;
	and.b32  	%r75, %r43, 2147483640;
	neg.s32 	%r70, %r75;
	mul.wide.u32 	%rd21, %r7, 4;
	add.s64 	%rd63, %rd20, %rd21;
	add.s32 	%r69, %r7, 128;
$L__BB3_7:
	.pragma "nounroll";
	mul.wide.s32 	%rd22, %r69, 4;
	add.s64 	%rd23, %rd20, %rd22;
	add.s64 	%rd24, %rd2, %rd63;
	ld.global.f32 	%f3, [%rd24];
	div.rn.f32 	%f4, %f3, %f1;
	add.s64 	%rd25, %rd1, %rd63;
	st.global.f32 	[%rd25], %f4;
	add.s64 	%rd26, %rd2, %rd23;
	ld.global.f32 	%f5, [%rd26];
	div.rn.f32 	%f6, %f5, %f1;
	add.s64 	%rd27, %rd1, %rd23;
	st.global.f32 	[%rd27], %f6;
	ld.global.f32 	%f7, [%rd26+512];
	div.rn.f32 	%f8, %f7, %f1;
	st.global.f32 	[%rd27+512], %f8;
	ld.global.f32 	%f9, [%rd26+1024];
	div.rn.f32 	%f10, %f9, %f1;
	st.global.f32 	[%rd27+1024], %f10;
	ld.global.f32 	%f11, [%rd26+1536];
	div.rn.f32 	%f12, %f11, %f1;
	st.global.f32 	[%rd27+1536], %f12;
	ld.global.f32 	%f13, [%rd26+2048];
	div.rn.f32 	%f14, %f13, %f1;
	st.global.f32 	[%rd27+2048], %f14;
	ld.global.f32 	%f15, [%rd26+2560];
	div.rn.f32 	%f16, %f15, %f1;
	st.global.f32 	[%rd27+2560], %f16;
	ld.global.f32 	%f17, [%rd26+3072];
	div.rn.f32 	%f18, %f17, %f1;
	st.global.f32 	[%rd27+3072], %f18;
	add.s32 	%r70, %r70, 8;
	add.s64 	%rd63, %rd63, 4096;
	add.s32 	%r69, %r69, 1024;
	setp.eq.s32 	%p6, %r70, 0;
	@%p6 bra 	$L__BB3_8;
	bra.uni 	$L__BB3_7;
$L__BB3_8:
	setp.eq.s32 	%p7, %r11, 0;
	@%p7 bra 	$L__BB3_57;
	and.b32  	%r38, %r43, 3;
	setp.lt.u32 	%p8, %r11, 4;
	@%p8 bra 	$L__BB3_11;
	shl.b32 	%r47, %r75, 7;
	add.s32 	%r48, %r47, %r7;
	mul.wide.s32 	%rd28, %r48, 4;
	add.s64 	%rd29, %rd6, %rd28;
	ld.global.f32 	%f19, [%rd29];
	div.rn.f32 	%f20, %f19, %f1;
	add.s64 	%rd30, %rd7, %rd28;
	st.global.f32 	[%rd30], %f20;
	ld.global.f32 	%f21, [%rd29+512];
	div.rn.f32 	%f22, %f21, %f1;
	st.global.f32 	[%rd30+512], %f22;
	ld.global.f32 	%f23, [%rd29+1024];
	div.rn.f32 	%f24, %f23, %f1;
	st.global.f32 	[%rd30+1024], %f24;
	ld.global.f32 	%f25, [%rd29+1536];
	div.rn.f32 	%f26, %f25, %f1;
	st.global.f32 	[%rd30+1536], %f26;
	add.s32 	%r75, %r75, 4;
$L__BB3_11:
	setp.eq.s32 	%p9, %r38, 0;
	@%p9 bra 	$L__BB3_57;
	setp.eq.s32 	%p10, %r38, 1;
	@%p10 bra 	$L__BB3_14;
	shl.b32 	%r49, %r75, 7;
	add.s32 	%r50, %r49, %r7;
	mul.wide.s32 	%rd31, %r50, 4;
	add.s64 	%rd32, %rd6, %rd31;
	ld.global.f32 	%f27, [%rd32];
	div.rn.f32 	%f28, %f27, %f1;
	add.s64 	%rd33, %rd7, %rd31;
	st.global.f32 	[%rd33], %f28;
	ld.global.f32 	%f29, [%rd32+512];
	div.rn.f32 	%f30, %f29, %f1;
	st.global.f32 	[%rd33+512], %f30;
	add.s32 	%r75, %r75, 2;
$L__BB3_14:
	and.b32  	%r51, %r43, 1;
	setp.eq.b32 	%p11, %r51, 1;
	not.pred 	%p12, %p11;
	@%p12 bra 	$L__BB3_57;
	shl.b32 	%r52, %r75, 7;
	add.s32 	%r53, %r52, %r7;
	mul.wide.s32 	%rd34, %r53, 4;
	add.s64 	%rd35, %rd6, %rd34;
	ld.global.f32 	%f31, [%rd35];
	div.rn.f32 	%f32, %f31, %f1;
	add.s64 	%rd36, %rd7, %rd34;
	st.global.f32 	[%rd36], %f32;
	bra.uni 	$L__BB3_57;
$L__BB3_16:
	setp.lt.s32 	%p13, %r43, 1;
	@%p13 bra 	$L__BB3_57;
	cvt.rn.f32.s32 	%f2, %r1;
	and.b32  	%r15, %r43, 7;
	setp.lt.u32 	%p14, %r43, 8;
	mov.b32 	%r72, 0;
	@%p14 bra 	$L__BB3_36;
	and.b32  	%r72, %r43, 2147483640;
	mov.b32 	%r71, 0;
$L__BB3_19:
	.pragma "nounroll";
	shl.b32 	%r56, %r71, 7;
	add.s32 	%r22, %r56, %r7;
	setp.ge.s32 	%p15, %r22, %r5;
	@%p15 bra 	$L__BB3_21;
	mul.wide.u32 	%rd37, %r22, 4;
	add.s64 	%rd38, %rd6, %rd37;
	ld.global.f32 	%f33, [%rd38];
	div.rn.f32 	%f34, %f33, %f2;
	add.s64 	%rd39, %rd7, %rd37;
	st.global.f32 	[%rd39], %f34;
$L__BB3_21:
	add.s32 	%r57, %r22, 128;
	setp.ge.s32 	%p16, %r57, %r5;
	mul.wide.s32 	%rd40, %r57, 4;
	add.s64 	%rd12, %rd6, %rd40;
	add.s64 	%rd13, %rd7, %rd40;
	@%p16 bra 	$L__BB3_23;
	ld.global.f32 	%f35, [%rd12];
	div.rn.f32 	%f36, %f35, %f2;
	st.global.f32 	[%rd13], %f36;
$L__BB3_23:
	add.s32 	%r58, %r22, 256;
	setp.ge.s32 	%p17, %r58, %r5;
	@%p17 bra 	$L__BB3_25;
	ld.global.f32 	%f37, [%rd12+512];
	div.rn.f32 	%f38, %f37, %f2;
	st.global.f32 	[%rd13+512], %f38;
$L__BB3_25:
	add.s32 	%r59, %r22, 384;
	setp.ge.s32 	%p18, %r59, %r5;
	@%p18 bra 	$L__BB3_27;
	ld.global.f32 	%f39, [%rd12+1024];
	div.rn.f32 	%f40, %f39, %f2;
	st.global.f32 	[%rd13+1024], %f40;
$L__BB3_27:
	add.s32 	%r60, %r22, 512;
	setp.ge.s32 	%p19, %r60, %r5;
	@%p19 bra 	$L__BB3_29;
	ld.global.f32 	%f41, [%rd12+1536];
	div.rn.f32 	%f42, %f41, %f2;
	st.global.f32 	[%rd13+1536], %f42;
$L__BB3_29:
	add.s32 	%r61, %r22, 640;
	setp.ge.s32 	%p20, %r61, %r5;
	@%p20 bra 	$L__BB3_31;
	ld.global.f32 	%f43, [%rd12+2048];
	div.rn.f32 	%f44, %f43, %f2;
	st.global.f32 	[%rd13+2048], %f44;
$L__BB3_31:
	add.s32 	%r62, %r22, 768;
	setp.ge.s32 	%p21, %r62, %r5;
	@%p21 bra 	$L__BB3_33;
	ld.global.f32 	%f45, [%rd12+2560];
	div.rn.f32 	%f46, %f45, %f2;
	st.global.f32 	[%rd13+2560], %f46;
$L__BB3_33:
	add.s32 	%r63, %r22, 896;
	setp.ge.s32 	%p22, %r63, %r5;
	@%p22 bra 	$L__BB3_35;
	ld.global.f32 	%f47, [%rd12+3072];
	div.rn.f32 	%f48, %f47, %f2;
	st.global.f32 	[%rd13+3072], %f48;
$L__BB3_35:
	add.s32 	%r71, %r71, 8;
	setp.ne.s32 	%p23, %r71, %r72;
	@%p23 bra 	$L__BB3_19;
$L__BB3_36:
	setp.eq.s32 	%p24, %r15, 0;
	@%p24 bra 	$L__BB3_57;
	and.b32  	%r25, %r43, 3;
	setp.lt.u32 	%p25, %r15, 4;
	@%p25 bra 	$L__BB3_47;
	shl.b32 	%r64, %r72, 7;
	add.s32 	%r26, %r64, %r7;
	setp.ge.s32 	%p26, %r26, %r5;
	@%p26 bra 	$L__BB3_40;
	mul.wide.s32 	%rd41, %r26, 4;
	add.s64 	%rd42, %rd6, %rd41;
	ld.global.f32 	%f49, [%rd42];
	div.rn.f32 	%f50, %f49, %f2;
	add.s64 	%rd43, %rd7, %rd41;
	st.global.f32 	[%rd43], %f50;
$L__BB3_40:
	add.s32 	%r27, %r26, 128;
	setp.ge.s32 	%p27, %r27, %r5;
	@%p27 bra 	$L__BB3_42;
	mul.wide.s32 	%rd44, %r27, 4;
	add.s64 	%rd45, %rd6, %rd44;
	ld.global.f32 	%f51, [%rd45];
	div.rn.f32 	%f52, %f51, %f2;
	add.s64 	%rd46, %rd7, %rd44;
	st.global.f32 	[%rd46], %f52;
$L__BB3_42:
	add.s32 	%r28, %r26, 256;
	setp.ge.s32 	%p28, %r28, %r5;
	@%p28 bra 	$L__BB3_44;
	mul.wide.s32 	%rd47, %r28, 4;
	add.s64 	%rd48, %rd6, %rd47;
	ld.global.f32 	%f53, [%rd48];
	div.rn.f32 	%f54, %f53, %f2;
	add.s64 	%rd49, %rd7, %rd47;
	st.global.f32 	[%rd49], %f54;
$L__BB3_44:
	add.s32 	%r29, %r26, 384;
	setp.ge.s32 	%p29, %r29, %r5;
	@%p29 bra 	$L__BB3_46;
	mul.wide.s32 	%rd50, %r29, 4;
	add.s64 	%rd51, %rd6, %rd50;
	ld.global.f32 	%f55, [%rd51];
	div.rn.f32 	%f56, %f55, %f2;
	add.s64 	%rd52, %rd7, %rd50;
	st.global.f32 	[%rd52], %f56;
$L__BB3_46:
	add.s32 	%r72, %r72, 4;
$L__BB3_47:
	setp.eq.s32 	%p30, %r25, 0;
	@%p30 bra 	$L__BB3_57;
	setp.eq.s32 	%p31, %r25, 1;
	@%p31 bra 	$L__BB3_54;
	shl.b32 	%r65, %r72, 7;
	add.s32 	%r32, %r65, %r7;
	setp.ge.s32 	%p32, %r32, %r5;
	@%p32 bra 	$L__BB3_51;
	mul.wide.s32 	%rd53, %r32, 4;
	add.s64 	%rd54, %rd6, %rd53;
	ld.global.f32 	%f57, [%rd54];
	div.rn.f32 	%f58, %f57, %f2;
	add.s64 	%rd55, %rd7, %rd53;
	st.global.f32 	[%rd55], %f58;
$L__BB3_51:
	add.s32 	%r33, %r32, 128;
	setp.ge.s32 	%p33, %r33, %r5;
	@%p33 bra 	$L__BB3_53;
	mul.wide.s32 	%rd56, %r33, 4;
	add.s64 	%rd57, %rd6, %rd56;
	ld.global.f32 	%f59, [%rd57];
	div.rn.f32 	%f60, %f59, %f2;
	add.s64 	%rd58, %rd7, %rd56;
	st.global.f32 	[%rd58], %f60;
$L__BB3_53:
	add.s32 	%r72, %r72, 2;
$L__BB3_54:
	and.b32  	%r66, %r43, 1;
	setp.eq.b32 	%p34, %r66, 1;
	not.pred 	%p35, %p34;
	@%p35 bra 	$L__BB3_57;
	shl.b32 	%r67, %r72, 7;
	add.s32 	%r36, %r67, %r7;
	setp.ge.s32 	%p36, %r36, %r5;
	@%p36 bra 	$L__BB3_57;
	mul.wide.s32 	%rd59, %r36, 4;
	add.s64 	%rd60, %rd6, %rd59;
	ld.global.f32 	%f61, [%rd60];
	div.rn.f32 	%f62, %f61, %f2;
	add.s64 	%rd61, %rd7, %rd59;
	st.global.f32 	[%rd61], %f62;
$L__BB3_57:
	ret;

}
	// .globl	_ZN3cub18CUB_300001_SM_10006detail9transform16transform_kernelINS2_10policy_hubILb1EN4cuda3std3__45tupleIJN6thrust24THRUST_300001_SM_1000_NS6detail15normal_iteratorINSA_10device_ptrIfEEEEEEEE10policy1000ElNSB_10functional5actorINSJ_9compositeIJNSJ_16operator_adaptorINS7_7dividesIvEEEENSK_INSJ_8argumentILj0EEEEENSK_INSJ_5valueIiEEEEEEEEESF_JPfEEEvT0_iT1_T2_DpNS2_10kernel_argIT3_EE
.visible .entry _ZN3cub18CUB_300001_SM_10006detail9transform16transform_kernelINS2_10policy_hubILb1EN4cuda3std3__45tupleIJN6thrust24THRUST_300001_SM_1000_NS6detail15normal_iteratorINSA_10device_ptrIfEEEEEEEE10policy1000ElNSB_10functional5actorINSJ_9compositeIJNSJ_16operator_adaptorINS7_7dividesIvEEEENSK_INSJ_8argumentILj0EEEEENSK_INSJ_5valueIiEEEEEEEEESF_JPfEEEvT0_iT1_T2_DpNS2_10kernel_argIT3_EE(
	.param .u64 _ZN3cub18CUB_300001_SM_10006detail9transform16transform_kernelINS2_10policy_hubILb1EN4cuda3std3__45tupleIJN6thrust24THRUST_300001_SM_1000_NS6detail15normal_iteratorINSA_10device_ptrIfEEEEEEEE10policy1000ElNSB_10functional5actorINSJ_9compositeIJNSJ_16operator_adaptorINS7_7dividesIvEEEENSK_INSJ_8argumentILj0EEEEENSK_INSJ_5valueIiEEEEEEEEESF_JPfEEEvT0_iT1_T2_DpNS2_10kernel_argIT3_EE_param_0,
	.param .u32 _ZN3cub18CUB_300001_SM_10006detail9transform16transform_kernelINS2_10policy_hubILb1EN4cuda3std3__45tupleIJN6thrust24THRUST_300001_SM_1000_NS6detail15normal_iteratorINSA_10device_ptrIfEEEEEEEE10policy1000ElNSB_10functional5actorINSJ_9compositeIJNSJ_16operator_adaptorINS7_7dividesIvEEEENSK_INSJ_8argumentILj0EEEEENSK_INSJ_5valueIiEEEEEEEEESF_JPfEEEvT0_iT1_T2_DpNS2_10kernel_argIT3_EE_param_1,
	.param .align 4 .b8 _ZN3cub18CUB_300001_SM_10006detail9transform16transform_kernelINS2_10policy_hubILb1EN4cuda3std3__45tupleIJN6thrust24THRUST_300001_SM_1000_NS6detail15normal_iteratorINSA_10device_ptrIfEEEEEEEE10policy1000ElNSB_10functional5actorINSJ_9compositeIJNSJ_16operator_adaptorINS7_7dividesIvEEEENSK_INSJ_8argumentILj0EEEEENSK_INSJ_5valueIiEEEEEEEEESF_JPfEEEvT0_iT1_T2_DpNS2_10kernel_argIT3_EE_param_2[8],
	.param .align 8 .b8 _ZN3cub18CUB_300001_SM_10006detail9transform16transform_kernelINS2_10policy_hubILb1EN4cuda3std3__45tupleIJN6thrust24THRUST_300001_SM_1000_NS6detail15normal_iteratorINSA_10device_ptrIfEEEEEEEE10policy1000ElNSB_10functional5actorINSJ_9compositeIJNSJ_16operator_adaptorINS7_7dividesIvEEEENSK_INSJ_8argumentILj0EEEEENSK_INSJ_5valueIiEEEEEEEEESF_JPfEEEvT0_iT1_T2_DpNS2_10kernel_argIT3_EE_param_3[8],
	.param .align 8 .b8 _ZN3cub18CUB_300001_SM_10006detail9transform16transform_kernelINS2_10policy_hubILb1EN4cuda3std3__45tupleIJN6thrust24THRUST_300001_SM_1000_NS6detail15normal_iteratorINSA_10device_ptrIfEEEEEEEE10policy1000ElNSB_10functional5actorINSJ_9compositeIJNSJ_16operator_adaptorINS7_7dividesIvEEEENSK_INSJ_8argumentILj0EEEEENSK_INSJ_5valueIiEEEEEEEEESF_JPfEEEvT0_iT1_T2_DpNS2_10kernel_argIT3_EE_param_4[16]
)
.maxntid 128
{
	.reg .pred 	%p<37>;
	.reg .b32 	%r<75>;
	.reg .b32 	%f<63>;
	.reg .b64 	%rd<70>;

	ld.param.u32 	%r1, [_ZN3cub18CUB_300001_SM_10006detail9transform16transform_kernelINS2_10policy_hubILb1EN4cuda3std3__45tupleIJN6thrust24THRUST_300001_SM_1000_NS6detail15normal_iteratorINSA_10device_ptrIfEEEEEEEE10policy1000ElNSB_10functional5actorINSJ_9compositeIJNSJ_16operator_adaptorINS7_7dividesIvEEEENSK_INSJ_8argumentILj0EEEEENSK_INSJ_5valueIiEEEEEEEEESF_JPfEEEvT0_iT1_T2_DpNS2_10kernel_argIT3_EE_param_2+4];
	ld.param.u64 	%rd15, [_ZN3cub18CUB_300001_SM_10006detail9transform16transform_kernelINS2_10policy_hubILb1EN4cuda3std3__45tupleIJN6thrust24THRUST_300001_SM_1000_NS6detail15normal_iteratorINSA_10device_ptrIfEEEEEEEE10policy1000ElNSB_10functional5actorINSJ_9compositeIJNSJ_16operator_adaptorINS7_7dividesIvEEEENSK_INSJ_8argumentILj0EEEEENSK_INSJ_5valueIiEEEEEEEEESF_JPfEEEvT0_iT1_T2_DpNS2_10kernel_argIT3_EE_param_0];
	ld.param.u64 	%rd16, [_ZN3cub18CUB_300001_SM_10006detail9transform16transform_kernelINS2_10policy_hubILb1EN4cuda3std3__45tupleIJN6thrust24THRUST_300001_SM_1000_NS6detail15normal_iteratorINSA_10device_ptrIfEEEEEEEE10policy1000ElNSB_10functional5actorINSJ_9compositeIJNSJ_16operator_adaptorINS7_7dividesIvEEEENSK_INSJ_8argumentILj0EEEEENSK_INSJ_5valueIiEEEEEEEEESF_JPfEEEvT0_iT1_T2_DpNS2_10kernel_argIT3_EE_param_4];
	ld.param.u64 	%rd17, [_ZN3cub18CUB_300001_SM_10006detail9transform16transform_kernelINS2_10policy_hubILb1EN4cuda3std3__45tupleIJN6thrust24THRUST_300001_SM_1000_NS6detail15normal_iteratorINSA_10device_ptrIfEEEEEEEE10policy1000ElNSB_10functional5actorINSJ_9compositeIJNSJ_16operator_adaptorINS7_7dividesIvEEEENSK_INSJ_8argumentILj0EEEEENSK_INSJ_5valueIiEEEEEEEEESF_JPfEEEvT0_iT1_T2_DpNS2_10kernel_argIT3_EE_param_3];
	ld.param.u32 	%r41, [_ZN3cub18CUB_300001_SM_10006detail9transform16transform_kernelINS2_10policy_hubILb1EN4cuda3std3__45tupleIJN6thrust24THRUST_300001_SM_1000_NS6detail15normal_iteratorINSA_10device_ptrIfEEEEEEEE10policy1000ElNSB_10functional5actorINSJ_9compositeIJNSJ_16operator_adaptorINS7_7dividesIvEEEENSK_INSJ_8argumentILj0EEEEENSK_INSJ_5valueIiEEEEEEEEESF_JPfEEEvT0_iT1_T2_DpNS2_10kernel_argIT3_EE_param_1];
	cvta.to.global.u64 	%rd1, %rd17;
	cvta.to.global.u64 	%rd2, %rd16;
	shl.b32 	%r2, %r41, 7;
	mov.u32 	%r42, %ctaid.x;
	cvt.u64.u32 	%rd18, %r42;
	cvt.s64.s32 	%rd19, %r2;
	mul.lo.s64 	%rd3, %rd19, %rd18;
	sub.s64 	%rd20, %rd15, %rd3;
	min.s64 	%rd21, %rd20, %rd19;
	cvt.u32.u64 	%r3, %rd21;
	shl.b32 	%r4, %r3, 2;
	mov.u32 	%r5, %tid.x;
	shl.b32 	%r65, %r5, 7;
	setp.ge.s32 	%p1, %r65, %r4;
	@%p1 bra 	$L__BB4_3;
	shl.b64 	%rd22, %rd3, 2;
	add.s64 	%rd23, %rd2, %rd22;
	mul.wide.u32 	%rd24, %r5, 128;
	add.s64 	%rd68, %rd23, %rd24;
$L__BB4_2:
	.pragma "nounroll";
	// begin inline asm
	prefetch.global.L2 [%rd68];
	// end inline asm
	add.s32 	%r65, %r65, 16384;
	add.s64 	%rd68, %rd68, 16384;
	setp.lt.s32 	%p2, %r65, %r4;
	@%p2 bra 	$L__BB4_2;
$L__BB4_3:
	shl.b64 	%rd26, %rd3, 2;
	add.s64 	%rd7, %rd2, %rd26;
	add.s64 	%rd8, %rd1, %rd26;
	setp.eq.s32 	%p3, %r2, %r3;
	@%p3 bra 	$L__BB4_45;
	setp.lt.s32 	%p4, %r41, 1;
	@%p4 bra 	$L__BB4_57;
	cvt.rn.f32.s32 	%f1, %r1;
	and.b32  	%r9, %r41, 7;
	setp.lt.u32 	%p5, %r41, 8;
	mov.b32 	%r72, 0;
	@%p5 bra 	$L__BB4_24;
	and.b32  	%r72, %r41, 2147483640;
	mov.b32 	%r68, 0;
$L__BB4_7:
	.pragma "nounroll";
	shl.b32 	%r45, %r68, 7;
	add.s32 	%r20, %r45, %r5;
	setp.ge.s32 	%p6, %r20, %r3;
	@%p6 bra 	$L__BB4_9;
	mul.wide.u32 	%rd27, %r20, 4;
	add.s64 	%rd28, %rd7, %rd27;
	ld.global.f32 	%f3, [%rd28];
	div.rn.f32 	%f4, %f3, %f1;
	add.s64 	%rd29, %rd8, %rd27;
	st.global.f32 	[%rd29], %f4;
$L__BB4_9:
	add.s32 	%r46, %r20, 128;
	setp.ge.s32 	%p7, %r46, %r3;
	mul.wide.s32 	%rd30, %r46, 4;
	add.s64 	%rd13, %rd7, %rd30;
	add.s64 	%rd14, %rd8, %rd30;
	@%p7 bra 	$L__BB4_11;
	ld.global.f32 	%f5, [%rd13];
	div.rn.f32 	%f6, %f5, %f1;
	st.global.f32 	[%rd14], %f6;
$L__BB4_11:
	add.s32 	%r47, %r20, 256;
	setp.ge.s32 	%p8, %r47, %r3;
	@%p8 bra 	$L__BB4_13;
	ld.global.f32 	%f7, [%rd13+512];
	div.rn.f32 	%f8, %f7, %f1;
	st.global.f32 	[%rd14+512], %f8;
$L__BB4_13:
	add.s32 	%r48, %r20, 384;
	setp.ge.s32 	%p9, %r48, %r3;
	@%p9 bra 	$L__BB4_15;
	ld.global.f32 	%f9, [%rd13+1024];
	div.rn.f32 	%f10, %f9, %f1;
	st.global.f32 	[%rd14+1024], %f10;
$L__BB4_15:
	add.s32 	%r49, %r20, 512;
	setp.ge.s32 	%p10, %r49, %r3;
	@%p10 bra 	$L__BB4_17;
	ld.global.f32 	%f11, [%rd13+1536];
	div.rn.f32 	%f12, %f11, %f1;
	st.global.f32 	[%rd14+1536], %f12;
$L__BB4_17:
	add.s32 	%r50, %r20, 640;
	setp.ge.s32 	%p11, %r50, %r3;
	@%p11 bra 	$L__BB4_19;
	ld.global.f32 	%f13, [%rd13+2048];
	div.rn.f32 	%f14, %f13, %f1;
	st.global.f32 	[%rd14+2048], %f14;
$L__BB4_19:
	add.s32 	%r51, %r20, 768;
	setp.ge.s32 	%p12, %r51, %r3;
	@%p12 bra 	$L__BB4_21;
	ld.global.f32 	%f15, [%rd13+2560];
	div.rn.f32 	%f16, %f15, %f1;
	st.global.f32 	[%rd14+2560], %f16;
$L__BB4_21:
	add.s32 	%r52, %r20, 896;
	setp.ge.s32 	%p13, %r52, %r3;
	@%p13 bra 	$L__BB4_23;
	ld.global.f32 	%f17, [%rd13+3072];
	div.rn.f32 	%f18, %f17, %f1;
	st.global.f32 	[%rd14+3072], %f18;
$L__BB4_23:
	add.s32 	%r68, %r68, 8;
	setp.eq.s32 	%p14, %r68, %r72;
	@%p14 bra 	$L__BB4_24;
	bra.uni 	$L__BB4_7;
$L__BB4_24:
	setp.eq.s32 	%p15, %r9, 0;
	@%p15 bra 	$L__BB4_57;
	and.b32  	%r29, %r41, 3;
	setp.lt.u32 	%p16, %r9, 4;
	@%p16 bra 	$L__BB4_35;
	shl.b32 	%r53, %r72, 7;
	add.s32 	%r30, %r53, %r5;
	setp.ge.s32 	%p17, %r30, %r3;
	@%p17 bra 	$L__BB4_28;
	mul.wide.s32 	%rd31, %r30, 4;
	add.s64 	%rd32, %rd7, %rd31;
	ld.global.f32 	%f19, [%rd32];
	div.rn.f32 	%f20, %f19, %f1;
	add.s64 	%rd33, %rd8, %rd31;
	st.global.f32 	[%rd33], %f20;
$L__BB4_28:
	add.s32 	%r31, %r30, 128;
	setp.ge.s32 	%p18, %r31, %r3;
	@%p18 bra 	$L__BB4_30;
	mul.wide.s32 	%rd34, %r31, 4;
	add.s64 	%rd35, %rd7, %rd34;
	ld.global.f32 	%f21, [%rd35];
	div.rn.f32 	%f22, %f21, %f1;
	add.s64 	%rd36, %rd8, %rd34;
	st.global.f32 	[%rd36], %f22;
$L__BB4_30:
	add.s32 	%r32, %r30, 256;
	setp.ge.s32 	%p19, %r32, %r3;
	@%p19 bra 	$L__BB4_32;
	mul.wide.s32 	%rd37, %r32, 4;
	add.s64 	%rd38, %rd7, %rd37;
	ld.global.f32 	%f23, [%rd38];
	div.rn.f32 	%f24, %f23, %f1;
	add.s64 	%rd39, %rd8, %rd37;
	st.global.f32 	[%rd39], %f24;
$L__BB4_32:
	add.s32 	%r33, %r30, 384;
	setp.ge.s32 	%p20, %r33, %r3;
	@%p20 bra 	$L__BB4_34;
	mul.wide.s32 	%rd40, %r33, 4;
	add.s64 	%rd41, %rd7, %rd40;
	ld.global.f32 	%f25, [%rd41];
	div.rn.f32 	%f26, %f25, %f1;
	add.s64 	%rd42, %rd8, %rd40;
	st.global.f32 	[%rd42], %f26;
$L__BB4_34:
	add.s32 	%r72, %r72, 4;
$L__BB4_35:
	setp.eq.s32 	%p21, %r29, 0;
	@%p21 bra 	$L__BB4_57;
	setp.eq.s32 	%p22, %r29, 1;
	@%p22 bra 	$L__BB4_42;
	shl.b32 	%r54, %r72, 7;
	add.s32 	%r36, %r54, %r5;
	setp.ge.s32 	%p23, %r36, %r3;
	@%p23 bra 	$L__BB4_39;
	mul.wide.s32 	%rd43, %r36, 4;
	add.s64 	%rd44, %rd7, %rd43;
	ld.global.f32 	%f27, [%rd44];
	div.rn.f32 	%f28, %f27, %f1;
	add.s64 	%rd45, %rd8, %rd43;
	st.global.f32 	[%rd45], %f28;
$L__BB4_39:
	add.s32 	%r37, %r36, 128;
	setp.ge.s32 	%p24, %r37, %r3;
	@%p24 bra 	$L__BB4_41;
	mul.wide.s32 	%rd46, %r37, 4;
	add.s64 	%rd47, %rd7, %rd46;
	ld.global.f32 	%f29, [%rd47];
	div.rn.f32 	%f30, %f29, %f1;
	add.s64 	%rd48, %rd8, %rd46;
	st.global.f32 	[%rd48], %f30;
$L__BB4_41:
	add.s32 	%r72, %r72, 2;
$L__BB4_42:
	and.b32  	%r55, %r41, 1;
	setp.eq.b32 	%p25, %r55, 1;
	not.pred 	%p26, %p25;
	@%p26 bra 	$L__BB4_57;
	shl.b32 	%r56, %r72, 7;
	add.s32 	%r40, %r56, %r5;
	setp.ge.s32 	%p27, %r40, %r3;
	@%p27 bra 	$L__BB4_57;
	mul.wide.s32 	%rd49, %r40, 4;
	add.s64 	%rd50, %rd7, %rd49;
	ld.global.f32 	%f31, [%rd50];
	div.rn.f32 	%f32, %f31, %f1;
	add.s64 	%rd51, %rd8, %rd49;
	st.global.f32 	[%rd51], %f32;
	bra.uni 	$L__BB4_57;
$L__BB4_45:
	setp.lt.s32 	%p28, %r41, 1;
	@%p28 bra 	$L__BB4_57;
	cvt.rn.f32.s32 	%f2, %r1;
	and.b32  	%r11, %r41, 7;
	setp.lt.u32 	%p29, %r41, 8;
	mov.b32 	%r70, 0;
	@%p29 bra 	$L__BB4_49;
	and.b32  	%r70, %r41, 2147483640;
	neg.s32 	%r67, %r70;
	mul.wide.u32 	%rd52, %r5, 4;
	add.s64 	%rd69, %rd26, %rd52;
	add.s32 	%r66, %r5, 128;
$L__BB4_48:
	.pragma "nounroll";
	mul.wide.s32 	%rd53, %r66, 4;
	add.s64 	%rd54, %rd26, %rd53;
	add.s64 	%rd55, %rd2, %rd69;
	ld.global.f32 	%f33, [%rd55];
	div.rn.f32 	%f34, %f33, %f2;
	add.s64 	%rd56, %rd1, %rd69;
	st.global.f32 	[%rd56], %f34;
	add.s64 	%rd57, %rd2, %rd54;
	ld.global.f32 	%f35, [%rd57];
	div.rn.f32 	%f36, %f35, %f2;
	add.s64 	%rd58, %rd1, %rd54;
	st.global.f32 	[%rd58], %f36;
	ld.global.f32 	%f37, [%rd57+512];
	div.rn.f32 	%f38, %f37, %f2;
	st.global.f32 	[%rd58+512], %f38;
	ld.global.f32 	%f39, [%rd57+1024];
	div.rn.f32 	%f40, %f39, %f2;
	st.global.f32 	[%rd58+1024], %f40;
	ld.global.f32 	%f41, [%rd57+1536];
	div.rn.f32 	%f42, %f41, %f2;
	st.global.f32 	[%rd58+1536], %f42;
	ld.global.f32 	%f43, [%rd57+2048];
	div.rn.f32 	%f44, %f43, %f2;
	st.global.f32 	[%rd58+2048], %f44;
	ld.global.f32 	%f45, [%rd57+2560];
	div.rn.f32 	%f46, %f45, %f2;
	st.global.f32 	[%rd58+2560], %f46;
	ld.global.f32 	%f47, [%rd57+3072];
	div.rn.f32 	%f48, %f47, %f2;
	st.global.f32 	[%rd58+3072], %f48;
	add.s32 	%r67, %r67, 8;
	add.s64 	%rd69, %rd69, 4096;
	add.s32 	%r66, %r66, 1024;
	setp.eq.s32 	%p30, %r67, 0;
	@%p30 bra 	$L__BB4_49;
	bra.uni 	$L__BB4_48;
$L__BB4_49:
	setp.eq.s32 	%p31, %r11, 0;
	@%p31 bra 	$L__BB4_57;
	and.b32  	%r23, %r41, 3;
	setp.lt.u32 	%p32, %r11, 4;
	@%p32 bra 	$L__BB4_52;
	shl.b32 	%r58, %r70, 7;
	add.s32 	%r59, %r58, %r5;
	mul.wide.s32 	%rd59, %r59, 4;
	add.s64 	%rd60, %rd7, %rd59;
	ld.global.f32 	%f49, [%rd60];
	div.rn.f32 	%f50, %f49, %f2;
	add.s64 	%rd61, %rd8, %rd59;
	st.global.f32 	[%rd61], %f50;
	ld.global.f32 	%f51, [%rd60+512];
	div.rn.f32 	%f52, %f51, %f2;
	st.global.f32 	[%rd61+512], %f52;
	ld.global.f32 	%f53, [%rd60+1024];
	div.rn.f32 	%f54, %f53, %f2;
	st.global.f32 	[%rd61+1024], %f54;
	ld.global.f32 	%f55, [%rd60+1536];
	div.rn.f32 	%f56, %f55, %f2;
	st.global.f32 	[%rd61+1536], %f56;
	add.s32 	%r70, %r70, 4;
$L__BB4_52:
	setp.eq.s32 	%p33, %r23, 0;
	@%p33 bra 	$L__BB4_57;
	setp.eq.s32 	%p34, %r23, 1;
	@%p34 bra 	$L__BB4_55;
	shl.b32 	%r60, %r70, 7;
	add.s32 	%r61, %r60, %r5;
	mul.wide.s32 	%rd62, %r61, 4;
	add.s64 	%rd63, %rd7, %rd62;
	ld.global.f32 	%f57, [%rd63];
	div.rn.f32 	%f58, %f57, %f2;
	add.s64 	%rd64, %rd8, %rd62;
	st.global.f32 	[%rd64], %f58;
	ld.global.f32 	%f59, [%rd63+512];
	div.rn.f32 	%f60, %f59, %f2;
	st.global.f32 	[%rd64+512], %f60;
	add.s32 	%r70, %r70, 2;
$L__BB4_55:
	and.b32  	%r62, %r41, 1;
	setp.eq.b32 	%p35, %r62, 1;
	not.pred 	%p36, %p35;
	@%p36 bra 	$L__BB4_57;
	shl.b32 	%r63, %r70, 7;
	add.s32 	%r64, %r63, %r5;
	mul.wide.s32 	%rd65, %r64, 4;
	add.s64 	%rd66, %rd7, %rd65;
	ld.global.f32 	%f61, [%rd66];
	div.rn.f32 	%f62, %f61, %f2;
	add.s64 	%rd67, %rd8, %rd65;
	st.global.f32 	[%rd67], %f62;
$L__BB4_57:
	ret;

}
	// .globl	_ZN3cub18CUB_300001_SM_10006detail9transform16transform_kernelINS2_10policy_hubILb1EN4cuda3std3__45tupleIJN6thrust24THRUST_300001_SM_1000_NS6detail15normal_iteratorINSA_10device_ptrIfEEEEEEEE10policy1000EiNSB_10functional5actorINSJ_9compositeIJNSJ_16operator_adaptorINS7_10multipliesIvEEEENSK_INSL_IJNSM_INS7_5minusIvEEEENSK_INSJ_8argumentILj0EEEEENSK_INSJ_5valueIfEEEEEEEEES10_EEEEESF_JPfEEEvT0_iT1_T2_DpNS2_10kernel_argIT3_EE
.visible .entry _ZN3cub18CUB_300001_SM_10006detail9transform16transform_kernelINS2_10policy_hubILb1EN4cuda3std3__45tupleIJN6thrust24THRUST_300001_SM_1000_NS6detail15normal_iteratorINSA_10device_ptrIfEEEEEEEE10policy1000EiNSB_10functional5actorINSJ_9compositeIJNSJ_16operator_adaptorINS7_10multipliesIvEEEENSK_INSL_IJNSM_INS7_5minusIvEEEENSK_INSJ_8argumentILj0EEEEENSK_INSJ_5valueIfEEEEEEEEES10_EEEEESF_JPfEEEvT0_iT1_T2_DpNS2_10kernel_argIT3_EE(
	.param .u32 _ZN3cub18CUB_300001_SM_10006detail9transform16transform_kernelINS2_10policy_hubILb1EN4cuda3std3__45tupleIJN6thrust24THRUST_300001_SM_1000_NS6detail15normal_iteratorINSA_10device_ptrIfEEEEEEEE10policy1000EiNSB_10functional5actorINSJ_9compositeIJNSJ_16operator_adaptorINS7_10multipliesIvEEEENSK_INSL_IJNSM_INS7_5minusIvEEEENSK_INSJ_8argumentILj0EEEEENSK_INSJ_5valueIfEEEEEEEEES10_EEEEESF_JPfEEEvT0_iT1_T2_DpNS2_10kernel_argIT3_EE_param_0,
	.param .u32 _ZN3cub18CUB_300001_SM_10006detail9transform16transform_kernelINS2_10policy_hubILb1EN4cuda3std3__45tupleIJN6thrust24THRUST_300001_SM_1000_NS6detail15normal_iteratorINSA_10device_ptrIfEEEEEEEE10policy1000EiNSB_10functional5actorINSJ_9compositeIJNSJ_16operator_adaptorINS7_10multipliesIvEEEENSK_INSL_IJNSM_INS7_5minusIvEEEENSK_INSJ_8argumentILj0EEEEENSK_INSJ_5valueIfEEEEEEEEES10_EEEEESF_JPfEEEvT0_iT1_T2_DpNS2_10kernel_argIT3_EE_param_1,
	.param .align 4 .b8 _ZN3cub18CUB_300001_SM_10006detail9transform16transform_kernelINS2_10policy_hubILb1EN4cuda3std3__45tupleIJN6thrust24THRUST_300001_SM_1000_NS6detail15normal_iteratorINSA_10device_ptrIfEEEEEEEE10policy1000EiNSB_10functional5actorINSJ_9compositeIJNSJ_16operator_adaptorINS7_10multipliesIvEEEENSK_INSL_IJNSM_INS7_5minusIvEEEENSK_INSJ_8argumentILj0EEEEENSK_INSJ_5valueIfEEEEEEEEES10_EEEEESF_JPfEEEvT0_iT1_T2_DpNS2_10kernel_argIT3_EE_param_2[20],
	.param .align 8 .b8 _ZN3cub18CUB_300001_SM_10006detail9transform16transform_kernelINS2_10policy_hubILb1EN4cuda3std3__45tupleIJN6thrust24THRUST_300001_SM_1000_NS6detail15normal_iteratorINSA_10device_ptrIfEEEEEEEE10policy1000EiNSB_10functional5actorINSJ_9compositeIJNSJ_16operator_adaptorINS7_10multipliesIvEEEENSK_INSL_IJNSM_INS7_5minusIvEEEENSK_INSJ_8argumentILj0EEEEENSK_INSJ_5valueIfEEEEEEEEES10_EEEEESF_JPfEEEvT0_iT1_T2_DpNS2_10kernel_argIT3_EE_param_3[8],
	.param .align 8 .b8 _ZN3cub18CUB_300001_SM_10006detail9transform16transform_kernelINS2_10policy_hubILb1EN4cuda3std3__45tupleIJN6thrust24THRUST_300001_SM_1000_NS6detail15normal_iteratorINSA_10device_ptrIfEEEEEEEE10policy1000EiNSB_10functional5actorINSJ_9compositeIJNSJ_16operator_adaptorINS7_10multipliesIvEEEENSK_INSL_IJNSM_INS7_5minusIvEEEENSK_INSJ_8argumentILj0EEEEENSK_INSJ_5valueIfEEEEEEEEES10_EEEEESF_JPfEEEvT0_iT1_T2_DpNS2_10kernel_argIT3_EE_param_4[16]
)
.maxntid 128
{
	.reg .pred 	%p<37>;
	.reg .b32 	%r<84>;
	.reg .b32 	%f<179>;
	.reg .b64 	%rd<65>;

	ld.param.f32 	%f1, [_ZN3cub18CUB_300001_SM_10006detail9transform16transform_kernelINS2_10policy_hubILb1EN4cuda3std3__45tupleIJN6thrust24THRUST_300001_SM_1000_NS6detail15normal_iteratorINSA_10device_ptrIfEEEEEEEE10policy1000EiNSB_10functional5actorINSJ_9compositeIJNSJ_16operator_adaptorINS7_10multipliesIvEEEENSK_INSL_IJNSM_INS7_5minusIvEEEENSK_INSJ_8argumentILj0EEEEENSK_INSJ_5valueIfEEEEEEEEES10_EEEEESF_JPfEEEvT0_iT1_T2_DpNS2_10kernel_argIT3_EE_param_2+8];
	ld.param.f32 	%f2, [_ZN3cub18CUB_300001_SM_10006detail9transform16transform_kernelINS2_10policy_hubILb1EN4cuda3std3__45tupleIJN6thrust24THRUST_300001_SM_1000_NS6detail15normal_iteratorINSA_10device_ptrIfEEEEEEEE10policy1000EiNSB_10functional5actorINSJ_9compositeIJNSJ_16operator_adaptorINS7_10multipliesIvEEEENSK_INSL_IJNSM_INS7_5minusIvEEEENSK_INSJ_8argumentILj0EEEEENSK_INSJ_5valueIfEEEEEEEEES10_EEEEESF_JPfEEEvT0_iT1_T2_DpNS2_10kernel_argIT3_EE_param_2+16];
	ld.param.u32 	%r50, [_ZN3cub18CUB_300001_SM_10006detail9transform16transform_kernelINS2_10policy_hubILb1EN4cuda3std3__45tupleIJN6thrust24THRUST_300001_SM_1000_NS6detail15normal_iteratorINSA_10device_ptrIfEEEEEEEE10policy1000EiNSB_10functional5actorINSJ_9compositeIJNSJ_16operator_adaptorINS7_10multipliesIvEEEENSK_INSL_IJNSM_INS7_5minusIvEEEENSK_INSJ_8argumentILj0EEEEENSK_INSJ_5valueIfEEEEEEEEES10_EEEEESF_JPfEEEvT0_iT1_T2_DpNS2_10kernel_argIT3_EE_param_0];
	ld.param.u64 	%rd15, [_ZN3cub18CUB_300001_SM_10006detail9transform16transform_kernelINS2_10policy_hubILb1EN4cuda3std3__45tupleIJN6thrust24THRUST_300001_SM_1000_NS6detail15normal_iteratorINSA_10device_ptrIfEEEEEEEE10policy1000EiNSB_10functional5actorINSJ_9compositeIJNSJ_16operator_adaptorINS7_10multipliesIvEEEENSK_INSL_IJNSM_INS7_5minusIvEEEENSK_INSJ_8argumentILj0EEEEENSK_INSJ_5valueIfEEEEEEEEES10_EEEEESF_JPfEEEvT0_iT1_T2_DpNS2_10kernel_argIT3_EE_param_4];
	ld.param.u64 	%rd16, [_ZN3cub18CUB_300001_SM_10006detail9transform16transform_kernelINS2_10policy_hubILb1EN4cuda3std3__45tupleIJN6thrust24THRUST_300001_SM_1000_NS6detail15normal_iteratorINSA_10device_ptrIfEEEEEEEE10policy1000EiNSB_10functional5actorINSJ_9compositeIJNSJ_16operator_adaptorINS7_10multipliesIvEEEENSK_INSL_IJNSM_INS7_5minusIvEEEENSK_INSJ_8argumentILj0EEEEENSK_INSJ_5valueIfEEEEEEEEES10_EEEEESF_JPfEEEvT0_iT1_T2_DpNS2_10kernel_argIT3_EE_param_3];
	ld.param.u32 	%r49, [_ZN3cub18CUB_300001_SM_10006detail9transform16transform_kernelINS2_10policy_hubILb1EN4cuda3std3__45tupleIJN6thrust24THRUST_300001_SM_1000_NS6detail15normal_iteratorINSA_10device_ptrIfEEEEEEEE10policy1000EiNSB_10functional5actorINSJ_9compositeIJNSJ_16operator_adaptorINS7_10multipliesIvEEEENSK_INSL_IJNSM_INS7_5minusIvEEEENSK_INSJ_8argumentILj0EEEEENSK_INSJ_5valueIfEEEEEEEEES10_EEEEESF_JPfEEEvT0_iT1_T2_DpNS2_10kernel_argIT3_EE_param_1];
	cvta.to.global.u64 	%rd1, %rd16;
	cvta.to.global.u64 	%rd2, %rd15;
	shl.b32 	%r1, %r49, 7;
	mov.u32 	%r51, %ctaid.x;
	mul.lo.s32 	%r2, %r1, %r51;
	sub.s32 	%r3, %r50, %r2;
	min.s32 	%r4, %r1, %r3;
	shl.b32 	%r5, %r4, 2;
	mov.u32 	%r6, %tid.x;
	shl.b32 	%r72, %r6, 7;
	setp.ge.s32 	%p1, %r72, %r5;
	@%p1 bra 	$L__BB5_3;
	mul.wide.u32 	%rd17, %r6, 128;
	add.s64 	%rd18, %rd2, %rd17;
	mul.wide.s32 	%rd19, %r2, 4;
	add.s64 	%rd63, %rd18, %rd19;
$L__BB5_2:
	.pragma "nounroll";
	// begin inline asm
	prefetch.global.L2 [%rd63];
	// end inline asm
	add.s32 	%r72, %r72, 16384;
	add.s64 	%rd63, %rd63, 16384;
	setp.lt.s32 	%p2, %r72, %r5;
	@%p2 bra 	$L__BB5_2;
$L__BB5_3:
	mul.wide.s32 	%rd21, %r2, 4;
	add.s64 	%rd6, %rd2, %rd21;
	add.s64 	%rd7, %rd1, %rd21;
	setp.gt.s32 	%p3, %r1, %r3;
	@%p3 bra 	$L__BB5_17;
	setp.lt.s32 	%p4, %r49, 1;
	@%p4 bra 	$L__BB5_58;
	and.b32  	%r10, %r49, 15;
	setp.lt.u32 	%p5, %r49, 16;
	mov.b32 	%r79, 0;
	@%p5 bra 	$L__BB5_8;
	and.b32  	%r79, %r49, 2147483632;
	neg.s32 	%r74, %r79;
	add.s32 	%r73, %r6, 1152;
	mul.wide.u32 	%rd64, %r6, 4;
$L__BB5_7:
	.pragma "nounroll";
	mul.wide.s32 	%rd22, %r73, 4;
	add.s64 	%rd23, %rd22, 1536;
	add.s64 	%rd24, %rd6, %rd64;
	ld.global.f32 	%f3, [%rd24];
	sub.f32 	%f4, %f3, %f1;
	sub.f32 	%f5, %f3, %f2;
	mul.f32 	%f6, %f4, %f5;
	add.s64 	%rd25, %rd7, %rd64;
	st.global.f32 	[%rd25], %f6;
	ld.global.f32 	%f7, [%rd24+512];
	sub.f32 	%f8, %f7, %f1;
	sub.f32 	%f9, %f7, %f2;
	mul.f32 	%f10, %f8, %f9;
	st.global.f32 	[%rd25+512], %f10;
	ld.global.f32 	%f11, [%rd24+1024];
	sub.f32 	%f12, %f11, %f1;
	sub.f32 	%f13, %f11, %f2;
	mul.f32 	%f14, %f12, %f13;
	st.global.f32 	[%rd25+1024], %f14;
	ld.global.f32 	%f15, [%rd24+1536];
	sub.f32 	%f16, %f15, %f1;
	sub.f32 	%f17, %f15, %f2;
	mul.f32 	%f18, %f16, %f17;
	st.global.f32 	[%rd25+1536], %f18;
	ld.global.f32 	%f19, [%rd24+2048];
	sub.f32 	%f20, %f19, %f1;
	sub.f32 	%f21, %f19, %f2;
	mul.f32 	%f22, %f20, %f21;
	st.global.f32 	[%rd25+2048], %f22;
	ld.global.f32 	%f23, [%rd24+2560];
	sub.f32 	%f24, %f23, %f1;
	sub.f32 	%f25, %f23, %f2;
	mul.f32 	%f26, %f24, %f25;
	st.global.f32 	[%rd25+2560], %f26;
	ld.global.f32 	%f27, [%rd24+3072];
	sub.f32 	%f28, %f27, %f1;
	sub.f32 	%f29, %f27, %f2;
	mul.f32 	%f30, %f28, %f29;
	st.global.f32 	[%rd25+3072], %f30;
	ld.global.f32 	%f31, [%rd24+3584];
	sub.f32 	%f32, %f31, %f1;
	sub.f32 	%f33, %f31, %f2;
	mul.f32 	%f34, %f32, %f33;
	st.global.f32 	[%rd25+3584], %f34;
	ld.global.f32 	%f35, [%rd24+4096];
	sub.f32 	%f36, %f35, %f1;
	sub.f32 	%f37, %f35, %f2;
	mul.f32 	%f38, %f36, %f37;
	st.global.f32 	[%rd25+4096], %f38;
	add.s64 	%rd26, %rd6, %rd23;
	ld.global.f32 	%f39, [%rd26+-1536];
	sub.f32 	%f40, %f39, %f1;
	sub.f32 	%f41, %f39, %f2;
	mul.f32 	%f42, %f40, %f41;
	add.s64 	%rd27, %rd7, %rd23;
	st.global.f32 	[%rd27+-1536], %f42;
	ld.global.f32 	%f43, [%rd26+-1024];
	sub.f32 	%f44, %f43, %f1;
	sub.f32 	%f45, %f43, %f2;
	mul.f32 	%f46, %f44, %f45;
	st.global.f32 	[%rd27+-1024], %f46;
	ld.global.f32 	%f47, [%rd26+-512];
	sub.f32 	%f48, %f47, %f1;
	sub.f32 	%f49, %f47, %f2;
	mul.f32 	%f50, %f48, %f49;
	st.global.f32 	[%rd27+-512], %f50;
	ld.global.f32 	%f51, [%rd26];
	sub.f32 	%f52, %f51, %f1;
	sub.f32 	%f53, %f51, %f2;
	mul.f32 	%f54, %f52, %f53;
	st.global.f32 	[%rd27], %f54;
	ld.global.f32 	%f55, [%rd26+512];
	sub.f32 	%f56, %f55, %f1;
	sub.f32 	%f57, %f55, %f2;
	mul.f32 	%f58, %f56, %f57;
	st.global.f32 	[%rd27+512], %f58;
	ld.global.f32 	%f59, [%rd26+1024];
	sub.f32 	%f60, %f59, %f1;
	sub.f32 	%f61, %f59, %f2;
	mul.f32 	%f62, %f60, %f61;
	st.global.f32 	[%rd27+1024], %f62;
	ld.global.f32 	%f63, [%rd26+1536];
	sub.f32 	%f64, %f63, %f1;
	sub.f32 	%f65, %f63, %f2;
	mul.f32 	%f66, %f64, %f65;
	st.global.f32 	[%rd27+1536], %f66;
	add.s32 	%r74, %r74, 16;
	add.s32 	%r73, %r73, 2048;
	add.s64 	%rd64, %rd64, 8192;
	setp.eq.s32 	%p6, %r74, 0;
	@%p6 bra 	$L__BB5_8;
	bra.uni 	$L__BB5_7;
$L__BB5_8:
	setp.eq.s32 	%p7, %r10, 0;
	@%p7 bra 	$L__BB5_58;
	and.b32  	%r37, %r49, 7;
	setp.lt.u32 	%p8, %r10, 8;
	@%p8 bra 	$L__BB5_11;
	shl.b32 	%r53, %r79, 7;
	add.s32 	%r54, %r53, %r6;
	mul.wide.s32 	%rd28, %r54, 4;
	add.s64 	%rd29, %rd6, %rd28;
	ld.global.f32 	%f67, [%rd29];
	sub.f32 	%f68, %f67, %f1;
	sub.f32 	%f69, %f67, %f2;
	mul.f32 	%f70, %f68, %f69;
	add.s64 	%rd30, %rd7, %rd28;
	st.global.f32 	[%rd30], %f70;
	ld.global.f32 	%f71, [%rd29+512];
	sub.f32 	%f72, %f71, %f1;
	sub.f32 	%f73, %f71, %f2;
	mul.f32 	%f74, %f72, %f73;
	st.global.f32 	[%rd30+512], %f74;
	ld.global.f32 	%f75, [%rd29+1024];
	sub.f32 	%f76, %f75, %f1;
	sub.f32 	%f77, %f75, %f2;
	mul.f32 	%f78, %f76, %f77;
	st.global.f32 	[%rd30+1024], %f78;
	ld.global.f32 	%f79, [%rd29+1536];
	sub.f32 	%f80, %f79, %f1;
	sub.f32 	%f81, %f79, %f2;
	mul.f32 	%f82, %f80, %f81;
	st.global.f32 	[%rd30+1536], %f82;
	ld.global.f32 	%f83, [%rd29+2048];
	sub.f32 	%f84, %f83, %f1;
	sub.f32 	%f85, %f83, %f2;
	mul.f32 	%f86, %f84, %f85;
	st.global.f32 	[%rd30+2048], %f86;
	ld.global.f32 	%f87, [%rd29+2560];
	sub.f32 	%f88, %f87, %f1;
	sub.f32 	%f89, %f87, %f2;
	mul.f32 	%f90, %f88, %f89;
	st.global.f32 	[%rd30+2560], %f90;
	ld.global.f32 	%f91, [%rd29+3072];
	sub.f32 	%f92, %f91, %f1;
	sub.f32 	%f93, %f91, %f2;
	mul.f32 	%f94, %f92, %f93;
	st.global.f32 	[%rd30+3072], %f94;
	ld.global.f32 	%f95, [%rd29+3584];
	sub.f32 	%f96, %f95, %f1;
	sub.f32 	%f97, %f95, %f2;
	mul.f32 	%f98, %f96, %f97;
	st.global.f32 	[%rd30+3584], %f98;
	add.s32 	%r79, %r79, 8;
$L__BB5_11:
	setp.eq.s32 	%p9, %r37, 0;
	@%p9 bra 	$L__BB5_58;
	and.b32  	%r40, %r49, 3;
	setp.lt.u32 	%p10, %r37, 4;
	@%p10 bra 	$L__BB5_14;
	shl.b32 	%r55, %r79, 7;
	add.s32 	%r56, %r55, %r6;
	mul.wide.s32 	%rd31, %r56, 4;
	add.s64 	%rd32, %rd6, %rd31;
	ld.global.f32 	%f99, [%rd32];
	sub.f32 	%f100, %f99, %f1;
	sub.f32 	%f101, %f99, %f2;
	mul.f32 	%f102, %f100, %f101;
	add.s64 	%rd33, %rd7, %rd31;
	st.global.f32 	[%rd33], %f102;
	ld.global.f32 	%f103, [%rd32+512];
	sub.f32 	%f104, %f103, %f1;
	sub.f32 	%f105, %f103, %f2;
	mul.f32 	%f106, %f104, %f105;
	st.global.f32 	[%rd33+512], %f106;
	ld.global.f32 	%f107, [%rd32+1024];
	sub.f32 	%f108, %f107, %f1;
	sub.f32 	%f109, %f107, %f2;
	mul.f32 	%f110, %f108, %f109;
	st.global.f32 	[%rd33+1024], %f110;
	ld.global.f32 	%f111, [%rd32+1536];
	sub.f32 	%f112, %f111, %f1;
	sub.f32 	%f113, %f111, %f2;
	mul.f32 	%f114, %f112, %f113;
	st.global.f32 	[%rd33+1536], %f114;
	add.s32 	%r79, %r79, 4;
$L__BB5_14:
	setp.eq.s32 	%p11, %r40, 0;
	@%p11 bra 	$L__BB5_58;
	shl.b32 	%r57, %r79, 7;
	add.s32 	%r83, %r6, %r57;
	neg.s32 	%r82, %r40;
$L__BB5_16:
	.pragma "nounroll";
	mul.wide.s32 	%rd35, %r83, 4;
	add.s64 	%rd36, %rd7, %rd35;
	add.s64 	%rd37, %rd6, %rd35;
	ld.global.f32 	%f115, [%rd37];
	sub.f32 	%f116, %f115, %f1;
	sub.f32 	%f117, %f115, %f2;
	mul.f32 	%f118, %f116, %f117;
	st.global.f32 	[%rd36], %f118;
	add.s32 	%r83, %r83, 128;
	add.s32 	%r82, %r82, 1;
	setp.ne.s32 	%p12, %r82, 0;
	@%p12 bra 	$L__BB5_16;
	bra.uni 	$L__BB5_58;
$L__BB5_17:
	setp.lt.s32 	%p13, %r49, 1;
	@%p13 bra 	$L__BB5_58;
	and.b32  	%r14, %r49, 7;
	setp.lt.u32 	%p14, %r49, 8;
	mov.b32 	%r76, 0;
	@%p14 bra 	$L__BB5_37;
	and.b32  	%r76, %r49, 2147483640;
	mov.b32 	%r75, 0;
$L__BB5_20:
	.pragma "nounroll";
	shl.b32 	%r60, %r75, 7;
	add.s32 	%r21, %r60, %r6;
	setp.ge.s32 	%p15, %r21, %r4;
	@%p15 bra 	$L__BB5_22;
	mul.wide.u32 	%rd38, %r21, 4;
	add.s64 	%rd39, %rd6, %rd38;
	ld.global.f32 	%f119, [%rd39];
	sub.f32 	%f120, %f119, %f1;
	sub.f32 	%f121, %f119, %f2;
	mul.f32 	%f122, %f120, %f121;
	add.s64 	%rd40, %rd7, %rd38;
	st.global.f32 	[%rd40], %f122;
$L__BB5_22:
	add.s32 	%r61, %r21, 128;
	setp.ge.s32 	%p16, %r61, %r4;
	mul.wide.s32 	%rd41, %r61, 4;
	add.s64 	%rd11, %rd6, %rd41;
	add.s64 	%rd12, %rd7, %rd41;
	@%p16 bra 	$L__BB5_24;
	ld.global.f32 	%f123, [%rd11];
	sub.f32 	%f124, %f123, %f1;
	sub.f32 	%f125, %f123, %f2;
	mul.f32 	%f126, %f124, %f125;
	st.global.f32 	[%rd12], %f126;
$L__BB5_24:
	add.s32 	%r62, %r21, 256;
	setp.ge.s32 	%p17, %r62, %r4;
	@%p17 bra 	$L__BB5_26;
	ld.global.f32 	%f127, [%rd11+512];
	sub.f32 	%f128, %f127, %f1;
	sub.f32 	%f129, %f127, %f2;
	mul.f32 	%f130, %f128, %f129;
	st.global.f32 	[%rd12+512], %f130;
$L__BB5_26:
	add.s32 	%r63, %r21, 384;
	setp.ge.s32 	%p18, %r63, %r4;
	@%p18 bra 	$L__BB5_28;
	ld.global.f32 	%f131, [%rd11+1024];
	sub.f32 	%f132, %f131, %f1;
	sub.f32 	%f133, %f131, %f2;
	mul.f32 	%f134, %f132, %f133;
	st.global.f32 	[%rd12+1024], %f134;
$L__BB5_28:
	add.s32 	%r64, %r21, 512;
	setp.ge.s32 	%p19, %r64, %r4;
	@%p19 bra 	$L__BB5_30;
	ld.global.f32 	%f135, [%rd11+1536];
	sub.f32 	%f136, %f135, %f1;
	sub.f32 	%f137, %f135, %f2;
	mul.f32 	%f138, %f136, %f137;
	st.global.f32 	[%rd12+1536], %f138;
$L__BB5_30:
	add.s32 	%r65, %r21, 640;
	setp.ge.s32 	%p20, %r65, %r4;
	@%p20 bra 	$L__BB5_32;
	ld.global.f32 	%f139, [%rd11+2048];
	sub.f32 	%f140, %f139, %f1;
	sub.f32 	%f141, %f139, %f2;
	mul.f32 	%f142, %f140, %f141;
	st.global.f32 	[%rd12+2048], %f142;
$L__BB5_32:
	add.s32 	%r66, %r21, 768;
	setp.ge.s32 	%p21, %r66, %r4;
	@%p21 bra 	$L__BB5_34;
	ld.global.f32 	%f143, [%rd11+2560];
	sub.f32 	%f144, %f143, %f1;
	sub.f32 	%f145, %f143, %f2;
	mul.f32 	%f146, %f144, %f145;
	st.global.f32 	[%rd12+2560], %f146;
$L__BB5_34:
	add.s32 	%r67, %r21, 896;
	setp.ge.s32 	%p22, %r67, %r4;
	@%p22 bra 	$L__BB5_36;
	ld.global.f32 	%f147, [%rd11+3072];
	sub.f32 	%f148, %f147, %f1;
	sub.f32 	%f149, %f147, %f2;
	mul.f32 	%f150, %f148, %f149;
	st.global.f32 	[%rd12+3072], %f150;
$L__BB5_36:
	add.s32 	%r75, %r75, 8;
	setp.ne.s32 	%p23, %r75, %r76;
	@%p23 bra 	$L__BB5_20;
$L__BB5_37:
	setp.eq.s32 	%p24, %r14, 0;
	@%p24 bra 	$L__BB5_58;
	and.b32  	%r24, %r49, 3;
	setp.lt.u32 	%p25, %r14, 4;
	@%p25 bra 	$L__BB5_48;
	shl.b32 	%r68, %r76, 7;
	add.s32 	%r25, %r68, %r6;
	setp.ge.s32 	%p26, %r25, %r4;
	@%p26 bra 	$L__BB5_41;
	mul.wide.s32 	%rd42, %r25, 4;
	add.s64 	%rd43, %rd6, %rd42;
	ld.global.f32 	%f151, [%rd43];
	sub.f32 	%f152, %f151, %f1;
	sub.f32 	%f153, %f151, %f2;
	mul.f32 	%f154, %f152, %f153;
	add.s64 	%rd44, %rd7, %rd42;
	st.global.f32 	[%rd44], %f154;
$L__BB5_41:
	add.s32 	%r26, %r25, 128;
	setp.ge.s32 	%p27, %r26, %r4;
	@%p27 bra 	$L__BB5_43;
	mul.wide.s32 	%rd45, %r26, 4;
	add.s64 	%rd46, %rd6, %rd45;
	ld.global.f32 	%f155, [%rd46];
	sub.f32 	%f156, %f155, %f1;
	sub.f32 	%f157, %f155, %f2;
	mul.f32 	%f158, %f156, %f157;
	add.s64 	%rd47, %rd7, %rd45;
	st.global.f32 	[%rd47], %f158;
$L__BB5_43:
	add.s32 	%r27, %r25, 256;
	setp.ge.s32 	%p28, %r27, %r4;
	@%p28 bra 	$L__BB5_45;
	mul.wide.s32 	%rd48, %r27, 4;
	add.s64 	%rd49, %rd6, %rd48;
	ld.global.f32 	%f159, [%rd49];
	sub.f32 	%f160, %f159, %f1;
	sub.f32 	%f161, %f159, %f2;
	mul.f32 	%f162, %f160, %f161;
	add.s64 	%rd50, %rd7, %rd48;
	st.global.f32 	[%rd50], %f162;
$L__BB5_45:
	add.s32 	%r28, %r25, 384;
	setp.ge.s32 	%p29, %r28, %r4;
	@%p29 bra 	$L__BB5_47;
	mul.wide.s32 	%rd51, %r28, 4;
	add.s64 	%rd52, %rd6, %rd51;
	ld.global.f32 	%f163, [%rd52];
	sub.f32 	%f164, %f163, %f1;
	sub.f32 	%f165, %f163, %f2;
	mul.f32 	%f166, %f164, %f165;
	add.s64 	%rd53, %rd7, %rd51;
	st.global.f32 	[%rd53], %f166;
$L__BB5_47:
	add.s32 	%r76, %r76, 4;
$L__BB5_48:
	setp.eq.s32 	%p30, %r24, 0;
	@%p30 bra 	$L__BB5_58;
	setp.eq.s32 	%p31, %r24, 1;
	@%p31 bra 	$L__BB5_55;
	shl.b32 	%r69, %r76, 7;
	add.s32 	%r31, %r69, %r6;
	setp.ge.s32 	%p32, %r31, %r4;
	@%p32 bra 	$L__BB5_52;
	mul.wide.s32 	%rd54, %r31, 4;
	add.s64 	%rd55, %rd6, %rd54;
	ld.global.f32 	%f167, [%rd55];
	sub.f32 	%f168, %f167, %f1;
	sub.f32 	%f169, %f167, %f2;
	mul.f32 	%f170, %f168, %f169;
	add.s64 	%rd56, %rd7, %rd54;
	st.global.f32 	[%rd56], %f170;
$L__BB5_52:
	add.s32 	%r32, %r31, 128;
	setp.ge.s32 	%p33, %r32, %r4;
	@%p33 bra 	$L__BB5_54;
	mul.wide.s32 	%rd57, %r32, 4;
	add.s64 	%rd58, %rd6, %rd57;
	ld.global.f32 	%f171, [%rd58];
	sub.f32 	%f172, %f171, %f1;
	sub.f32 	%f173, %f171, %f2;
	mul.f32 	%f174, %f172, %f173;
	add.s64 	%rd59, %rd7, %rd57;
	st.global.f32 	[%rd59], %f174;
$L__BB5_54:
	add.s32 	%r76, %r76, 2;
$L__BB5_55:
	and.b32  	%r70, %r49, 1;
	setp.eq.b32 	%p34, %r70, 1;
	not.pred 	%p35, %p34;
	@%p35 bra 	$L__BB5_58;
	shl.b32 	%r71, %r76, 7;
	add.s32 	%r35, %r71, %r6;
	setp.ge.s32 	%p36, %r35, %r4;
	@%p36 bra 	$L__BB5_58;
	mul.wide.s32 	%rd60, %r35, 4;
	add.s64 	%rd61, %rd6, %rd60;
	ld.global.f32 	%f175, [%rd61];
	sub.f32 	%f176, %f175, %f1;
	sub.f32 	%f177, %f175, %f2;
	mul.f32 	%f178, %f176, %f177;
	add.s64 	%rd62, %rd7, %rd60;
	st.global.f32 	[%rd62], %f178;
$L__BB5_58:
	ret;

}
	// .globl	_ZN3cub18CUB_300001_SM_10006detail9transform16transform_kernelINS2_10policy_hubILb1EN4cuda3std3__45tupleIJN6thrust24THRUST_300001_SM_1000_NS6detail15normal_iteratorINSA_10device_ptrIfEEEEEEEE10policy1000ElNSB_10functional5actorINSJ_9compositeIJNSJ_16operator_adaptorINS7_10multipliesIvEEEENSK_INSL_IJNSM_INS7_5minusIvEEEENSK_INSJ_8argumentILj0EEEEENSK_INSJ_5valueIfEEEEEEEEES10_EEEEESF_JPfEEEvT0_iT1_T2_DpNS2_10kernel_argIT3_EE
.visible .entry _ZN3cub18CUB_300001_SM_10006detail9transform16transform_kernelINS2_10policy_hubILb1EN4cuda3std3__45tupleIJN6thrust24THRUST_300001_SM_1000_NS6detail15normal_iteratorINSA_10device_ptrIfEEEEEEEE10policy1000ElNSB_10functional5actorINSJ_9compositeIJNSJ_16operator_adaptorINS7_10multipliesIvEEEENSK_INSL_IJNSM_INS7_5minusIvEEEENSK_INSJ_8argumentILj0EEEEENSK_INSJ_5valueIfEEEEEEEEES10_EEEEESF_JPfEEEvT0_iT1_T2_DpNS2_10kernel_argIT3_EE(
	.param .u64 _ZN3cub18CUB_300001_SM_10006detail9transform16transform_kernelINS2_10policy_hubILb1EN4cuda3std3__45tupleIJN6thrust24THRUST_300001_SM_1000_NS6detail15normal_iteratorINSA_10device_ptrIfEEEEEEEE10policy1000ElNSB_10functional5actorINSJ_9compositeIJNSJ_16operator_adaptorINS7_10multipliesIvEEEENSK_INSL_IJNSM_INS7_5minusIvEEEENSK_INSJ_8argumentILj0EEEEENSK_INSJ_5valueIfEEEEEEEEES10_EEEEESF_JPfEEEvT0_iT1_T2_DpNS2_10kernel_argIT3_EE_param_0,
	.param .u32 _ZN3cub18CUB_300001_SM_10006detail9transform16transform_kernelINS2_10policy_hubILb1EN4cuda3std3__45tupleIJN6thrust24THRUST_300001_SM_1000_NS6detail15normal_iteratorINSA_10device_ptrIfEEEEEEEE10policy1000ElNSB_10functional5actorINSJ_9compositeIJNSJ_16operator_adaptorINS7_10multipliesIvEEEENSK_INSL_IJNSM_INS7_5minusIvEEEENSK_INSJ_8argumentILj0EEEEENSK_INSJ_5valueIfEEEEEEEEES10_EEEEESF_JPfEEEvT0_iT1_T2_DpNS2_10kernel_argIT3_EE_param_1,
	.param .align 4 .b8 _ZN3cub18CUB_300001_SM_10006detail9transform16transform_kernelINS2_10policy_hubILb1EN4cuda3std3__45tupleIJN6thrust24THRUST_300001_SM_1000_NS6detail15normal_iteratorINSA_10device_ptrIfEEEEEEEE10policy1000ElNSB_10functional5actorINSJ_9compositeIJNSJ_16operator_adaptorINS7_10multipliesIvEEEENSK_INSL_IJNSM_INS7_5minusIvEEEENSK_INSJ_8argumentILj0EEEEENSK_INSJ_5valueIfEEEEEEEEES10_EEEEESF_JPfEEEvT0_iT1_T2_DpNS2_10kernel_argIT3_EE_param_2[20],
	.param .align 8 .b8 _ZN3cub18CUB_300001_SM_10006detail9transform16transform_kernelINS2_10policy_hubILb1EN4cuda3std3__45tupleIJN6thrust24THRUST_300001_SM_1000_NS6detail15normal_iteratorINSA_10device_ptrIfEEEEEEEE10policy1000ElNSB_10functional5actorINSJ_9compositeIJNSJ_16operator_adaptorINS7_10multipliesIvEEEENSK_INSL_IJNSM_INS7_5minusIvEEEENSK_INSJ_8argumentILj0EEEEENSK_INSJ_5valueIfEEEEEEEEES10_EEEEESF_JPfEEEvT0_iT1_T2_DpNS2_10kernel_argIT3_EE_param_3[8],
	.param .align 8 .b8 _ZN3cub18CUB_300001_SM_10006detail9transform16transform_kernelINS2_10policy_hubILb1EN4cuda3std3__45tupleIJN6thrust24THRUST_300001_SM_1000_NS6detail15normal_iteratorINSA_10device_ptrIfEEEEEEEE10policy1000ElNSB_10functional5actorINSJ_9compositeIJNSJ_16operator_adaptorINS7_10multipliesIvEEEENSK_INSL_IJNSM_INS7_5minusIvEEEENSK_INSJ_8argumentILj0EEEEENSK_INSJ_5valueIfEEEEEEEEES10_EEEEESF_JPfEEEvT0_iT1_T2_DpNS2_10kernel_argIT3_EE_param_4[16]
)
.maxntid 128
{
	.reg .pred 	%p<37>;
	.reg .b32 	%r<81>;
	.reg .b32 	%f<179>;
	.reg .b64 	%rd<71>;

	ld.param.f32 	%f1, [_ZN3cub18CUB_300001_SM_10006detail9transform16transform_kernelINS2_10policy_hubILb1EN4cuda3std3__45tupleIJN6thrust24THRUST_300001_SM_1000_NS6detail15normal_iteratorINSA_10device_ptrIfEEEEEEEE10policy1000ElNSB_10functional5actorINSJ_9compositeIJNSJ_16operator_adaptorINS7_10multipliesIvEEEENSK_INSL_IJNSM_INS7_5minusIvEEEENSK_INSJ_8argumentILj0EEEEENSK_INSJ_5valueIfEEEEEEEEES10_EEEEESF_JPfEEEvT0_iT1_T2_DpNS2_10kernel_argIT3_EE_param_2+8];
	ld.param.f32 	%f2, [_ZN3cub18CUB_300001_SM_10006detail9transform16transform_kernelINS2_10policy_hubILb1EN4cuda3std3__45tupleIJN6thrust24THRUST_300001_SM_1000_NS6detail15normal_iteratorINSA_10device_ptrIfEEEEEEEE10policy1000ElNSB_10functional5actorINSJ_9compositeIJNSJ_16operator_adaptorINS7_10multipliesIvEEEENSK_INSL_IJNSM_INS7_5minusIvEEEENSK_INSJ_8argumentILj0EEEEENSK_INSJ_5valueIfEEEEEEEEES10_EEEEESF_JPfEEEvT0_iT1_T2_DpNS2_10kernel_argIT3_EE_param_2+16];
	ld.param.u64 	%rd16, [_ZN3cub18CUB_300001_SM_10006detail9transform16transform_kernelINS2_10policy_hubILb1EN4cuda3std3__45tupleIJN6thrust24THRUST_300001_SM_1000_NS6detail15normal_iteratorINSA_10device_ptrIfEEEEEEEE10policy1000ElNSB_10functional5actorINSJ_9compositeIJNSJ_16operator_adaptorINS7_10multipliesIvEEEENSK_INSL_IJNSM_INS7_5minusIvEEEENSK_INSJ_8argumentILj0EEEEENSK_INSJ_5valueIfEEEEEEEEES10_EEEEESF_JPfEEEvT0_iT1_T2_DpNS2_10kernel_argIT3_EE_param_0];
	ld.param.u64 	%rd17, [_ZN3cub18CUB_300001_SM_10006detail9transform16transform_kernelINS2_10policy_hubILb1EN4cuda3std3__45tupleIJN6thrust24THRUST_300001_SM_1000_NS6detail15normal_iteratorINSA_10device_ptrIfEEEEEEEE10policy1000ElNSB_10functional5actorINSJ_9compositeIJNSJ_16operator_adaptorINS7_10multipliesIvEEEENSK_INSL_IJNSM_INS7_5minusIvEEEENSK_INSJ_8argumentILj0EEEEENSK_INSJ_5valueIfEEEEEEEEES10_EEEEESF_JPfEEEvT0_iT1_T2_DpNS2_10kernel_argIT3_EE_param_4];
	ld.param.u64 	%rd18, [_ZN3cub18CUB_300001_SM_10006detail9transform16transform_kernelINS2_10policy_hubILb1EN4cuda3std3__45tupleIJN6thrust24THRUST_300001_SM_1000_NS6detail15normal_iteratorINSA_10device_ptrIfEEEEEEEE10policy1000ElNSB_10functional5actorINSJ_9compositeIJNSJ_16operator_adaptorINS7_10multipliesIvEEEENSK_INSL_IJNSM_INS7_5minusIvEEEENSK_INSJ_8argumentILj0EEEEENSK_INSJ_5valueIfEEEEEEEEES10_EEEEESF_JPfEEEvT0_iT1_T2_DpNS2_10kernel_argIT3_EE_param_3];
	ld.param.u32 	%r47, [_ZN3cub18CUB_300001_SM_10006detail9transform16transform_kernelINS2_10policy_hubILb1EN4cuda3std3__45tupleIJN6thrust24THRUST_300001_SM_1000_NS6detail15normal_iteratorINSA_10device_ptrIfEEEEEEEE10policy1000ElNSB_10functional5actorINSJ_9compositeIJNSJ_16operator_adaptorINS7_10multipliesIvEEEENSK_INSL_IJNSM_INS7_5minusIvEEEENSK_INSJ_8argumentILj0EEEEENSK_INSJ_5valueIfEEEEEEEEES10_EEEEESF_JPfEEEvT0_iT1_T2_DpNS2_10kernel_argIT3_EE_param_1];
	cvta.to.global.u64 	%rd1, %rd18;
	cvta.to.global.u64 	%rd2, %rd17;
	shl.b32 	%r1, %r47, 7;
	mov.u32 	%r48, %ctaid.x;
	cvt.u64.u32 	%rd19, %r48;
	cvt.s64.s32 	%rd20, %r1;
	mul.lo.s64 	%rd3, %rd20, %rd19;
	sub.s64 	%rd21, %rd16, %rd3;
	min.s64 	%rd22, %rd21, %rd20;
	cvt.u32.u64 	%r2, %rd22;
	shl.b32 	%r3, %r2, 2;
	mov.u32 	%r4, %tid.x;
	shl.b32 	%r69, %r4, 7;
	setp.ge.s32 	%p1, %r69, %r3;
	@%p1 bra 	$L__BB6_3;
	shl.b64 	%rd23, %rd3, 2;
	add.s64 	%rd24, %rd2, %rd23;
	mul.wide.u32 	%rd25, %r4, 128;
	add.s64 	%rd69, %rd24, %rd25;
$L__BB6_2:
	.pragma "nounroll";
	// begin inline asm
	prefetch.global.L2 [%rd69];
	// end inline asm
	add.s32 	%r69, %r69, 16384;
	add.s64 	%rd69, %rd69, 16384;
	setp.lt.s32 	%p2, %r69, %r3;
	@%p2 bra 	$L__BB6_2;
$L__BB6_3:
	shl.b64 	%rd27, %rd3, 2;
	add.s64 	%rd7, %rd2, %rd27;
	add.s64 	%rd8, %rd1, %rd27;
	setp.eq.s32 	%p3, %r1, %r2;
	@%p3 bra 	$L__BB6_45;
	setp.lt.s32 	%p4, %r47, 1;
	@%p4 bra 	$L__BB6_58;
	and.b32  	%r8, %r47, 7;
	setp.lt.u32 	%p5, %r47, 8;
	mov.b32 	%r78, 0;
	@%p5 bra 	$L__BB6_24;
	and.b32  	%r78, %r47, 2147483640;
	mov.b32 	%r72, 0;
$L__BB6_7:
	.pragma "nounroll";
	shl.b32 	%r51, %r72, 7;
	add.s32 	%r19, %r51, %r4;
	setp.ge.s32 	%p6, %r19, %r2;
	@%p6 bra 	$L__BB6_9;
	mul.wide.u32 	%rd28, %r19, 4;
	add.s64 	%rd29, %rd7, %rd28;
	ld.global.f32 	%f3, [%rd29];
	sub.f32 	%f4, %f3, %f1;
	sub.f32 	%f5, %f3, %f2;
	mul.f32 	%f6, %f4, %f5;
	add.s64 	%rd30, %rd8, %rd28;
	st.global.f32 	[%rd30], %f6;
$L__BB6_9:
	add.s32 	%r52, %r19, 128;
	setp.ge.s32 	%p7, %r52, %r2;
	mul.wide.s32 	%rd31, %r52, 4;
	add.s64 	%rd12, %rd7, %rd31;
	add.s64 	%rd13, %rd8, %rd31;
	@%p7 bra 	$L__BB6_11;
	ld.global.f32 	%f7, [%rd12];
	sub.f32 	%f8, %f7, %f1;
	sub.f32 	%f9, %f7, %f2;
	mul.f32 	%f10, %f8, %f9;
	st.global.f32 	[%rd13], %f10;
$L__BB6_11:
	add.s32 	%r53, %r19, 256;
	setp.ge.s32 	%p8, %r53, %r2;
	@%p8 bra 	$L__BB6_13;
	ld.global.f32 	%f11, [%rd12+512];
	sub.f32 	%f12, %f11, %f1;
	sub.f32 	%f13, %f11, %f2;
	mul.f32 	%f14, %f12, %f13;
	st.global.f32 	[%rd13+512], %f14;
$L__BB6_13:
	add.s32 	%r54, %r19, 384;
	setp.ge.s32 	%p9, %r54, %r2;
	@%p9 bra 	$L__BB6_15;
	ld.global.f32 	%f15, [%rd12+1024];
	sub.f32 	%f16, %f15, %f1;
	sub.f32 	%f17, %f15, %f2;
	mul.f32 	%f18, %f16, %f17;
	st.global.f32 	[%rd13+1024], %f18;
$L__BB6_15:
	add.s32 	%r55, %r19, 512;
	setp.ge.s32 	%p10, %r55, %r2;
	@%p10 bra 	$L__BB6_17;
	ld.global.f32 	%f19, [%rd12+1536];
	sub.f32 	%f20, %f19, %f1;
	sub.f32 	%f21, %f19, %f2;
	mul.f32 	%f22, %f20, %f21;
	st.global.f32 	[%rd13+1536], %f22;
$L__BB6_17:
	add.s32 	%r56, %r19, 640;
	setp.ge.s32 	%p11, %r56, %r2;
	@%p11 bra 	$L__BB6_19;
	ld.global.f32 	%f23, [%rd12+2048];
	sub.f32 	%f24, %f23, %f1;
	sub.f32 	%f25, %f23, %f2;
	mul.f32 	%f26, %f24, %f25;
	st.global.f32 	[%rd13+2048], %f26;
$L__BB6_19:
	add.s32 	%r57, %r19, 768;
	setp.ge.s32 	%p12, %r57, %r2;
	@%p12 bra 	$L__BB6_21;
	ld.global.f32 	%f27, [%rd12+2560];
	sub.f32 	%f28, %f27, %f1;
	sub.f32 	%f29, %f27, %f2;
	mul.f32 	%f30, %f28, %f29;
	st.global.f32 	[%rd13+2560], %f30;
$L__BB6_21:
	add.s32 	%r58, %r19, 896;
	setp.ge.s32 	%p13, %r58, %r2;
	@%p13 bra 	$L__BB6_23;
	ld.global.f32 	%f31, [%rd12+3072];
	sub.f32 	%f32, %f31, %f1;
	sub.f32 	%f33, %f31, %f2;
	mul.f32 	%f34, %f32, %f33;
	st.global.f32 	[%rd13+3072], %f34;
$L__BB6_23:
	add.s32 	%r72, %r72, 8;
	setp.eq.s32 	%p14, %r72, %r78;
	@%p14 bra 	$L__BB6_24;
	bra.uni 	$L__BB6_7;
$L__BB6_24:
	setp.eq.s32 	%p15, %r8, 0;
	@%p15 bra 	$L__BB6_58;
	and.b32  	%r35, %r47, 3;
	setp.lt.u32 	%p16, %r8, 4;
	@%p16 bra 	$L__BB6_35;
	shl.b32 	%r59, %r78, 7;
	add.s32 	%r36, %r59, %r4;
	setp.ge.s32 	%p17, %r36, %r2;
	@%p17 bra 	$L__BB6_28;
	mul.wide.s32 	%rd32, %r36, 4;
	add.s64 	%rd33, %rd7, %rd32;
	ld.global.f32 	%f35, [%rd33];
	sub.f32 	%f36, %f35, %f1;
	sub.f32 	%f37, %f35, %f2;
	mul.f32 	%f38, %f36, %f37;
	add.s64 	%rd34, %rd8, %rd32;
	st.global.f32 	[%rd34], %f38;
$L__BB6_28:
	add.s32 	%r37, %r36, 128;
	setp.ge.s32 	%p18, %r37, %r2;
	@%p18 bra 	$L__BB6_30;
	mul.wide.s32 	%rd35, %r37, 4;
	add.s64 	%rd36, %rd7, %rd35;
	ld.global.f32 	%f39, [%rd36];
	sub.f32 	%f40, %f39, %f1;
	sub.f32 	%f41, %f39, %f2;
	mul.f32 	%f42, %f40, %f41;
	add.s64 	%rd37, %rd8, %rd35;
	st.global.f32 	[%rd37], %f42;
$L__BB6_30:
	add.s32 	%r38, %r36, 256;
	setp.ge.s32 	%p19, %r38, %r2;
	@%p19 bra 	$L__BB6_32;
	mul.wide.s32 	%rd38, %r38, 4;
	add.s64 	%rd39, %rd7, %rd38;
	ld.global.f32 	%f43, [%rd39];
	sub.f32 	%f44, %f43, %f1;
	sub.f32 	%f45, %f43, %f2;
	mul.f32 	%f46, %f44, %f45;
	add.s64 	%rd40, %rd8, %rd38;
	st.global.f32 	[%rd40], %f46;
$L__BB6_32:
	add.s32 	%r39, %r36, 384;
	setp.ge.s32 	%p20, %r39, %r2;
	@%p20 bra 	$L__BB6_34;
	mul.wide.s32 	%rd41, %r39, 4;
	add.s64 	%rd42, %rd7, %rd41;
	ld.global.f32 	%f47, [%rd42];
	sub.f32 	%f48, %f47, %f1;
	sub.f32 	%f49, %f47, %f2;
	mul.f32 	%f50, %f48, %f49;
	add.s64 	%rd43, %rd8, %rd41;
	st.global.f32 	[%rd43], %f50;
$L__BB6_34:
	add.s32 	%r78, %r78, 4;
$L__BB6_35:
	setp.eq.s32 	%p21, %r35, 0;
	@%p21 bra 	$L__BB6_58;
	setp.eq.s32 	%p22, %r35, 1;
	@%p22 bra 	$L__BB6_42;
	shl.b32 	%r60, %r78, 7;
	add.s32 	%r42, %r60, %r4;
	setp.ge.s32 	%p23, %r42, %r2;
	@%p23 bra 	$L__BB6_39;
	mul.wide.s32 	%rd44, %r42, 4;
	add.s64 	%rd45, %rd7, %rd44;
	ld.global.f32 	%f51, [%rd45];
	sub.f32 	%f52, %f51, %f1;
	sub.f32 	%f53, %f51, %f2;
	mul.f32 	%f54, %f52, %f53;
	add.s64 	%rd46, %rd8, %rd44;
	st.global.f32 	[%rd46], %f54;
$L__BB6_39:
	add.s32 	%r43, %r42, 128;
	setp.ge.s32 	%p24, %r43, %r2;
	@%p24 bra 	$L__BB6_41;
	mul.wide.s32 	%rd47, %r43, 4;
	add.s64 	%rd48, %rd7, %rd47;
	ld.global.f32 	%f55, [%rd48];
	sub.f32 	%f56, %f55, %f1;
	sub.f32 	%f57, %f55, %f2;
	mul.f32 	%f58, %f56, %f57;
	add.s64 	%rd49, %rd8, %rd47;
	st.global.f32 	[%rd49], %f58;
$L__BB6_41:
	add.s32 	%r78, %r78, 2;
$L__BB6_42:
	and.b32  	%r61, %r47, 1;
	setp.eq.b32 	%p25, %r61, 1;
	not.pred 	%p26, %p25;
	@%p26 bra 	$L__BB6_58;
	shl.b32 	%r62, %r78, 7;
	add.s32 	%r46, %r62, %r4;
	setp.ge.s32 	%p27, %r46, %r2;
	@%p27 bra 	$L__BB6_58;
	mul.wide.s32 	%rd50, %r46, 4;
	add.s64 	%rd51, %rd7, %rd50;
	ld.global.f32 	%f59, [%rd51];
	sub.f32 	%f60, %f59, %f1;
	sub.f32 	%f61, %f59, %f2;
	mul.f32 	%f62, %f60, %f61;
	add.s64 	%rd52, %rd8, %rd50;
	st.global.f32 	[%rd52], %f62;
	bra.uni 	$L__BB6_58;
$L__BB6_45:
	setp.lt.s32 	%p28, %r47, 1;
	@%p28 bra 	$L__BB6_58;
	and.b32  	%r10, %r47, 15;
	setp.lt.u32 	%p29, %r47, 16;
	mov.b32 	%r74, 0;
	@%p29 bra 	$L__BB6_49;
	and.b32  	%r74, %r47, 2147483632;
	neg.s32 	%r71, %r74;
	add.s32 	%r70, %r4, 1152;
	mul.wide.u32 	%rd70, %r4, 4;
$L__BB6_48:
	.pragma "nounroll";
	mul.wide.s32 	%rd53, %r70, 4;
	add.s64 	%rd54, %rd53, 1536;
	add.s64 	%rd55, %rd7, %rd70;
	ld.global.f32 	%f63, [%rd55];
	sub.f32 	%f64, %f63, %f1;
	sub.f32 	%f65, %f63, %f2;
	mul.f32 	%f66, %f64, %f65;
	add.s64 	%rd56, %rd8, %rd70;
	st.global.f32 	[%rd56], %f66;
	ld.global.f32 	%f67, [%rd55+512];
	sub.f32 	%f68, %f67, %f1;
	sub.f32 	%f69, %f67, %f2;
	mul.f32 	%f70, %f68, %f69;
	st.global.f32 	[%rd56+512], %f70;
	ld.global.f32 	%f71, [%rd55+1024];
	sub.f32 	%f72, %f71, %f1;
	sub.f32 	%f73, %f71, %f2;
	mul.f32 	%f74, %f72, %f73;
	st.global.f32 	[%rd56+1024], %f74;
	ld.global.f32 	%f75, [%rd55+1536];
	sub.f32 	%f76, %f75, %f1;
	sub.f32 	%f77, %f75, %f2;
	mul.f32 	%f78, %f76, %f77;
	st.global.f32 	[%rd56+1536], %f78;
	ld.global.f32 	%f79, [%rd55+2048];
	sub.f32 	%f80, %f79, %f1;
	sub.f32 	%f81, %f79, %f2;
	mul.f32 	%f82, %f80, %f81;
	st.global.f32 	[%rd56+2048], %f82;
	ld.global.f32 	%f83, [%rd55+2560];
	sub.f32 	%f84, %f83, %f1;
	sub.f32 	%f85, %f83, %f2;
	mul.f32 	%f86, %f84, %f85;
	st.global.f32 	[%rd56+2560], %f86;
	ld.global.f32 	%f87, [%rd55+3072];
	sub.f32 	%f88, %f87, %f1;
	sub.f32 	%f89, %f87, %f2;
	mul.f32 	%f90, %f88, %f89;
	st.global.f32 	[%rd56+3072], %f90;
	ld.global.f32 	%f91, [%rd55+3584];
	sub.f32 	%f92, %f91, %f1;
	sub.f32 	%f93, %f91, %f2;
	mul.f32 	%f94, %f92, %f93;
	st.global.f32 	[%rd56+3584], %f94;
	ld.global.f32 	%f95, [%rd55+4096];
	sub.f32 	%f96, %f95, %f1;
	sub.f32 	%f97, %f95, %f2;
	mul.f32 	%f98, %f96, %f97;
	st.global.f32 	[%rd56+4096], %f98;
	add.s64 	%rd57, %rd7, %rd54;
	ld.global.f32 	%f99, [%rd57+-1536];
	sub.f32 	%f100, %f99, %f1;
	sub.f32 	%f101, %f99, %f2;
	mul.f32 	%f102, %f100, %f101;
	add.s64 	%rd58, %rd8, %rd54;
	st.global.f32 	[%rd58+-1536], %f102;
	ld.global.f32 	%f103, [%rd57+-1024];
	sub.f32 	%f104, %f103, %f1;
	sub.f32 	%f105, %f103, %f2;
	mul.f32 	%f106, %f104, %f105;
	st.global.f32 	[%rd58+-1024], %f106;
	ld.global.f32 	%f107, [%rd57+-512];
	sub.f32 	%f108, %f107, %f1;
	sub.f32 	%f109, %f107, %f2;
	mul.f32 	%f110, %f108, %f109;
	st.global.f32 	[%rd58+-512], %f110;
	ld.global.f32 	%f111, [%rd57];
	sub.f32 	%f112, %f111, %f1;
	sub.f32 	%f113, %f111, %f2;
	mul.f32 	%f114, %f112, %f113;
	st.global.f32 	[%rd58], %f114;
	ld.global.f32 	%f115, [%rd57+512];
	sub.f32 	%f116, %f115, %f1;
	sub.f32 	%f117, %f115, %f2;
	mul.f32 	%f118, %f116, %f117;
	st.global.f32 	[%rd58+512], %f118;
	ld.global.f32 	%f119, [%rd57+1024];
	sub.f32 	%f120, %f119, %f1;
	sub.f32 	%f121, %f119, %f2;
	mul.f32 	%f122, %f120, %f121;
	st.global.f32 	[%rd58+1024], %f122;
	ld.global.f32 	%f123, [%rd57+1536];
	sub.f32 	%f124, %f123, %f1;
	sub.f32 	%f125, %f123, %f2;
	mul.f32 	%f126, %f124, %f125;
	st.global.f32 	[%rd58+1536], %f126;
	add.s32 	%r71, %r71, 16;
	add.s32 	%r70, %r70, 2048;
	add.s64 	%rd70, %rd70, 8192;
	setp.eq.s32 	%p30, %r71, 0;
	@%p30 bra 	$L__BB6_49;
	bra.uni 	$L__BB6_48;
$L__BB6_49:
	setp.eq.s32 	%p31, %r10, 0;
	@%p31 bra 	$L__BB6_58;
	and.b32  	%r22, %r47, 7;
	setp.lt.u32 	%p32, %r10, 8;
	@%p32 bra 	$L__BB6_52;
	shl.b32 	%r64, %r74, 7;
	add.s32 	%r65, %r64, %r4;
	mul.wide.s32 	%rd59, %r65, 4;
	add.s64 	%rd60, %rd7, %rd59;
	ld.global.f32 	%f127, [%rd60];
	sub.f32 	%f128, %f127, %f1;
	sub.f32 	%f129, %f127, %f2;
	mul.f32 	%f130, %f128, %f129;
	add.s64 	%rd61, %rd8, %rd59;
	st.global.f32 	[%rd61], %f130;
	ld.global.f32 	%f131, [%rd60+512];
	sub.f32 	%f132, %f131, %f1;
	sub.f32 	%f133, %f131, %f2;
	mul.f32 	%f134, %f132, %f133;
	st.global.f32 	[%rd61+512], %f134;
	ld.global.f32 	%f135, [%rd60+1024];
	sub.f32 	%f136, %f135, %f1;
	sub.f32 	%f137, %f135, %f2;
	mul.f32 	%f138, %f136, %f137;
	st.global.f32 	[%rd61+1024], %f138;
	ld.global.f32 	%f139, [%rd60+1536];
	sub.f32 	%f140, %f139, %f1;
	sub.f32 	%f141, %f139, %f2;
	mul.f32 	%f142, %f140, %f141;
	st.global.f32 	[%rd61+1536], %f142;
	ld.global.f32 	%f143, [%rd60+2048];
	sub.f32 	%f144, %f143, %f1;
	sub.f32 	%f145, %f143, %f2;
	mul.f32 	%f146, %f144, %f145;
	st.global.f32 	[%rd61+2048], %f146;
	ld.global.f32 	%f147, [%rd60+2560];
	sub.f32 	%f148, %f147, %f1;
	sub.f32 	%f149, %f147, %f2;
	mul.f32 	%f150, %f148, %f149;
	st.global.f32 	[%rd61+2560], %f150;
	ld.global.f32 	%f151, [%rd60+3072];
	sub.f32 	%f152, %f151, %f1;
	sub.f32 	%f153, %f151, %f2;
	mul.f32 	%f154, %f152, %f153;
	st.global.f32 	[%rd61+3072], %f154;
	ld.global.f32 	%f155, [%rd60+3584];
	sub.f32 	%f156, %f155, %f1;
	sub.f32 	%f157, %f155, %f2;
	mul.f32 	%f158, %f156, %f157;
	st.global.f32 	[%rd61+3584], %f158;
	add.s32 	%r74, %r74, 8;
$L__BB6_52:
	setp.eq.s32 	%p33, %r22, 0;
	@%p33 bra 	$L__BB6_58;
	and.b32  	%r25, %r47, 3;
	setp.lt.u32 	%p34, %r22, 4;
	@%p34 bra 	$L__BB6_55;
	shl.b32 	%r66, %r74, 7;
	add.s32 	%r67, %r66, %r4;
	mul.wide.s32 	%rd62, %r67, 4;
	add.s64 	%rd63, %rd7, %rd62;
	ld.global.f32 	%f159, [%rd63];
	sub.f32 	%f160, %f159, %f1;
	sub.f32 	%f161, %f159, %f2;
	mul.f32 	%f162, %f160, %f161;
	add.s64 	%rd64, %rd8, %rd62;
	st.global.f32 	[%rd64], %f162;
	ld.global.f32 	%f163, [%rd63+512];
	sub.f32 	%f164, %f163, %f1;
	sub.f32 	%f165, %f163, %f2;
	mul.f32 	%f166, %f164, %f165;
	st.global.f32 	[%rd64+512], %f166;
	ld.global.f32 	%f167, [%rd63+1024];
	sub.f32 	%f168, %f167, %f1;
	sub.f32 	%f169, %f167, %f2;
	mul.f32 	%f170, %f168, %f169;
	st.global.f32 	[%rd64+1024], %f170;
	ld.global.f32 	%f171, [%rd63+1536];
	sub.f32 	%f172, %f171, %f1;
	sub.f32 	%f173, %f171, %f2;
	mul.f32 	%f174, %f172, %f173;
	st.global.f32 	[%rd64+1536], %f174;
	add.s32 	%r74, %r74, 4;
$L__BB6_55:
	setp.eq.s32 	%p35, %r25, 0;
	@%p35 bra 	$L__BB6_58;
	shl.b32 	%r68, %r74, 7;
	add.s32 	%r77, %r4, %r68;
	neg.s32 	%r76, %r25;
$L__BB6_57:
	.pragma "nounroll";
	mul.wide.s32 	%rd66, %r77, 4;
	add.s64 	%rd67, %rd8, %rd66;
	add.s64 	%rd68, %rd7, %rd66;
	ld.global.f32 	%f175, [%rd68];
	sub.f32 	%f176, %f175, %f1;
	sub.f32 	%f177, %f175, %f2;
	mul.f32 	%f178, %f176, %f177;
	st.global.f32 	[%rd67], %f178;
	add.s32 	%r77, %r77, 128;
	add.s32 	%r76, %r76, 1;
	setp.eq.s32 	%p36, %r76, 0;
	@%p36 bra 	$L__BB6_58;
	bra.uni 	$L__BB6_57;
$L__BB6_58:
	ret;

}
	// .globl	_ZN3cub18CUB_300001_SM_10006detail9transform16transform_kernelINS2_10policy_hubILb1EN4cuda3std3__45tupleIJN6thrust24THRUST_300001_SM_1000_NS6detail15normal_iteratorINSA_10device_ptrIfEEEEEEEE10policy1000Ei6SqrtOfSF_JPfEEEvT0_iT1_T2_DpNS2_10kernel_argIT3_EE
.visible .entry _ZN3cub18CUB_300001_SM_10006detail9transform16transform_kernelINS2_10policy_hubILb1EN4cuda3std3__45tupleIJN6thrust24THRUST_300001_SM_1000_NS6detail15normal_iteratorINSA_10device_ptrIfEEEEEEEE10policy1000Ei6SqrtOfSF_JPfEEEvT0_iT1_T2_DpNS2_10kernel_argIT3_EE(
	.param .u32 _ZN3cub18CUB_300001_SM_10006detail9transform16transform_kernelINS2_10policy_hubILb1EN4cuda3std3__45tupleIJN6thrust24THRUST_300001_SM_1000_NS6detail15normal_iteratorINSA_10device_ptrIfEEEEEEEE10policy1000Ei6SqrtOfSF_JPfEEEvT0_iT1_T2_DpNS2_10kernel_argIT3_EE_param_0,
	.param .u32 _ZN3cub18CUB_300001_SM_10006detail9transform16transform_kernelINS2_10policy_hubILb1EN4cuda3std3__45tupleIJN6thrust24THRUST_300001_SM_1000_NS6detail15normal_iteratorINSA_10device_ptrIfEEEEEEEE10policy1000Ei6SqrtOfSF_JPfEEEvT0_iT1_T2_DpNS2_10kernel_argIT3_EE_param_1,
	.param .align 1 .b8 _ZN3cub18CUB_300001_SM_10006detail9transform16transform_kernelINS2_10policy_hubILb1EN4cuda3std3__45tupleIJN6thrust24THRUST_300001_SM_1000_NS6detail15normal_iteratorINSA_10device_ptrIfEEEEEEEE10policy1000Ei6SqrtOfSF_JPfEEEvT0_iT1_T2_DpNS2_10kernel_argIT3_EE_param_2[1],
	.param .align 8 .b8 _ZN3cub18CUB_300001_SM_10006detail9transform16transform_kernelINS2_10policy_hubILb1EN4cuda3std3__45tupleIJN6thrust24THRUST_300001_SM_1000_NS6detail15normal_iteratorINSA_10device_ptrIfEEEEEEEE10policy1000Ei6SqrtOfSF_JPfEEEvT0_iT1_T2_DpNS2_10kernel_argIT3_EE_param_3[8],
	.param .align 8 .b8 _ZN3cub18CUB_300001_SM_10006detail9transform16transform_kernelINS2_10policy_hubILb1EN4cuda3std3__45tupleIJN6thrust24THRUST_300001_SM_1000_NS6detail15normal_iteratorINSA_10device_ptrIfEEEEEEEE10policy1000Ei6SqrtOfSF_JPfEEEvT0_iT1_T2_DpNS2_10kernel_argIT3_EE_param_4[16]
)
.maxntid 128
{
	.reg .pred 	%p<37>;
	.reg .b32 	%r<84>;
	.reg .b32 	%f<89>;
	.reg .b64 	%rd<66>;

	ld.param.u32 	%r50, [_ZN3cub18CUB_300001_SM_10006detail9transform16transform_kernelINS2_10policy_hubILb1EN4cuda3std3__45tupleIJN6thrust24THRUST_300001_SM_1000_NS6detail15normal_iteratorINSA_10device_ptrIfEEEEEEEE10policy1000Ei6SqrtOfSF_JPfEEEvT0_iT1_T2_DpNS2_10kernel_argIT3_EE_param_0];
	ld.param.u64 	%rd15, [_ZN3cub18CUB_300001_SM_10006detail9transform16transform_kernelINS2_10policy_hubILb1EN4cuda3std3__45tupleIJN6thrust24THRUST_300001_SM_1000_NS6detail15normal_iteratorINSA_10device_ptrIfEEEEEEEE10policy1000Ei6SqrtOfSF_JPfEEEvT0_iT1_T2_DpNS2_10kernel_argIT3_EE_param_4];
	ld.param.u64 	%rd16, [_ZN3cub18CUB_300001_SM_10006detail9transform16transform_kernelINS2_10policy_hubILb1EN4cuda3std3__45tupleIJN6thrust24THRUST_300001_SM_1000_NS6detail15normal_iteratorINSA_10device_ptrIfEEEEEEEE10policy1000Ei6SqrtOfSF_JPfEEEvT0_iT1_T2_DpNS2_10kernel_argIT3_EE_param_3];
	ld.param.u32 	%r49, [_ZN3cub18CUB_300001_SM_10006detail9transform16transform_kernelINS2_10policy_hubILb1EN4cuda3std3__45tupleIJN6thrust24THRUST_300001_SM_1000_NS6detail15normal_iteratorINSA_10device_ptrIfEEEEEEEE10policy1000Ei6SqrtOfSF_JPfEEEvT0_iT1_T2_DpNS2_10kernel_argIT3_EE_param_1];
	cvta.to.global.u64 	%rd1, %rd16;
	cvta.to.global.u64 	%rd2, %rd15;
	shl.b32 	%r1, %r49, 7;
	mov.u32 	%r51, %ctaid.x;
	mul.lo.s32 	%r2, %r1, %r51;
	sub.s32 	%r3, %r50, %r2;
	min.s32 	%r4, %r1, %r3;
	shl.b32 	%r5, %r4, 2;
	mov.u32 	%r6, %tid.x;
	shl.b32 	%r72, %r6, 7;
	setp.ge.s32 	%p1, %r72, %r5;
	@%p1 bra 	$L__BB7_3;
	mul.wide.u32 	%rd17, %r6, 128;
	add.s64 	%rd18, %rd2, %rd17;
	mul.wide.s32 	%rd19, %r2, 4;
	add.s64 	%rd64, %rd18, %rd19;
$L__BB7_2:
	.pragma "nounroll";
	// begin inline asm
	prefetch.global.L2 [%rd64];
	// end inline asm
	add.s32 	%r72, %r72, 16384;
	add.s64 	%rd64, %rd64, 16384;
	setp.lt.s32 	%p2, %r72, %r5;
	@%p2 bra 	$L__BB7_2;
$L__BB7_3:
	mul.wide.s32 	%rd21, %r2, 4;
	add.s64 	%rd6, %rd2, %rd21;
	add.s64 	%rd7, %rd1, %rd21;
	setp.gt.s32 	%p3, %r1, %r3;
	@%p3 bra 	$L__BB7_17;
	setp.lt.s32 	%p4, %r49, 1;
	@%p4 bra 	$L__BB7_58;
	and.b32  	%r10, %r49, 15;
	setp.lt.u32 	%p5, %r49, 16;
	mov.b32 	%r79, 0;
	@%p5 bra 	$L__BB7_8;
	and.b32  	%r79, %r49, 2147483632;
	neg.s32 	%r74, %r79;
	add.s32 	%r73, %r6, 1152;
	mul.wide.u32 	%rd22, %r6, 4;
	or.b64  	%rd65, %rd22, 4096;
$L__BB7_7:
	.pragma "nounroll";
	mul.wide.s32 	%rd23, %r73, 4;
	add.s64 	%rd24, %rd23, 1536;
	add.s64 	%rd25, %rd6, %rd65;
	ld.global.f32 	%f1, [%rd25+-4096];
	sqrt.rn.f32 	%f2, %f1;
	add.s64 	%rd26, %rd7, %rd65;
	st.global.f32 	[%rd26+-4096], %f2;
	ld.global.f32 	%f3, [%rd25+-3584];
	sqrt.rn.f32 	%f4, %f3;
	st.global.f32 	[%rd26+-3584], %f4;
	ld.global.f32 	%f5, [%rd25+-3072];
	sqrt.rn.f32 	%f6, %f5;
	st.global.f32 	[%rd26+-3072], %f6;
	ld.global.f32 	%f7, [%rd25+-2560];
	sqrt.rn.f32 	%f8, %f7;
	st.global.f32 	[%rd26+-2560], %f8;
	ld.global.f32 	%f9, [%rd25+-2048];
	sqrt.rn.f32 	%f10, %f9;
	st.global.f32 	[%rd26+-2048], %f10;
	ld.global.f32 	%f11, [%rd25+-1536];
	sqrt.rn.f32 	%f12, %f11;
	st.global.f32 	[%rd26+-1536], %f12;
	ld.global.f32 	%f13, [%rd25+-1024];
	sqrt.rn.f32 	%f14, %f13;
	st.global.f32 	[%rd26+-1024], %f14;
	ld.global.f32 	%f15, [%rd25+-512];
	sqrt.rn.f32 	%f16, %f15;
	st.global.f32 	[%rd26+-512], %f16;
	ld.global.f32 	%f17, [%rd25];
	sqrt.rn.f32 	%f18, %f17;
	st.global.f32 	[%rd26], %f18;
	add.s64 	%rd27, %rd6, %rd24;
	ld.global.f32 	%f19, [%rd27+-1536];
	sqrt.rn.f32 	%f20, %f19;
	add.s64 	%rd28, %rd7, %rd24;
	st.global.f32 	[%rd28+-1536], %f20;
	ld.global.f32 	%f21, [%rd27+-1024];
	sqrt.rn.f32 	%f22, %f21;
	st.global.f32 	[%rd28+-1024], %f22;
	ld.global.f32 	%f23, [%rd27+-512];
	sqrt.rn.f32 	%f24, %f23;
	st.global.f32 	[%rd28+-512], %f24;
	ld.global.f32 	%f25, [%rd27];
	sqrt.rn.f32 	%f26, %f25;
	st.global.f32 	[%rd28], %f26;
	ld.global.f32 	%f27, [%rd27+512];
	sqrt.rn.f32 	%f28, %f27;
	st.global.f32 	[%rd28+512], %f28;
	ld.global.f32 	%f29, [%rd27+1024];
	sqrt.rn.f32 	%f30, %f29;
	st.global.f32 	[%rd28+1024], %f30;
	ld.global.f32 	%f31, [%rd27+1536];
	sqrt.rn.f32 	%f32, %f31;
	st.global.f32 	[%rd28+1536], %f32;
	add.s32 	%r74, %r74, 16;
	add.s32 	%r73, %r73, 2048;
	add.s64 	%rd65, %rd65, 8192;
	setp.eq.s32 	%p6, %r74, 0;
	@%p6 bra 	$L__BB7_8;
	bra.uni 	$L__BB7_7;
$L__BB7_8:
	setp.eq.s32 	%p7, %r10, 0;
	@%p7 bra 	$L__BB7_58;
	and.b32  	%r37, %r49, 7;
	setp.lt.u32 	%p8, %r10, 8;
	@%p8 bra 	$L__BB7_11;
	shl.b32 	%r53, %r79, 7;
	add.s32 	%r54, %r53, %r6;
	mul.wide.s32 	%rd29, %r54, 4;
	add.s64 	%rd30, %rd6, %rd29;
	ld.global.f32 	%f33, [%rd30];
	sqrt.rn.f32 	%f34, %f33;
	add.s64 	%rd31, %rd7, %rd29;
	st.global.f32 	[%rd31], %f34;
	ld.global.f32 	%f35, [%rd30+512];
	sqrt.rn.f32 	%f36, %f35;
	st.global.f32 	[%rd31+512], %f36;
	ld.global.f32 	%f37, [%rd30+1024];
	sqrt.rn.f32 	%f38, %f37;
	st.global.f32 	[%rd31+1024], %f38;
	ld.global.f32 	%f39, [%rd30+1536];
	sqrt.rn.f32 	%f40, %f39;
	st.global.f32 	[%rd31+1536], %f40;
	ld.global.f32 	%f41, [%rd30+2048];
	sqrt.rn.f32 	%f42, %f41;
	st.global.f32 	[%rd31+2048], %f42;
	ld.global.f32 	%f43, [%rd30+2560];
	sqrt.rn.f32 	%f44, %f43;
	st.global.f32 	[%rd31+2560], %f44;
	ld.global.f32 	%f45, [%rd30+3072];
	sqrt.rn.f32 	%f46, %f45;
	st.global.f32 	[%rd31+3072], %f46;
	ld.global.f32 	%f47, [%rd30+3584];
	sqrt.rn.f32 	%f48, %f47;
	st.global.f32 	[%rd31+3584], %f48;
	add.s32 	%r79, %r79, 8;
$L__BB7_11:
	setp.eq.s32 	%p9, %r37, 0;
	@%p9 bra 	$L__BB7_58;
	and.b32  	%r40, %r49, 3;
	setp.lt.u32 	%p10, %r37, 4;
	@%p10 bra 	$L__BB7_14;
	shl.b32 	%r55, %r79, 7;
	add.s32 	%r56, %r55, %r6;
	mul.wide.s32 	%rd32, %r56, 4;
	add.s64 	%rd33, %rd6, %rd32;
	ld.global.f32 	%f49, [%rd33];
	sqrt.rn.f32 	%f50, %f49;
	add.s64 	%rd34, %rd7, %rd32;
	st.global.f32 	[%rd34], %f50;
	ld.global.f32 	%f51, [%rd33+512];
	sqrt.rn.f32 	%f52, %f51;
	st.global.f32 	[%rd34+512], %f52;
	ld.global.f32 	%f53, [%rd33+1024];
	sqrt.rn.f32 	%f54, %f53;
	st.global.f32 	[%rd34+1024], %f54;
	ld.global.f32 	%f55, [%rd33+1536];
	sqrt.rn.f32 	%f56, %f55;
	st.global.f32 	[%rd34+1536], %f56;
	add.s32 	%r79, %r79, 4;
$L__BB7_14:
	setp.eq.s32 	%p11, %r40, 0;
	@%p11 bra 	$L__BB7_58;
	shl.b32 	%r57, %r79, 7;
	add.s32 	%r83, %r6, %r57;
	neg.s32 	%r82, %r40;
$L__BB7_16:
	.pragma "nounroll";
	mul.wide.s32 	%rd36, %r83, 4;
	add.s64 	%rd37, %rd7, %rd36;
	add.s64 	%rd38, %rd6, %rd36;
	ld.global.f32 	%f57, [%rd38];
	sqrt.rn.f32 	%f58, %f57;
	st.global.f32 	[%rd37], %f58;
	add.s32 	%r83, %r83, 128;
	add.s32 	%r82, %r82, 1;
	setp.ne.s32 	%p12, %r82, 0;
	@%p12 bra 	$L__BB7_16;
	bra.uni 	$L__BB7_58;
$L__BB7_17:
	setp.lt.s32 	%p13, %r49, 1;
	@%p13 bra 	$L__BB7_58;
	and.b32  	%r14, %r49, 7;
	setp.lt.u32 	%p14, %r49, 8;
	mov.b32 	%r76, 0;
	@%p14 bra 	$L__BB7_37;
	and.b32  	%r76, %r49, 2147483640;
	mov.b32 	%r75, 0;
$L__BB7_20:
	.pragma "nounroll";
	shl.b32 	%r60, %r75, 7;
	add.s32 	%r21, %r60, %r6;
	setp.ge.s32 	%p15, %r21, %r4;
	@%p15 bra 	$L__BB7_22;
	mul.wide.u32 	%rd39, %r21, 4;
	add.s64 	%rd40, %rd6, %rd39;
	ld.global.f32 	%f59, [%rd40];
	sqrt.rn.f32 	%f60, %f59;
	add.s64 	%rd41, %rd7, %rd39;
	st.global.f32 	[%rd41], %f60;
$L__BB7_22:
	add.s32 	%r61, %r21, 128;
	setp.ge.s32 	%p16, %r61, %r4;
	mul.wide.s32 	%rd42, %r61, 4;
	add.s64 	%rd11, %rd6, %rd42;
	add.s64 	%rd12, %rd7, %rd42;
	@%p16 bra 	$L__BB7_24;
	ld.global.f32 	%f61, [%rd11];
	sqrt.rn.f32 	%f62, %f61;
	st.global.f32 	[%rd12], %f62;
$L__BB7_24:
	add.s32 	%r62, %r21, 256;
	setp.ge.s32 	%p17, %r62, %r4;
	@%p17 bra 	$L__BB7_26;
	ld.global.f32 	%f63, [%rd11+512];
	sqrt.rn.f32 	%f64, %f63;
	st.global.f32 	[%rd12+512], %f64;
$L__BB7_26:
	add.s32 	%r63, %r21, 384;
	setp.ge.s32 	%p18, %r63, %r4;
	@%p18 bra 	$L__BB7_28;
	ld.global.f32 	%f65, [%rd11+1024];
	sqrt.rn.f32 	%f66, %f65;
	st.global.f32 	[%rd12+1024], %f66;
$L__BB7_28:
	add.s32 	%r64, %r21, 512;
	setp.ge.s32 	%p19, %r64, %r4;
	@%p19 bra 	$L__BB7_30;
	ld.global.f32 	%f67, [%rd11+1536];
	sqrt.rn.f32 	%f68, %f67;
	st.global.f32 	[%rd12+1536], %f68;
$L__BB7_30:
	add.s32 	%r65, %r21, 640;
	setp.ge.s32 	%p20, %r65, %r4;
	@%p20 bra 	$L__BB7_32;
	ld.global.f32 	%f69, [%rd11+2048];
	sqrt.rn.f32 	%f70, %f69;
	st.global.f32 	[%rd12+2048], %f70;
$L__BB7_32:
	add.s32 	%r66, %r21, 768;
	setp.ge.s32 	%p21, %r66, %r4;
	@%p21 bra 	$L__BB7_34;
	ld.global.f32 	%f71, [%rd11+2560];
	sqrt.rn.f32 	%f72, %f71;
	st.global.f32 	[%rd12+2560], %f72;
$L__BB7_34:
	add.s32 	%r67, %r21, 896;
	setp.ge.s32 	%p22, %r67, %r4;
	@%p22 bra 	$L__BB7_36;
	ld.global.f32 	%f73, [%rd11+3072];
	sqrt.rn.f32 	%f74, %f73;
	st.global.f32 	[%rd12+3072], %f74;
$L__BB7_36:
	add.s32 	%r75, %r75, 8;
	setp.ne.s32 	%p23, %r75, %r76;
	@%p23 bra 	$L__BB7_20;
$L__BB7_37:
	setp.eq.s32 	%p24, %r14, 0;
	@%p24 bra 	$L__BB7_58;
	and.b32  	%r24, %r49, 3;
	setp.lt.u32 	%p25, %r14, 4;
	@%p25 bra 	$L__BB7_48;
	shl.b32 	%r68, %r76, 7;
	add.s32 	%r25, %r68, %r6;
	setp.ge.s32 	%p26, %r25, %r4;
	@%p26 bra 	$L__BB7_41;
	mul.wide.s32 	%rd43, %r25, 4;
	add.s64 	%rd44, %rd6, %rd43;
	ld.global.f32 	%f75, [%rd44];
	sqrt.rn.f32 	%f76, %f75;
	add.s64 	%rd45, %rd7, %rd43;
	st.global.f32 	[%rd45], %f76;
$L__BB7_41:
	add.s32 	%r26, %r25, 128;
	setp.ge.s32 	%p27, %r26, %r4;
	@%p27 bra 	$L__BB7_43;
	mul.wide.s32 	%rd46, %r26, 4;
	add.s64 	%rd47, %rd6, %rd46;
	ld.global.f32 	%f77, [%rd47];
	sqrt.rn.f32 	%f78, %f77;
	add.s64 	%rd48, %rd7, %rd46;
	st.global.f32 	[%rd48], %f78;
$L__BB7_43:
	add.s32 	%r27, %r25, 256;
	setp.ge.s32 	%p28, %r27, %r4;
	@%p28 bra 	$L__BB7_45;
	mul.wide.s32 	%rd49, %r27, 4;
	add.s64 	%rd50, %rd6, %rd49;
	ld.global.f32 	%f79, [%rd50];
	sqrt.rn.f32 	%f80, %f79;
	add.s64 	%rd51, %rd7, %rd49;
	st.global.f32 	[%rd51], %f80;
$L__BB7_45:
	add.s32 	%r28, %r25, 384;
	setp.ge.s32 	%p29, %r28, %r4;
	@%p29 bra 	$L__BB7_47;
	mul.wide.s32 	%rd52, %r28, 4;
	add.s64 	%rd53, %rd6, %rd52;
	ld.global.f32 	%f81, [%rd53];
	sqrt.rn.f32 	%f82, %f81;
	add.s64 	%rd54, %rd7, %rd52;
	st.global.f32 	[%rd54], %f82;
$L__BB7_47:
	add.s32 	%r76, %r76, 4;
$L__BB7_48:
	setp.eq.s32 	%p30, %r24, 0;
	@%p30 bra 	$L__BB7_58;
	setp.eq.s32 	%p31, %r24, 1;
	@%p31 bra 	$L__BB7_55;
	shl.b32 	%r69, %r76, 7;
	add.s32 	%r31, %r69, %r6;
	setp.ge.s32 	%p32, %r31, %r4;
	@%p32 bra 	$L__BB7_52;
	mul.wide.s32 	%rd55, %r31, 4;
	add.s64 	%rd56, %rd6, %rd55;
	ld.global.f32 	%f83, [%rd56];
	sqrt.rn.f32 	%f84, %f83;
	add.s64 	%rd57, %rd7, %rd55;
	st.global.f32 	[%rd57], %f84;
$L__BB7_52:
	add.s32 	%r32, %r31, 128;
	setp.ge.s32 	%p33, %r32, %r4;
	@%p33 bra 	$L__BB7_54;
	mul.wide.s32 	%rd58, %r32, 4;
	add.s64 	%rd59, %rd6, %rd58;
	ld.global.f32 	%f85, [%rd59];
	sqrt.rn.f32 	%f86, %f85;
	add.s64 	%rd60, %rd7, %rd58;
	st.global.f32 	[%rd60], %f86;
$L__BB7_54:
	add.s32 	%r76, %r76, 2;
$L__BB7_55:
	and.b32  	%r70, %r49, 1;
	setp.eq.b32 	%p34, %r70, 1;
	not.pred 	%p35, %p34;
	@%p35 bra 	$L__BB7_58;
	shl.b32 	%r71, %r76, 7;
	add.s32 	%r35, %r71, %r6;
	setp.ge.s32 	%p36, %r35, %r4;
	@%p36 bra 	$L__BB7_58;
	mul.wide.s32 	%rd61, %r35, 4;
	add.s64 	%rd62, %rd6, %rd61;
	ld.global.f32 	%f87, [%rd62];
	sqrt.rn.f32 	%f88, %f87;
	add.s64 	%rd63, %rd7, %rd61;
	st.global.f32 	[%rd63], %f88;
$L__BB7_58:
	ret;

}
	// .globl	_ZN3cub18CUB_300001_SM_10006detail9transform16transform_kernelINS2_10policy_hubILb1EN4cuda3std3__45tupleIJN6thrust24THRUST_300001_SM_1000_NS6detail15normal_iteratorINSA_10device_ptrIfEEEEEEEE10policy1000El6SqrtOfSF_JPfEEEvT0_iT1_T2_DpNS2_10kernel_argIT3_EE
.visible .entry _ZN3cub18CUB_300001_SM_10006detail9transform16transform_kernelINS2_10policy_hubILb1EN4cuda3std3__45tupleIJN6thrust24THRUST_300001_SM_1000_NS6detail15normal_iteratorINSA_10device_ptrIfEEEEEEEE10policy1000El6SqrtOfSF_JPfEEEvT0_iT1_T2_DpNS2_10kernel_argIT3_EE(
	.param .u64 _ZN3cub18CUB_300001_SM_10006detail9transform16transform_kernelINS2_10policy_hubILb1EN4cuda3std3__45tupleIJN6thrust24THRUST_300001_SM_1000_NS6detail15normal_iteratorINSA_10device_ptrIfEEEEEEEE10policy1000El6SqrtOfSF_JPfEEEvT0_iT1_T2_DpNS2_10kernel_argIT3_EE_param_0,
	.param .u32 _ZN3cub18CUB_300001_SM_10006detail9transform16transform_kernelINS2_10policy_hubILb1EN4cuda3std3__45tupleIJN6thrust24THRUST_300001_SM_1000_NS6detail15normal_iteratorINSA_10device_ptrIfEEEEEEEE10policy1000El6SqrtOfSF_JPfEEEvT0_iT1_T2_DpNS2_10kernel_argIT3_EE_param_1,
	.param .align 1 .b8 _ZN3cub18CUB_300001_SM_10006detail9transform16transform_kernelINS2_10policy_hubILb1EN4cuda3std3__45tupleIJN6thrust24THRUST_300001_SM_1000_NS6detail15normal_iteratorINSA_10device_ptrIfEEEEEEEE10policy1000El6SqrtOfSF_JPfEEEvT0_iT1_T2_DpNS2_10kernel_argIT3_EE_param_2[1],
	.param .align 8 .b8 _ZN3cub18CUB_300001_SM_10006detail9transform16transform_kernelINS2_10policy_hubILb1EN4cuda3std3__45tupleIJN6thrust24THRUST_300001_SM_1000_NS6detail15normal_iteratorINSA_10device_ptrIfEEEEEEEE10policy1000El6SqrtOfSF_JPfEEEvT0_iT1_T2_DpNS2_10kernel_argIT3_EE_param_3[8],
	.param .align 8 .b8 _ZN3cub18CUB_300001_SM_10006detail9transform16transform_kernelINS2_10policy_hubILb1EN4cuda3std3__45tupleIJN6thrust24THRUST_300001_SM_1000_NS6detail15normal_iteratorINSA_10device_ptrIfEEEEEEEE10policy1000El6SqrtOfSF_JPfEEEvT0_iT1_T2_DpNS2_10kernel_argIT3_EE_param_4[16]
)
.maxntid 128
{
	.reg .pred 	%p<37>;
	.reg .b32 	%r<81>;
	.reg .b32 	%f<89>;
	.reg .b64 	%rd<72>;

	ld.param.u64 	%rd16, [_ZN3cub18CUB_300001_SM_10006detail9transform16transform_kernelINS2_10policy_hubILb1EN4cuda3std3__45tupleIJN6thrust24THRUST_300001_SM_1000_NS6detail15normal_iteratorINSA_10device_ptrIfEEEEEEEE10policy1000El6SqrtOfSF_JPfEEEvT0_iT1_T2_DpNS2_10kernel_argIT3_EE_param_0];
	ld.param.u64 	%rd17, [_ZN3cub18CUB_300001_SM_10006detail9transform16transform_kernelINS2_10policy_hubILb1EN4cuda3std3__45tupleIJN6thrust24THRUST_300001_SM_1000_NS6detail15normal_iteratorINSA_10device_ptrIfEEEEEEEE10policy1000El6SqrtOfSF_JPfEEEvT0_iT1_T2_DpNS2_10kernel_argIT3_EE_param_4];
	ld.param.u64 	%rd18, [_ZN3cub18CUB_300001_SM_10006detail9transform16transform_kernelINS2_10policy_hubILb1EN4cuda3std3__45tupleIJN6thrust24THRUST_300001_SM_1000_NS6detail15normal_iteratorINSA_10device_ptrIfEEEEEEEE10policy1000El6SqrtOfSF_JPfEEEvT0_iT1_T2_DpNS2_10kernel_argIT3_EE_param_3];
	ld.param.u32 	%r47, [_ZN3cub18CUB_300001_SM_10006detail9transform16transform_kernelINS2_10policy_hubILb1EN4cuda3std3__45tupleIJN6thrust24THRUST_300001_SM_1000_NS6detail15normal_iteratorINSA_10device_ptrIfEEEEEEEE10policy1000El6SqrtOfSF_JPfEEEvT0_iT1_T2_DpNS2_10kernel_argIT3_EE_param_1];
	cvta.to.global.u64 	%rd1, %rd18;
	cvta.to.global.u64 	%rd2, %rd17;
	shl.b32 	%r1, %r47, 7;
	mov.u32 	%r48, %ctaid.x;
	cvt.u64.u32 	%rd19, %r48;
	cvt.s64.s32 	%rd20, %r1;
	mul.lo.s64 	%rd3, %rd20, %rd19;
	sub.s64 	%rd21, %rd16, %rd3;
	min.s64 	%rd22, %rd21, %rd20;
	cvt.u32.u64 	%r2, %rd22;
	shl.b32 	%r3, %r2, 2;
	mov.u32 	%r4, %tid.x;
	shl.b32 	%r69, %r4, 7;
	setp.ge.s32 	%p1, %r69, %r3;
	@%p1 bra 	$L__BB8_3;
	shl.b64 	%rd23, %rd3, 2;
	add.s64 	%rd24, %rd2, %rd23;
	mul.wide.u32 	%rd25, %r4, 128;
	add.s64 	%rd70, %rd24, %rd25;
$L__BB8_2:
	.pragma "nounroll";
	// begin inline asm
	prefetch.global.L2 [%rd70];
	// end inline asm
	add.s32 	%r69, %r69, 16384;
	add.s64 	%rd70, %rd70, 16384;
	setp.lt.s32 	%p2, %r69, %r3;
	@%p2 bra 	$L__BB8_2;
$L__BB8_3:
	shl.b64 	%rd27, %rd3, 2;
	add.s64 	%rd7, %rd2, %rd27;
	add.s64 	%rd8, %rd1, %rd27;
	setp.eq.s32 	%p3, %r1, %r2;
	@%p3 bra 	$L__BB8_45;
	setp.lt.s32 	%p4, %r47, 1;
	@%p4 bra 	$L__BB8_58;
	and.b32  	%r8, %r47, 7;
	setp.lt.u32 	%p5, %r47, 8;
	mov.b32 	%r78, 0;
	@%p5 bra 	$L__BB8_24;
	and.b32  	%r78, %r47, 2147483640;
	mov.b32 	%r72, 0;
$L__BB8_7:
	.pragma "nounroll";
	shl.b32 	%r51, %r72, 7;
	add.s32 	%r19, %r51, %r4;
	setp.ge.s32 	%p6, %r19, %r2;
	@%p6 bra 	$L__BB8_9;
	mul.wide.u32 	%rd28, %r19, 4;
	add.s64 	%rd29, %rd7, %rd28;
	ld.global.f32 	%f1, [%rd29];
	sqrt.rn.f32 	%f2, %f1;
	add.s64 	%rd30, %rd8, %rd28;
	st.global.f32 	[%rd30], %f2;
$L__BB8_9:
	add.s32 	%r52, %r19, 128;
	setp.ge.s32 	%p7, %r52, %r2;
	mul.wide.s32 	%rd31, %r52, 4;
	add.s64 	%rd12, %rd7, %rd31;
	add.s64 	%rd13, %rd8, %rd31;
	@%p7 bra 	$L__BB8_11;
	ld.global.f32 	%f3, [%rd12];
	sqrt.rn.f32 	%f4, %f3;
	st.global.f32 	[%rd13], %f4;
$L__BB8_11:
	add.s32 	%r53, %r19, 256;
	setp.ge.s32 	%p8, %r53, %r2;
	@%p8 bra 	$L__BB8_13;
	ld.global.f32 	%f5, [%rd12+512];
	sqrt.rn.f32 	%f6, %f5;
	st.global.f32 	[%rd13+512], %f6;
$L__BB8_13:
	add.s32 	%r54, %r19, 384;
	setp.ge.s32 	%p9, %r54, %r2;
	@%p9 bra 	$L__BB8_15;
	ld.global.f32 	%f7, [%rd12+1024];
	sqrt.rn.f32 	%f8, %f7;
	st.global.f32 	[%rd13+1024], %f8;
$L__BB8_15:
	add.s32 	%r55, %r19, 512;
	setp.ge.s32 	%p10, %r55, %r2;
	@%p10 bra 	$L__BB8_17;
	ld.global.f32 	%f9, [%rd12+1536];
	sqrt.rn.f32 	%f10, %f9;
	st.global.f32 	[%rd13+1536], %f10;
$L__BB8_17:
	add.s32 	%r56, %r19, 640;
	setp.ge.s32 	%p11, %r56, %r2;
	@%p11 bra 	$L__BB8_19;
	ld.global.f32 	%f11, [%rd12+2048];
	sqrt.rn.f32 	%f12, %f11;
	st.global.f32 	[%rd13+2048], %f12;
$L__BB8_19:
	add.s32 	%r57, %r19, 768;
	setp.ge.s32 	%p12, %r57, %r2;
	@%p12 bra 	$L__BB8_21;
	ld.global.f32 	%f13, [%rd12+2560];
	sqrt.rn.f32 	%f14, %f13;
	st.global.f32 	[%rd13+2560], %f14;
$L__BB8_21:
	add.s32 	%r58, %r19, 896;
	setp.ge.s32 	%p13, %r58, %r2;
	@%p13 bra 	$L__BB8_23;
	ld.global.f32 	%f15, [%rd12+3072];
	sqrt.rn.f32 	%f16, %f15;
	st.global.f32 	[%rd13+3072], %f16;
$L__BB8_23:
	add.s32 	%r72, %r72, 8;
	setp.eq.s32 	%p14, %r72, %r78;
	@%p14 bra 	$L__BB8_24;
	bra.uni 	$L__BB8_7;
$L__BB8_24:
	setp.eq.s32 	%p15, %r8, 0;
	@%p15 bra 	$L__BB8_58;
	and.b32  	%r35, %r47, 3;
	setp.lt.u32 	%p16, %r8, 4;
	@%p16 bra 	$L__BB8_35;
	shl.b32 	%r59, %r78, 7;
	add.s32 	%r36, %r59, %r4;
	setp.ge.s32 	%p17, %r36, %r2;
	@%p17 bra 	$L__BB8_28;
	mul.wide.s32 	%rd32, %r36, 4;
	add.s64 	%rd33, %rd7, %rd32;
	ld.global.f32 	%f17, [%rd33];
	sqrt.rn.f32 	%f18, %f17;
	add.s64 	%rd34, %rd8, %rd32;
	st.global.f32 	[%rd34], %f18;
$L__BB8_28:
	add.s32 	%r37, %r36, 128;
	setp.ge.s32 	%p18, %r37, %r2;
	@%p18 bra 	$L__BB8_30;
	mul.wide.s32 	%rd35, %r37, 4;
	add.s64 	%rd36, %rd7, %rd35;
	ld.global.f32 	%f19, [%rd36];
	sqrt.rn.f32 	%f20, %f19;
	add.s64 	%rd37, %rd8, %rd35;
	st.global.f32 	[%rd37], %f20;
$L__BB8_30:
	add.s32 	%r38, %r36, 256;
	setp.ge.s32 	%p19, %r38, %r2;
	@%p19 bra 	$L__BB8_32;
	mul.wide.s32 	%rd38, %r38, 4;
	add.s64 	%rd39, %rd7, %rd38;
	ld.global.f32 	%f21, [%rd39];
	sqrt.rn.f32 	%f22, %f21;
	add.s64 	%rd40, %rd8, %rd38;
	st.global.f32 	[%rd40], %f22;
$L__BB8_32:
	add.s32 	%r39, %r36, 384;
	setp.ge.s32 	%p20, %r39, %r2;
	@%p20 bra 	$L__BB8_34;
	mul.wide.s32 	%rd41, %r39, 4;
	add.s64 	%rd42, %rd7, %rd41;
	ld.global.f32 	%f23, [%rd42];
	sqrt.rn.f32 	%f24, %f23;
	add.s64 	%rd43, %rd8, %rd41;
	st.global.f32 	[%rd43], %f24;
$L__BB8_34:
	add.s32 	%r78, %r78, 4;
$L__BB8_35:
	setp.eq.s32 	%p21, %r35, 0;
	@%p21 bra 	$L__BB8_58;
	setp.eq.s32 	%p22, %r35, 1;
	@%p22 bra 	$L__BB8_42;
	shl.b32 	%r60, %r78, 7;
	add.s32 	%r42, %r60, %r4;
	setp.ge.s32 	%p23, %r42, %r2;
	@%p23 bra 	$L__BB8_39;
	mul.wide.s32 	%rd44, %r42, 4;
	add.s64 	%rd45, %rd7, %rd44;
	ld.global.f32 	%f25, [%rd45];
	sqrt.rn.f32 	%f26, %f25;
	add.s64 	%rd46, %rd8, %rd44;
	st.global.f32 	[%rd46], %f26;
$L__BB8_39:
	add.s32 	%r43, %r42, 128;
	setp.ge.s32 	%p24, %r43, %r2;
	@%p24 bra 	$L__BB8_41;
	mul.wide.s32 	%rd47, %r43, 4;
	add.s64 	%rd48, %rd7, %rd47;
	ld.global.f32 	%f27, [%rd48];
	sqrt.rn.f32 	%f28, %f27;
	add.s64 	%rd49, %rd8, %rd47;
	st.global.f32 	[%rd49], %f28;
$L__BB8_41:
	add.s32 	%r78, %r78, 2;
$L__BB8_42:
	and.b32  	%r61, %r47, 1;
	setp.eq.b32 	%p25, %r61, 1;
	not.pred 	%p26, %p25;
	@%p26 bra 	$L__BB8_58;
	shl.b32 	%r62, %r78, 7;
	add.s32 	%r46, %r62, %r4;
	setp.ge.s32 	%p27, %r46, %r2;
	@%p27 bra 	$L__BB8_58;
	mul.wide.s32 	%rd50, %r46, 4;
	add.s64 	%rd51, %rd7, %rd50;
	ld.global.f32 	%f29, [%rd51];
	sqrt.rn.f32 	%f30, %f29;
	add.s64 	%rd52, %rd8, %rd50;
	st.global.f32 	[%rd52], %f30;
	bra.uni 	$L__BB8_58;
$L__BB8_45:
	setp.lt.s32 	%p28, %r47, 1;
	@%p28 bra 	$L__BB8_58;
	and.b32  	%r10, %r47, 15;
	setp.lt.u32 	%p29, %r47, 16;
	mov.b32 	%r74, 0;
	@%p29 bra 	$L__BB8_49;
	and.b32  	%r74, %r47, 2147483632;
	neg.s32 	%r71, %r74;
	add.s32 	%r70, %r4, 1152;
	mul.wide.u32 	%rd53, %r4, 4;
	or.b64  	%rd71, %rd53, 4096;
$L__BB8_48:
	.pragma "nounroll";
	mul.wide.s32 	%rd54, %r70, 4;
	add.s64 	%rd55, %rd54, 1536;
	add.s64 	%rd56, %rd7, %rd71;
	ld.global.f32 	%f31, [%rd56+-4096];
	sqrt.rn.f32 	%f32, %f31;
	add.s64 	%rd57, %rd8, %rd71;
	st.global.f32 	[%rd57+-4096], %f32;
	ld.global.f32 	%f33, [%rd56+-3584];
	sqrt.rn.f32 	%f34, %f33;
	st.global.f32 	[%rd57+-3584], %f34;
	ld.global.f32 	%f35, [%rd56+-3072];
	sqrt.rn.f32 	%f36, %f35;
	st.global.f32 	[%rd57+-3072], %f36;
	ld.global.f32 	%f37, [%rd56+-2560];
	sqrt.rn.f32 	%f38, %f37;
	st.global.f32 	[%rd57+-2560], %f38;
	ld.global.f32 	%f39, [%rd56+-2048];
	sqrt.rn.f32 	%f40, %f39;
	st.global.f32 	[%rd57+-2048], %f40;
	ld.global.f32 	%f41, [%rd56+-1536];
	sqrt.rn.f32 	%f42, %f41;
	st.global.f32 	[%rd57+-1536], %f42;
	ld.global.f32 	%f43, [%rd56+-1024];
	sqrt.rn.f32 	%f44, %f43;
	st.global.f32 	[%rd57+-1024], %f44;
	ld.global.f32 	%f45, [%rd56+-512];
	sqrt.rn.f32 	%f46, %f45;
	st.global.f32 	[%rd57+-512], %f46;
	ld.global.f32 	%f47, [%rd56];
	sqrt.rn.f32 	%f48, %f47;
	st.global.f32 	[%rd57], %f48;
	add.s64 	%rd58, %rd7, %rd55;
	ld.global.f32 	%f49, [%rd58+-1536];
	sqrt.rn.f32 	%f50, %f49;
	add.s64 	%rd59, %rd8, %rd55;
	st.global.f32 	[%rd59+-1536], %f50;
	ld.global.f32 	%f51, [%rd58+-1024];
	sqrt.rn.f32 	%f52, %f51;
	st.global.f32 	[%rd59+-1024], %f52;
	ld.global.f32 	%f53, [%rd58+-512];
	sqrt.rn.f32 	%f54, %f53;
	st.global.f32 	[%rd59+-512], %f54;
	ld.global.f32 	%f55, [%rd58];
	sqrt.rn.f32 	%f56, %f55;
	st.global.f32 	[%rd59], %f56;
	ld.global.f32 	%f57, [%rd58+512];
	sqrt.rn.f32 	%f58, %f57;
	st.global.f32 	[%rd59+512], %f58;
	ld.global.f32 	%f59, [%rd58+1024];
	sqrt.rn.f32 	%f60, %f59;
	st.global.f32 	[%rd59+1024], %f60;
	ld.global.f32 	%f61, [%rd58+1536];
	sqrt.rn.f32 	%f62, %f61;
	st.global.f32 	[%rd59+1536], %f62;
	add.s32 	%r71, %r71, 16;
	add.s32 	%r70, %r70, 2048;
	add.s64 	%rd71, %rd71, 8192;
	setp.eq.s32 	%p30, %r71, 0;
	@%p30 bra 	$L__BB8_49;
	bra.uni 	$L__BB8_48;
$L__BB8_49:
	setp.eq.s32 	%p31, %r10, 0;
	@%p31 bra 	$L__BB8_58;
	and.b32  	%r22, %r47, 7;
	setp.lt.u32 	%p32, %r10, 8;
	@%p32 bra 	$L__BB8_52;
	shl.b32 	%r64, %r74, 7;
	add.s32 	%r65, %r64, %r4;
	mul.wide.s32 	%rd60, %r65, 4;
	add.s64 	%rd61, %rd7, %rd60;
	ld.global.f32 	%f63, [%rd61];
	sqrt.rn.f32 	%f64, %f63;
	add.s64 	%rd62, %rd8, %rd60;
	st.global.f32 	[%rd62], %f64;
	ld.global.f32 	%f65, [%rd61+512];
	sqrt.rn.f32 	%f66, %f65;
	st.global.f32 	[%rd62+512], %f66;
	ld.global.f32 	%f67, [%rd61+1024];
	sqrt.rn.f32 	%f68, %f67;
	st.global.f32 	[%rd62+1024], %f68;
	ld.global.f32 	%f69, [%rd61+1536];
	sqrt.rn.f32 	%f70, %f69;
	st.global.f32 	[%rd62+1536], %f70;
	ld.global.f32 	%f71, [%rd61+2048];
	sqrt.rn.f32 	%f72, %f71;
	st.global.f32 	[%rd62+2048], %f72;
	ld.global.f32 	%f73, [%rd61+2560];
	sqrt.rn.f32 	%f74, %f73;
	st.global.f32 	[%rd62+2560], %f74;
	ld.global.f32 	%f75, [%rd61+3072];
	sqrt.rn.f32 	%f76, %f75;
	st.global.f32 	[%rd62+3072], %f76;
	ld.global.f32 	%f77, [%rd61+3584];
	sqrt.rn.f32 	%f78, %f77;
	st.global.f32 	[%rd62+3584], %f78;
	add.s32 	%r74, %r74, 8;
$L__BB8_52:
	setp.eq.s32 	%p33, %r22, 0;
	@%p33 bra 	$L__BB8_58;
	and.b32  	%r25, %r47, 3;
	setp.lt.u32 	%p34, %r22, 4;
	@%p34 bra 	$L__BB8_55;
	shl.b32 	%r66, %r74, 7;
	add.s32 	%r67, %r66, %r4;
	mul.wide.s32 	%rd63, %r67, 4;
	add.s64 	%rd64, %rd7, %rd63;
	ld.global.f32 	%f79, [%rd64];
	sqrt.rn.f32 	%f80, %f79;
	add.s64 	%rd65, %rd8, %rd63;
	st.global.f32 	[%rd65], %f80;
	ld.global.f32 	%f81, [%rd64+512];
	sqrt.rn.f32 	%f82, %f81;
	st.global.f32 	[%rd65+512], %f82;
	ld.global.f32 	%f83, [%rd64+1024];
	sqrt.rn.f32 	%f84, %f83;
	st.global.f32 	[%rd65+1024], %f84;
	ld.global.f32 	%f85, [%rd64+1536];
	sqrt.rn.f32 	%f86, %f85;
	st.global.f32 	[%rd65+1536], %f86;
	add.s32 	%r74, %r74, 4;
$L__BB8_55:
	setp.eq.s32 	%p35, %r25, 0;
	@%p35 bra 	$L__BB8_58;
	shl.b32 	%r68, %r74, 7;
	add.s32 	%r77, %r4, %r68;
	neg.s32 	%r76, %r25;
$L__BB8_57:
	.pragma "nounroll";
	mul.wide.s32 	%rd67, %r77, 4;
	add.s64 	%rd68, %rd8, %rd67;
	add.s64 	%rd69, %rd7, %rd67;
	ld.global.f32 	%f87, [%rd69];
	sqrt.rn.f32 	%f88, %f87;
	st.global.f32 	[%rd68], %f88;
	add.s32 	%r77, %r77, 128;
	add.s32 	%r76, %r76, 1;
	setp.eq.s32 	%p36, %r76, 0;
	@%p36 bra 	$L__BB8_58;
	bra.uni 	$L__BB8_57;
$L__BB8_58:
	ret;

}


// ===== COMPILED SASS (sm_100) =====

	.target	sm_100

	.elftype	@"ET_EXEC"


//--------------------- .note.nv.tkinfo           --------------------------
	.section	.note.nv.tkinfo,"",@"SHT_NOTE"
	.sectionflags	@"SHF_NOTE_NV_TKINFO"
	.tkinfo
        /*0018*/ 	.word	0x00000002
        /*0030*/ 	.string	""
        /*0030*/ 	.string	"ptxas"
        /*0030*/ 	.string	"Cuda compilation tools, release 13.0, V13.0.88"
        /*0030*/ 	.string	"Build cuda_13.0.r13.0/compiler.36424714_0"
        /*0030*/ 	.string	"-arch sm_100 -m 64 "



//--------------------- .note.nv.cuinfo           --------------------------
	.section	.note.nv.cuinfo,"",@"SHT_NOTE"
	.sectionflags	@"SHF_NOTE_NV_CUINFO"
        /*0018*/ 	.short	0x0002
        /*001a*/ 	.short	0x0064
        /*001c*/ 	.short	0x0082
	.zero		2


//--------------------- .nv.info                  --------------------------
	.section	.nv.info,"",@"SHT_CUDA_INFO"
	.align	4


	//----- nvinfo : EIATTR_REGCOUNT
	.align		4
        /*0000*/ 	.byte	0x04, 0x2f
        /*0002*/ 	.short	(.L_44 - .L_43)
	.align		4
.L_43:
        /*0004*/ 	.word	index@(_ZN3cub18CUB_300001_SM_10006detail11EmptyKernelIvEEvv)
        /*0008*/ 	.word	0x00000004


	//----- nvinfo : EIATTR_FRAME_SIZE
	.align		4
.L_44:
        /*000c*/ 	.byte	0x04, 0x11
        /*000e*/ 	.short	(.L_46 - .L_45)
	.align		4
.L_45:
        /*0010*/ 	.word	index@(_ZN3cub18CUB_300001_SM_10006detail11EmptyKernelIvEEvv)
        /*0014*/ 	.word	0x00000000


	//----- nvinfo : EIATTR_REGCOUNT
	.align		4
.L_46:
        /*0018*/ 	.byte	0x04, 0x2f
        /*001a*/ 	.short	(.L_48 - .L_47)
	.align		4
.L_47:
        /*001c*/ 	.word	index@(_ZN3cub18CUB_300001_SM_10006detail8for_each13static_kernelINS2_12policy_hub_t12policy_500_tEmN6thrust24THRUST_300001_SM_1000_NS8cuda_cub20__uninitialized_fill7functorINS7_10device_ptrIfEEfEEEEvT0_T1_)
        /*0020*/ 	.word	0x00000008


	//----- nvinfo : EIATTR_FRAME_SIZE
	.align		4
.L_48:
        /*0024*/ 	.byte	0x04, 0x11
        /*0026*/ 	.short	(.L_50 - .L_49)
	.align		4
.L_49:
        /*0028*/ 	.word	index@(_ZN3cub18CUB_300001_SM_10006detail8for_each13static_kernelINS2_12policy_hub_t12policy_500_tEmN6thrust24THRUST_300001_SM_1000_NS8cuda_cub20__uninitialized_fill7functorINS7_10device_ptrIfEEfEEEEvT0_T1_)
        /*002c*/ 	.word	0x00000000


	//----- nvinfo : EIATTR_REGCOUNT
	.align		4
.L_50:
        /*0030*/ 	.byte	0x04, 0x2f
        /*0032*/ 	.short	(.L_52 - .L_51)
	.align		4
.L_51:
        /*0034*/ 	.word	index@(_ZN3cub18CUB_300001_SM_10006detail8for_each13static_kernelINS2_12policy_hub_t12policy_500_tElN6thrust24THRUST_300001_SM_1000_NS8cuda_cub10__tabulate7functorINS7_6detail15normal_iteratorINS7_10device_ptrIfEEEENS7_6system6detail7generic6detail22compute_sequence_valueIfvEElEEEEvT0_T1_)
        /*0038*/ 	.word	0x0000000e


	//----- nvinfo : EIATTR_FRAME_SIZE
	.align		4
.L_52:
        /*003c*/ 	.byte	0x04, 0x11
        /*003e*/ 	.short	(.L_54 - .L_53)
	.align		4
.L_53:
        /*0040*/ 	.word	index@(_ZN3cub18CUB_300001_SM_10006detail8for_each13static_kernelINS2_12policy_hub_t12policy_500_tElN6thrust24THRUST_300001_SM_1000_NS8cuda_cub10__tabulate7functorINS7_6detail15normal_iteratorINS7_10device_ptrIfEEEENS7_6system6detail7generic6detail22compute_sequence_valueIfvEElEEEEvT0_T1_)
        /*0044*/ 	.word	0x00000000


	//----- nvinfo : EIATTR_REGCOUNT
	.align		4
.L_54:
        /*0048*/ 	.byte	0x04, 0x2f
        /*004a*/ 	.short	(.L_56 - .L_55)
	.align		4
.L_55:
        /*004c*/ 	.word	index@(_ZN3cub18CUB_300001_SM_10006detail9transform16transform_kernelINS2_10policy_hubILb1EN4cuda3std3__45tupleIJN6thrust24THRUST_300001_SM_1000_NS6detail15normal_iteratorINSA_10device_ptrIfEEEEEEEE10policy1000EiNSB_10functional5actorINSJ_9compositeIJNSJ_16operator_adaptorINS7_7dividesIvEEEENSK_INSJ_8argumentILj0EEEEENSK_INSJ_5valueIiEEEEEEEEESF_JPfEEEvT0_iT1_T2_DpNS2_10kernel_argIT3_EE)
        /*0050*/ 	.word	0x0000001f


	//----- nvinfo : EIATTR_FRAME_SIZE
	.align		4
.L_56:
        /*0054*/ 	.byte	0x04, 0x11
        /*0056*/ 	.short	(.L_58 - .L_57)
	.align		4
.L_57:
        /*0058*/ 	.word	index@($__internal_3_$__cuda_sm3x_div_rn_noftz_f32_slowpath)
        /*005c*/ 	.word	0x00000000


	//----- nvinfo : EIATTR_FRAME_SIZE
	.align		4
.L_58:
        /*0060*/ 	.byte	0x04, 0x11
        /*0062*/ 	.short	(.L_60 - .L_59)
	.align		4
.L_59:
        /*0064*/ 	.word	index@(_ZN3cub18CUB_300001_SM_10006detail9transform16transform_kernelINS2_10policy_hubILb1EN4cuda3std3__45tupleIJN6thrust24THRUST_300001_SM_1000_NS6detail15normal_iteratorINSA_10device_ptrIfEEEEEEEE10policy1000EiNSB_10functional5actorINSJ_9compositeIJNSJ_16operator_adaptorINS7_7dividesIvEEEENSK_INSJ_8argumentILj0EEEEENSK_INSJ_5valueIiEEEEEEEEESF_JPfEEEvT0_iT1_T2_DpNS2_10kernel_argIT3_EE)
        /*0068*/ 	.word	0x00000000


	//----- nvinfo : EIATTR_REGCOUNT
	.align		4
.L_60:
        /*006c*/ 	.byte	0x04, 0x2f
        /*006e*/ 	.short	(.L_62 - .L_61)
	.align		4
.L_61:
        /*0070*/ 	.word	index@(_ZN3cub18CUB_300001_SM_10006detail9transform16transform_kernelINS2_10policy_hubILb1EN4cuda3std3__45tupleIJN6thrust24THRUST_300001_SM_1000_NS6detail15normal_iteratorINSA_10device_ptrIfEEEEEEEE10policy1000ElNSB_10functional5actorINSJ_9compositeIJNSJ_16operator_adaptorINS7_7dividesIvEEEENSK_INSJ_8argumentILj0EEEEENSK_INSJ_5valueIiEEEEEEEEESF_JPfEEEvT0_iT1_T2_DpNS2_10kernel_argIT3_EE)
        /*0074*/ 	.word	0x0000001f


	//----- nvinfo : EIATTR_FRAME_SIZE
	.align		4
.L_62:
        /*0078*/ 	.byte	0x04, 0x11
        /*007a*/ 	.short	(.L_64 - .L_63)
	.align		4
.L_63:
        /*007c*/ 	.word	index@($__internal_2_$__cuda_sm3x_div_rn_noftz_f32_slowpath)
        /*0080*/ 	.word	0x00000000


	//----- nvinfo : EIATTR_FRAME_SIZE
	.align		4
.L_64:
        /*0084*/ 	.byte	0x04, 0x11
        /*0086*/ 	.short	(.L_66 - .L_65)
	.align		4
.L_65:
        /*0088*/ 	.word	index@(_ZN3cub18CUB_300001_SM_10006detail9transform16transform_kernelINS2_10policy_hubILb1EN4cuda3std3__45tupleIJN6thrust24THRUST_300001_SM_1000_NS6detail15normal_iteratorINSA_10device_ptrIfEEEEEEEE10policy1000ElNSB_10functional5actorINSJ_9compositeIJNSJ_16operator_adaptorINS7_7dividesIvEEEENSK_INSJ_8argumentILj0EEEEENSK_INSJ_5valueIiEEEEEEEEESF_JPfEEEvT0_iT1_T2_DpNS2_10kernel_argIT3_EE)
        /*008c*/ 	.word	0x00000000


	//----- nvinfo : EIATTR_REGCOUNT
	.align		4
.L_66:
        /*0090*/ 	.byte	0x04, 0x2f
        /*0092*/ 	.short	(.L_68 - .L_67)
	.align		4
.L_67:
        /*0094*/ 	.word	index@(_ZN3cub18CUB_300001_SM_10006detail9transform16transform_kernelINS2_10policy_hubILb1EN4cuda3std3__45tupleIJN6thrust24THRUST_300001_SM_1000_NS6detail15normal_iteratorINSA_10device_ptrIfEEEEEEEE10policy1000EiNSB_10functional5actorINSJ_9compositeIJNSJ_16operator_adaptorINS7_10multipliesIvEEEENSK_INSL_IJNSM_INS7_5minusIvEEEENSK_INSJ_8argumentILj0EEEEENSK_INSJ_5valueIfEEEEEEEEES10_EEEEESF_JPfEEEvT0_iT1_T2_DpNS2_10kernel_argIT3_EE)
        /*0098*/ 	.word	0x0000001c


	//----- nvinfo : EIATTR_FRAME_SIZE
	.align		4
.L_68:
        /*009c*/ 	.byte	0x04, 0x11
        /*009e*/ 	.short	(.L_70 - .L_69)
	.align		4
.L_69:
        /*00a0*/ 	.word	index@(_ZN3cub18CUB_300001_SM_10006detail9transform16transform_kernelINS2_10policy_hubILb1EN4cuda3std3__45tupleIJN6thrust24THRUST_300001_SM_1000_NS6detail15normal_iteratorINSA_10device_ptrIfEEEEEEEE10policy1000EiNSB_10functional5actorINSJ_9compositeIJNSJ_16operator_adaptorINS7_10multipliesIvEEEENSK_INSL_IJNSM_INS7_5minusIvEEEENSK_INSJ_8argumentILj0EEEEENSK_INSJ_5valueIfEEEEEEEEES10_EEEEESF_JPfEEEvT0_iT1_T2_DpNS2_10kernel_argIT3_EE)
        /*00a4*/ 	.word	0x00000000


	//----- nvinfo : EIATTR_REGCOUNT
	.align		4
.L_70:
        /*00a8*/ 	.byte	0x04, 0x2f
        /*00aa*/ 	.short	(.L_72 - .L_71)
	.align		4
.L_71:
        /*00ac*/ 	.word	index@(_ZN3cub18CUB_300001_SM_10006detail9transform16transform_kernelINS2_10policy_hubILb1EN4cuda3std3__45tupleIJN6thrust24THRUST_300001_SM_1000_NS6detail15normal_iteratorINSA_10device_ptrIfEEEEEEEE10policy1000ElNSB_10functional5actorINSJ_9compositeIJNSJ_16operator_adaptorINS7_10multipliesIvEEEENSK_INSL_IJNSM_INS7_5minusIvEEEENSK_INSJ_8argumentILj0EEEEENSK_INSJ_5valueIfEEEEEEEEES10_EEEEESF_JPfEEEvT0_iT1_T2_DpNS2_10kernel_argIT3_EE)
        /*00b0*/ 	.word	0x0000001c


	//----- nvinfo : EIATTR_FRAME_SIZE
	.align		4
.L_72:
        /*00b4*/ 	.byte	0x04, 0x11
        /*00b6*/ 	.short	(.L_74 - .L_73)
	.align		4
.L_73:
        /*00b8*/ 	.word	index@(_ZN3cub18CUB_300001_SM_10006detail9transform16transform_kernelINS2_10policy_hubILb1EN4cuda3std3__45tupleIJN6thrust24THRUST_300001_SM_1000_NS6detail15normal_iteratorINSA_10device_ptrIfEEEEEEEE10policy1000ElNSB_10functional5actorINSJ_9compositeIJNSJ_16operator_adaptorINS7_10multipliesIvEEEENSK_INSL_IJNSM_INS7_5minusIvEEEENSK_INSJ_8argumentILj0EEEEENSK_INSJ_5valueIfEEEEEEEEES10_EEEEESF_JPfEEEvT0_iT1_T2_DpNS2_10kernel_argIT3_EE)
        /*00bc*/ 	.word	0x00000000


	//----- nvinfo : EIATTR_REGCOUNT
	.align		4
.L_74:
        /*00c0*/ 	.byte	0x04, 0x2f
        /*00c2*/ 	.short	(.L_76 - .L_75)
	.align		4
.L_75:
        /*00c4*/ 	.word	index@(_ZN3cub18CUB_300001_SM_10006detail9transform16transform_kernelINS2_10policy_hubILb1EN4cuda3std3__45tupleIJN6thrust24THRUST_300001_SM_1000_NS6detail15normal_iteratorINSA_10device_ptrIfEEEEEEEE10policy1000Ei6SqrtOfSF_JPfEEEvT0_iT1_T2_DpNS2_10kernel_argIT3_EE)
        /*00c8*/ 	.word	0x0000001c


	//----- nvinfo : EIATTR_FRAME_SIZE
	.align		4
.L_76:
        /*00cc*/ 	.byte	0x04, 0x11
        /*00ce*/ 	.short	(.L_78 - .L_77)
	.align		4
.L_77:
        /*00d0*/ 	.word	index@($__internal_1_$__cuda_sm20_sqrt_rn_f32_slowpath)
        /*00d4*/ 	.word	0x00000000


	//----- nvinfo : EIATTR_FRAME_SIZE
	.align		4
.L_78:
        /*00d8*/ 	.byte	0x04, 0x11
        /*00da*/ 	.short	(.L_80 - .L_79)
	.align		4
.L_79:
        /*00dc*/ 	.word	index@(_ZN3cub18CUB_300001_SM_10006detail9transform16transform_kernelINS2_10policy_hubILb1EN4cuda3std3__45tupleIJN6thrust24THRUST_300001_SM_1000_NS6detail15normal_iteratorINSA_10device_ptrIfEEEEEEEE10policy1000Ei6SqrtOfSF_JPfEEEvT0_iT1_T2_DpNS2_10kernel_argIT3_EE)
        /*00e0*/ 	.word	0x00000000


	//----- nvinfo : EIATTR_REGCOUNT
	.align		4
.L_80:
        /*00e4*/ 	.byte	0x04, 0x2f
        /*00e6*/ 	.short	(.L_82 - .L_81)
	.align		4
.L_81:
        /*00e8*/ 	.word	index@(_ZN3cub18CUB_300001_SM_10006detail9transform16transform_kernelINS2_10policy_hubILb1EN4cuda3std3__45tupleIJN6thrust24THRUST_300001_SM_1000_NS6detail15normal_iteratorINSA_10device_ptrIfEEEEEEEE10policy1000El6SqrtOfSF_JPfEEEvT0_iT1_T2_DpNS2_10kernel_argIT3_EE)
        /*00ec*/ 	.word	0x0000001b


	//----- nvinfo : EIATTR_FRAME_SIZE
	.align		4
.L_82:
        /*00f0*/ 	.byte	0x04, 0x11
        /*00f2*/ 	.short	(.L_84 - .L_83)
	.align		4
.L_83:
        /*00f4*/ 	.word	index@($__internal_0_$__cuda_sm20_sqrt_rn_f32_slowpath)
        /*00f8*/ 	.word	0x00000000


	//----- nvinfo : EIATTR_FRAME_SIZE
	.align		4
.L_84:
        /*00fc*/ 	.byte	0x04, 0x11
        /*00fe*/ 	.short	(.L_86 - .L_85)
	.align		4
.L_85:
        /*0100*/ 	.word	index@(_ZN3cub18CUB_300001_SM_10006detail9transform16transform_kernelINS2_10policy_hubILb1EN4cuda3std3__45tupleIJN6thrust24THRUST_300001_SM_1000_NS6detail15normal_iteratorINSA_10device_ptrIfEEEEEEEE10policy1000El6SqrtOfSF_JPfEEEvT0_iT1_T2_DpNS2_10kernel_argIT3_EE)
        /*0104*/ 	.word	0x00000000


	//----- nvinfo : EIATTR_MIN_STACK_SIZE
	.align		4
.L_86:
        /*0108*/ 	.byte	0x04, 0x12
        /*010a*/ 	.short	(.L_88 - .L_87)
	.align		4
.L_87:
        /*010c*/ 	.word	index@(_ZN3cub18CUB_300001_SM_10006detail9transform16transform_kernelINS2_10policy_hubILb1EN4cuda3std3__45tupleIJN6thrust24THRUST_300001_SM_1000_NS6detail15normal_iteratorINSA_10device_ptrIfEEEEEEEE10policy1000El6SqrtOfSF_JPfEEEvT0_iT1_T2_DpNS2_10kernel_argIT3_EE)
        /*0110*/ 	.word	0x00000000


	//----- nvinfo : EIATTR_MIN_STACK_SIZE
	.align		4
.L_88:
        /*0114*/ 	.byte	0x04, 0x12
        /*0116*/ 	.short	(.L_90 - .L_89)
	.align		4
.L_89:
        /*0118*/ 	.word	index@(_ZN3cub18CUB_300001_SM_10006detail9transform16transform_kernelINS2_10policy_hubILb1EN4cuda3std3__45tupleIJN6thrust24THRUST_300001_SM_1000_NS6detail15normal_iteratorINSA_10device_ptrIfEEEEEEEE10policy1000Ei6SqrtOfSF_JPfEEEvT0_iT1_T2_DpNS2_10kernel_argIT3_EE)
        /*011c*/ 	.word	0x00000000


	//----- nvinfo : EIATTR_MIN_STACK_SIZE
	.align		4
.L_90:
        /*0120*/ 	.byte	0x04, 0x12
        /*0122*/ 	.short	(.L_92 - .L_91)
	.align		4
.L_91:
        /*0124*/ 	.word	index@(_ZN3cub18CUB_300001_SM_10006detail9transform16transform_kernelINS2_10policy_hubILb1EN4cuda3std3__45tupleIJN6thrust24THRUST_300001_SM_1000_NS6detail15normal_iteratorINSA_10device_ptrIfEEEEEEEE10policy1000ElNSB_10functional5actorINSJ_9compositeIJNSJ_16operator_adaptorINS7_10multipliesIvEEEENSK_INSL_IJNSM_INS7_5minusIvEEEENSK_INSJ_8argumentILj0EEEEENSK_INSJ_5valueIfEEEEEEEEES10_EEEEESF_JPfEEEvT0_iT1_T2_DpNS2_10kernel_argIT3_EE)
        /*0128*/ 	.word	0x00000000


	//----- nvinfo : EIATTR_MIN_STACK_SIZE
	.align		4
.L_92:
        /*012c*/ 	.byte	0x04, 0x12
        /*012e*/ 	.short	(.L_94 - .L_93)
	.align		4
.L_93:
        /*0130*/ 	.word	index@(_ZN3cub18CUB_300001_SM_10006detail9transform16transform_kernelINS2_10policy_hubILb1EN4cuda3std3__45tupleIJN6thrust24THRUST_300001_SM_1000_NS6detail15normal_iteratorINSA_10device_ptrIfEEEEEEEE10policy1000EiNSB_10functional5actorINSJ_9compositeIJNSJ_16operator_adaptorINS7_10multipliesIvEEEENSK_INSL_IJNSM_INS7_5minusIvEEEENSK_INSJ_8argumentILj0EEEEENSK_INSJ_5valueIfEEEEEEEEES10_EEEEESF_JPfEEEvT0_iT1_T2_DpNS2_10kernel_argIT3_EE)
        /*0134*/ 	.word	0x00000000


	//----- nvinfo : EIATTR_MIN_STACK_SIZE
	.align		4
.L_94:
        /*0138*/ 	.byte	0x04, 0x12
        /*013a*/ 	.short	(.L_96 - .L_95)
	.align		4
.L_95:
        /*013c*/ 	.word	index@(_ZN3cub18CUB_300001_SM_10006detail9transform16transform_kernelINS2_10policy_hubILb1EN4cuda3std3__45tupleIJN6thrust24THRUST_300001_SM_1000_NS6detail15normal_iteratorINSA_10device_ptrIfEEEEEEEE10policy1000ElNSB_10functional5actorINSJ_9compositeIJNSJ_16operator_adaptorINS7_7dividesIvEEEENSK_INSJ_8argumentILj0EEEEENSK_INSJ_5valueIiEEEEEEEEESF_JPfEEEvT0_iT1_T2_DpNS2_10kernel_argIT3_EE)
        /*0140*/ 	.word	0x00000000


	//----- nvinfo : EIATTR_MIN_STACK_SIZE
	.align		4
.L_96:
        /*0144*/ 	.byte	0x04, 0x12
        /*0146*/ 	.short	(.L_98 - .L_97)
	.align		4
.L_97:
        /*0148*/ 	.word	index@(_ZN3cub18CUB_300001_SM_10006detail9transform16transform_kernelINS2_10policy_hubILb1EN4cuda3std3__45tupleIJN6thrust24THRUST_300001_SM_1000_NS6detail15normal_iteratorINSA_10device_ptrIfEEEEEEEE10policy1000EiNSB_10functional5actorINSJ_9compositeIJNSJ_16operator_adaptorINS7_7dividesIvEEEENSK_INSJ_8argumentILj0EEEEENSK_INSJ_5valueIiEEEEEEEEESF_JPfEEEvT0_iT1_T2_DpNS2_10kernel_argIT3_EE)
        /*014c*/ 	.word	0x00000000


	//----- nvinfo : EIATTR_MIN_STACK_SIZE
	.align		4
.L_98:
        /*0150*/ 	.byte	0x04, 0x12
        /*0152*/ 	.short	(.L_100 - .L_99)
	.align		4
.L_99:
        /*0154*/ 	.word	index@(_ZN3cub18CUB_300001_SM_10006detail8for_each13static_kernelINS2_12policy_hub_t12policy_500_tElN6thrust24THRUST_300001_SM_1000_NS8cuda_cub10__tabulate7functorINS7_6detail15normal_iteratorINS7_10device_ptrIfEEEENS7_6system6detail7generic6detail22compute_sequence_valueIfvEElEEEEvT0_T1_)
        /*0158*/ 	.word	0x00000000


	//----- nvinfo : EIATTR_MIN_STACK_SIZE
	.align		4
.L_100:
        /*015c*/ 	.byte	0x04, 0x12
        /*015e*/ 	.short	(.L_102 - .L_101)
	.align		4
.L_101:
        /*0160*/ 	.word	index@(_ZN3cub18CUB_300001_SM_10006detail8for_each13static_kernelINS2_12policy_hub_t12policy_500_tEmN6thrust24THRUST_300001_SM_1000_NS8cuda_cub20__uninitialized_fill7functorINS7_10device_ptrIfEEfEEEEvT0_T1_)
        /*0164*/ 	.word	0x00000000


	//----- nvinfo : EIATTR_MIN_STACK_SIZE
	.align		4
.L_102:
        /*0168*/ 	.byte	0x04, 0x12
        /*016a*/ 	.short	(.L_104 - .L_103)
	.align		4
.L_103:
        /*016c*/ 	.word	index@(_ZN3cub18CUB_300001_SM_10006detail11EmptyKernelIvEEvv)
        /*0170*/ 	.word	0x00000000
.L_104:


//--------------------- .nv.compat                --------------------------
	.section	.nv.compat,"",@"SHT_CUDA_COMPAT_INFO"
	.align	4
        /*0000*/ 	.byte	0x02, 0x09, 0x00, 0x00, 0x02, 0x02, 0x01, 0x00, 0x02, 0x05, 0x05, 0x00, 0x03, 0x07, 0x01, 0x01
        /*0010*/ 	.byte	0x02, 0x03, 0x00, 0x00, 0x02, 0x06, 0x01, 0x00, 0x04, 0x0b, 0x08, 0x00, 0x01, 0x00, 0x00, 0x00
        /*0020*/ 	.byte	0x00, 0x00, 0x00, 0x00


//--------------------- .nv.info._ZN3cub18CUB_300001_SM_10006detail9transform16transform_kernelINS2_10policy_hubILb1EN4cuda3std3__45tupleIJN6thrust24THRUST_300001_SM_1000_NS6detail15normal_iteratorINSA_10device_ptrIfEEEEEEEE10policy1000El6SqrtOfSF_JPfEEEvT0_iT1_T2_DpNS2_10kernel_argIT3_EE --------------------------
	.section	.nv.info._ZN3cub18CUB_300001_SM_10006detail9transform16transform_kernelINS2_10policy_hubILb1EN4cuda3std3__45tupleIJN6thrust24THRUST_300001_SM_1000_NS6detail15normal_iteratorINSA_10device_ptrIfEEEEEEEE10policy1000El6SqrtOfSF_JPfEEEvT0_iT1_T2_DpNS2_10kernel_argIT3_EE,"",@"SHT_CUDA_INFO"
	.sectionflags	@""
	.align	4


	//----- nvinfo : EIATTR_CUDA_API_VERSION
	.align		4
        /*0000*/ 	.byte	0x04, 0x37
        /*0002*/ 	.short	(.L_106 - .L_105)
.L_105:
        /*0004*/ 	.word	0x00000082


	//----- nvinfo : EIATTR_KPARAM_INFO
	.align		4
.L_106:
        /*0008*/ 	.byte	0x04, 0x17
        /*000a*/ 	.short	(.L_108 - .L_107)
.L_107:
        /*000c*/ 	.word	0x00000000
        /*0010*/ 	.short	0x0004
        /*0012*/ 	.short	0x0018
        /*0014*/ 	.byte	0x00, 0xf0, 0x41, 0x00


	//----- nvinfo : EIATTR_KPARAM_INFO
	.align		4
.L_108:
        /*0018*/ 	.byte	0x04, 0x17
        /*001a*/ 	.short	(.L_110 - .L_109)
.L_109:
        /*001c*/ 	.word	0x00000000
        /*0020*/ 	.short	0x0003
        /*0022*/ 	.short	0x0010
        /*0024*/ 	.byte	0x00, 0xf0, 0x21, 0x00


	//----- nvinfo : EIATTR_KPARAM_INFO
	.align		4
.L_110:
        /*0028*/ 	.byte	0x04, 0x17
        /*002a*/ 	.short	(.L_112 - .L_111)
.L_111:
        /*002c*/ 	.word	0x00000000
        /*0030*/ 	.short	0x0002
        /*0032*/ 	.short	0x000c
        /*0034*/ 	.byte	0x00, 0xf0, 0x05, 0x00


	//----- nvinfo : EIATTR_KPARAM_INFO
	.align		4
.L_112:
        /*0038*/ 	.byte	0x04, 0x17
        /*003a*/ 	.short	(.L_114 - .L_113)
.L_113:
        /*003c*/ 	.word	0x00000000
        /*0040*/ 	.short	0x0001
        /*0042*/ 	.short	0x0008
        /*0044*/ 	.byte	0x00, 0xf0, 0x11, 0x00


	//----- nvinfo : EIATTR_KPARAM_INFO
	.align		4
.L_114:
        /*0048*/ 	.byte	0x04, 0x17
        /*004a*/ 	.short	(.L_116 - .L_115)
.L_115:
        /*004c*/ 	.word	0x00000000
        /*0050*/ 	.short	0x0000
        /*0052*/ 	.short	0x0000
        /*0054*/ 	.byte	0x00, 0xf0, 0x21, 0x00


	//----- nvinfo : EIATTR_SPARSE_MMA_MASK
	.align		4
.L_116:
        /*0058*/ 	.byte	0x03, 0x50
        /*005a*/ 	.short	0x0000


	//----- nvinfo : EIATTR_MAXREG_COUNT
	.align		4
        /*005c*/ 	.byte	0x03, 0x1b
        /*005e*/ 	.short	0x00ff


	//----- nvinfo : EIATTR_MERCURY_ISA_VERSION
	.align		4
        /*0060*/ 	.byte	0x03, 0x5f
        /*0062*/ 	.short	0x0101


	//----- nvinfo : EIATTR_VRC_CTA_INIT_COUNT
	.align		4
        /*0064*/ 	.byte	0x02, 0x4a
	.zero		1
	.zero		1


	//----- nvinfo : EIATTR_EXIT_INSTR_OFFSETS
	.align		4
        /*0068*/ 	.byte	0x04, 0x1c
        /*006a*/ 	.short	(.L_118 - .L_117)


	//   ....[0]....
.L_117:
        /*006c*/ 	.word	0x000002a0


	//   ....[1]....
        /*0070*/ 	.word	0x00000e10


	//   ....[2]....
        /*0074*/ 	.word	0x00001440


	//   ....[3]....
        /*0078*/ 	.word	0x00001790


	//   ....[4]....
        /*007c*/ 	.word	0x000017c0


	//   ....[5]....
        /*0080*/ 	.word	0x000018f0


	//   ....[6]....
        /*0084*/ 	.word	0x00001910


	//   ....[7]....
        /*0088*/ 	.word	0x00002ad0


	//   ....[8]....
        /*008c*/ 	.word	0x00003370


	//   ....[9]....
        /*0090*/ 	.word	0x00003810


	//   ....[10]....
        /*0094*/ 	.word	0x00003980


	//----- nvinfo : EIATTR_MAX_THREADS
	.align		4
.L_118:
        /*0098*/ 	.byte	0x04, 0x05
        /*009a*/ 	.short	(.L_120 - .L_119)
.L_119:
        /*009c*/ 	.word	0x00000080
        /*00a0*/ 	.word	0x00000001
        /*00a4*/ 	.word	0x00000001


	//----- nvinfo : EIATTR_CRS_STACK_SIZE
	.align		4
.L_120:
        /*00a8*/ 	.byte	0x04, 0x1e
        /*00aa*/ 	.short	(.L_122 - .L_121)
.L_121:
        /*00ac*/ 	.word	0x00000000


	//----- nvinfo : EIATTR_CBANK_PARAM_SIZE
	.align		4
.L_122:
        /*00b0*/ 	.byte	0x03, 0x19
        /*00b2*/ 	.short	0x0028


	//----- nvinfo : EIATTR_PARAM_CBANK
	.align		4
        /*00b4*/ 	.byte	0x04, 0x0a
        /*00b6*/ 	.short	(.L_124 - .L_123)
	.align		4
.L_123:
        /*00b8*/ 	.word	index@(.nv.constant0._ZN3cub18CUB_300001_SM_10006detail9transform16transform_kernelINS2_10policy_hubILb1EN4cuda3std3__45tupleIJN6thrust24THRUST_300001_SM_1000_NS6detail15normal_iteratorINSA_10device_ptrIfEEEEEEEE10policy1000El6SqrtOfSF_JPfEEEvT0_iT1_T2_DpNS2_10kernel_argIT3_EE)
        /*00bc*/ 	.short	0x0380
        /*00be*/ 	.short	0x0028


	//----- nvinfo : EIATTR_SW_WAR
	.align		4
.L_124:
        /*00c0*/ 	.byte	0x04, 0x36
        /*00c2*/ 	.short	(.L_126 - .L_125)
.L_125:
        /*00c4*/ 	.word	0x00000008
.L_126:


//--------------------- .nv.info._ZN3cub18CUB_300001_SM_10006detail9transform16transform_kernelINS2_10policy_hubILb1EN4cuda3std3__45tupleIJN6thrust24THRUST_300001_SM_1000_NS6detail15normal_iteratorINSA_10device_ptrIfEEEEEEEE10policy1000Ei6SqrtOfSF_JPfEEEvT0_iT1_T2_DpNS2_10kernel_argIT3_EE --------------------------
	.section	.nv.info._ZN3cub18CUB_300001_SM_10006detail9transform16transform_kernelINS2_10policy_hubILb1EN4cuda3std3__45tupleIJN6thrust24THRUST_300001_SM_1000_NS6detail15normal_iteratorINSA_10device_ptrIfEEEEEEEE10policy1000Ei6SqrtOfSF_JPfEEEvT0_iT1_T2_DpNS2_10kernel_argIT3_EE,"",@"SHT_CUDA_INFO"
	.sectionflags	@""
	.align	4


	//----- nvinfo : EIATTR_CUDA_API_VERSION
	.align		4
        /*0000*/ 	.byte	0x04, 0x37
        /*0002*/ 	.short	(.L_128 - .L_127)
.L_127:
        /*0004*/ 	.word	0x00000082


	//----- nvinfo : EIATTR_KPARAM_INFO
	.align		4
.L_128:
        /*0008*/ 	.byte	0x04, 0x17
        /*000a*/ 	.short	(.L_130 - .L_129)
.L_129:
        /*000c*/ 	.word	0x00000000
        /*0010*/ 	.short	0x0004
        /*0012*/ 	.short	0x0018
        /*0014*/ 	.byte	0x00, 0xf0, 0x41, 0x00


	//----- nvinfo : EIATTR_KPARAM_INFO
	.align		4
.L_130:
        /*0018*/ 	.byte	0x04, 0x17
        /*001a*/ 	.short	(.L_132 - .L_131)
.L_131:
        /*001c*/ 	.word	0x00000000
        /*0020*/ 	.short	0x0003
        /*0022*/ 	.short	0x0010
        /*0024*/ 	.byte	0x00, 0xf0, 0x21, 0x00


	//----- nvinfo : EIATTR_KPARAM_INFO
	.align		4
.L_132:
        /*0028*/ 	.byte	0x04, 0x17
        /*002a*/ 	.short	(.L_134 - .L_133)
.L_133:
        /*002c*/ 	.word	0x00000000
        /*0030*/ 	.short	0x0002
        /*0032*/ 	.short	0x0008
        /*0034*/ 	.byte	0x00, 0xf0, 0x05, 0x00


	//----- nvinfo : EIATTR_KPARAM_INFO
	.align		4
.L_134:
        /*0038*/ 	.byte	0x04, 0x17
        /*003a*/ 	.short	(.L_136 - .L_135)
.L_135:
        /*003c*/ 	.word	0x00000000
        /*0040*/ 	.short	0x0001
        /*0042*/ 	.short	0x0004
        /*0044*/ 	.byte	0x00, 0xf0, 0x11, 0x00


	//----- nvinfo : EIATTR_KPARAM_INFO
	.align		4
.L_136:
        /*0048*/ 	.byte	0x04, 0x17
        /*004a*/ 	.short	(.L_138 - .L_137)
.L_137:
        /*004c*/ 	.word	0x00000000
        /*0050*/ 	.short	0x0000
        /*0052*/ 	.short	0x0000
        /*0054*/ 	.byte	0x00, 0xf0, 0x11, 0x00


	//----- nvinfo : EIATTR_SPARSE_MMA_MASK
	.align		4
.L_138:
        /*0058*/ 	.byte	0x03, 0x50
        /*005a*/ 	.short	0x0000


	//----- nvinfo : EIATTR_MAXREG_COUNT
	.align		4
        /*005c*/ 	.byte	0x03, 0x1b
        /*005e*/ 	.short	0x00ff


	//----- nvinfo : EIATTR_MERCURY_ISA_VERSION
	.align		4
        /*0060*/ 	.byte	0x03, 0x5f
        /*0062*/ 	.short	0x0101


	//----- nvinfo : EIATTR_VRC_CTA_INIT_COUNT
	.align		4
        /*0064*/ 	.byte	0x02, 0x4a
	.zero		1
	.zero		1


	//----- nvinfo : EIATTR_EXIT_INSTR_OFFSETS
	.align		4
        /*0068*/ 	.byte	0x04, 0x1c
        /*006a*/ 	.short	(.L_140 - .L_139)


	//   ....[0]....
.L_139:
        /*006c*/ 	.word	0x000001f0


	//   ....[1]....
        /*0070*/ 	.word	0x000013c0


	//   ....[2]....
        /*0074*/ 	.word	0x00001c60


	//   ....[3]....
        /*0078*/ 	.word	0x00002100


	//   ....[4]....
        /*007c*/ 	.word	0x000022b0


	//   ....[5]....
        /*0080*/ 	.word	0x000022d0


	//   ....[6]....
        /*0084*/ 	.word	0x00002e40


	//   ....[7]....
        /*0088*/ 	.word	0x00003470


	//   ....[8]....
        /*008c*/ 	.word	0x000037c0


	//   ....[9]....
        /*0090*/ 	.word	0x000037f0


	//   ....[10]....
        /*0094*/ 	.word	0x00003920


	//----- nvinfo : EIATTR_MAX_THREADS
	.align		4
.L_140:
        /*0098*/ 	.byte	0x04, 0x05
        /*009a*/ 	.short	(.L_142 - .L_141)
.L_141:
        /*009c*/ 	.word	0x00000080
        /*00a0*/ 	.word	0x00000001
        /*00a4*/ 	.word	0x00000001


	//----- nvinfo : EIATTR_CRS_STACK_SIZE
	.align		4
.L_142:
        /*00a8*/ 	.byte	0x04, 0x1e
        /*00aa*/ 	.short	(.L_144 - .L_143)
.L_143:
        /*00ac*/ 	.word	0x00000000


	//----- nvinfo : EIATTR_CBANK_PARAM_SIZE
	.align		4
.L_144:
        /*00b0*/ 	.byte	0x03, 0x19
        /*00b2*/ 	.short	0x0028


	//----- nvinfo : EIATTR_PARAM_CBANK
	.align		4
        /*00b4*/ 	.byte	0x04, 0x0a
        /*00b6*/ 	.short	(.L_146 - .L_145)
	.align		4
.L_145:
        /*00b8*/ 	.word	index@(.nv.constant0._ZN3cub18CUB_300001_SM_10006detail9transform16transform_kernelINS2_10policy_hubILb1EN4cuda3std3__45tupleIJN6thrust24THRUST_300001_SM_1000_NS6detail15normal_iteratorINSA_10device_ptrIfEEEEEEEE10policy1000Ei6SqrtOfSF_JPfEEEvT0_iT1_T2_DpNS2_10kernel_argIT3_EE)
        /*00bc*/ 	.short	0x0380
        /*00be*/ 	.short	0x0028


	//----- nvinfo : EIATTR_SW_WAR
	.align		4
.L_146:
        /*00c0*/ 	.byte	0x04, 0x36
        /*00c2*/ 	.short	(.L_148 - .L_147)
.L_147:
        /*00c4*/ 	.word	0x00000008
.L_148:


//--------------------- .nv.info._ZN3cub18CUB_300001_SM_10006detail9transform16transform_kernelINS2_10policy_hubILb1EN4cuda3std3__45tupleIJN6thrust24THRUST_300001_SM_1000_NS6detail15normal_iteratorINSA_10device_ptrIfEEEEEEEE10policy1000ElNSB_10functional5actorINSJ_9compositeIJNSJ_16operator_adaptorINS7_10multipliesIvEEEENSK_INSL_IJNSM_INS7_5minusIvEEEENSK_INSJ_8argumentILj0EEEEENSK_INSJ_5valueIfEEEEEEEEES10_EEEEESF_JPfEEEvT0_iT1_T2_DpNS2_10kernel_argIT3_EE --------------------------
	.section	.nv.info._ZN3cub18CUB_300001_SM_10006detail9transform16transform_kernelINS2_10policy_hubILb1EN4cuda3std3__45tupleIJN6thrust24THRUST_300001_SM_1000_NS6detail15normal_iteratorINSA_10device_ptrIfEEEEEEEE10policy1000ElNSB_10functional5actorINSJ_9compositeIJNSJ_16operator_adaptorINS7_10multipliesIvEEEENSK_INSL_IJNSM_INS7_5minusIvEEEENSK_INSJ_8argumentILj0EEEEENSK_INSJ_5valueIfEEEEEEEEES10_EEEEESF_JPfEEEvT0_iT1_T2_DpNS2_10kernel_argIT3_EE,"",@"SHT_CUDA_INFO"
	.sectionflags	@""
	.align	4


	//----- nvinfo : EIATTR_CUDA_API_VERSION
	.align		4
        /*0000*/ 	.byte	0x04, 0x37
        /*0002*/ 	.short	(.L_150 - .L_149)
.L_149:
        /*0004*/ 	.word	0x00000082


	//----- nvinfo : EIATTR_KPARAM_INFO
	.align		4
.L_150:
        /*0008*/ 	.byte	0x04, 0x17
        /*000a*/ 	.short	(.L_152 - .L_151)
.L_151:
        /*000c*/ 	.word	0x00000000
        /*0010*/ 	.short	0x0004
        /*0012*/ 	.short	0x0028
        /*0014*/ 	.byte	0x00, 0xf0, 0x41, 0x00


	//----- nvinfo : EIATTR_KPARAM_INFO
	.align		4
.L_152:
        /*0018*/ 	.byte	0x04, 0x17
        /*001a*/ 	.short	(.L_154 - .L_153)
.L_153:
        /*001c*/ 	.word	0x00000000
        /*0020*/ 	.short	0x0003
        /*0022*/ 	.short	0x0020
        /*0024*/ 	.byte	0x00, 0xf0, 0x21, 0x00


	//----- nvinfo : EIATTR_KPARAM_INFO
	.align		4
.L_154:
        /*0028*/ 	.byte	0x04, 0x17
        /*002a*/ 	.short	(.L_156 - .L_155)
.L_155:
        /*002c*/ 	.word	0x00000000
        /*0030*/ 	.short	0x0002
        /*0032*/ 	.short	0x000c
        /*0034*/ 	.byte	0x00, 0xf0, 0x51, 0x00


	//----- nvinfo : EIATTR_KPARAM_INFO
	.align		4
.L_156:
        /*0038*/ 	.byte	0x04, 0x17
        /*003a*/ 	.short	(.L_158 - .L_157)
.L_157:
        /*003c*/ 	.word	0x00000000
        /*0040*/ 	.short	0x0001
        /*0042*/ 	.short	0x0008
        /*0044*/ 	.byte	0x00, 0xf0, 0x11, 0x00


	//----- nvinfo : EIATTR_KPARAM_INFO
	.align		4
.L_158:
        /*0048*/ 	.byte	0x04, 0x17
        /*004a*/ 	.short	(.L_160 - .L_159)
.L_159:
        /*004c*/ 	.word	0x00000000
        /*0050*/ 	.short	0x0000
        /*0052*/ 	.short	0x0000
        /*0054*/ 	.byte	0x00, 0xf0, 0x21, 0x00


	//----- nvinfo : EIATTR_SPARSE_MMA_MASK
	.align		4
.L_160:
        /*0058*/ 	.byte	0x03, 0x50
        /*005a*/ 	.short	0x0000


	//----- nvinfo : EIATTR_MAXREG_COUNT
	.align		4
        /*005c*/ 	.byte	0x03, 0x1b
        /*005e*/ 	.short	0x00ff


	//----- nvinfo : EIATTR_MERCURY_ISA_VERSION
	.align		4
        /*0060*/ 	.byte	0x03, 0x5f
        /*0062*/ 	.short	0x0101


	//----- nvinfo : EIATTR_VRC_CTA_INIT_COUNT
	.align		4
        /*0064*/ 	.byte	0x02, 0x4a
	.zero		1
	.zero		1


	//----- nvinfo : EIATTR_EXIT_INSTR_OFFSETS
	.align		4
        /*0068*/ 	.byte	0x04, 0x1c
        /*006a*/ 	.short	(.L_162 - .L_161)


	//   ....[0]....
.L_161:
        /*006c*/ 	.word	0x000002a0


	//   ....[1]....
        /*0070*/ 	.word	0x00000d10


	//   ....[2]....
        /*0074*/ 	.word	0x00001040


	//   ....[3]....
        /*0078*/ 	.word	0x00001200


	//   ....[4]....
        /*007c*/ 	.word	0x00001230


	//   ....[5]....
        /*0080*/ 	.word	0x000012d0


	//   ....[6]....
        /*0084*/ 	.word	0x000012f0


	//   ....[7]....
        /*0088*/ 	.word	0x000019d0


	//   ....[8]....
        /*008c*/ 	.word	0x00001d00


	//   ....[9]....
        /*0090*/ 	.word	0x00001ef0


	//   ....[10]....
        /*0094*/ 	.word	0x00001fd0


	//----- nvinfo : EIATTR_MAX_THREADS
	.align		4
.L_162:
        /*0098*/ 	.byte	0x04, 0x05
        /*009a*/ 	.short	(.L_164 - .L_163)
.L_163:
        /*009c*/ 	.word	0x00000080
        /*00a0*/ 	.word	0x00000001
        /*00a4*/ 	.word	0x00000001


	//----- nvinfo : EIATTR_CRS_STACK_SIZE
	.align		4
.L_164:
        /*00a8*/ 	.byte	0x04, 0x1e
        /*00aa*/ 	.short	(.L_166 - .L_165)
.L_165:
        /*00ac*/ 	.word	0x00000000


	//----- nvinfo : EIATTR_CBANK_PARAM_SIZE
	.align		4
.L_166:
        /*00b0*/ 	.byte	0x03, 0x19
        /*00b2*/ 	.short	0x0038


	//----- nvinfo : EIATTR_PARAM_CBANK
	.align		4
        /*00b4*/ 	.byte	0x04, 0x0a
        /*00b6*/ 	.short	(.L_168 - .L_167)
	.align		4
.L_167:
        /*00b8*/ 	.word	index@(.nv.constant0._ZN3cub18CUB_300001_SM_10006detail9transform16transform_kernelINS2_10policy_hubILb1EN4cuda3std3__45tupleIJN6thrust24THRUST_300001_SM_1000_NS6detail15normal_iteratorINSA_10device_ptrIfEEEEEEEE10policy1000ElNSB_10functional5actorINSJ_9compositeIJNSJ_16operator_adaptorINS7_10multipliesIvEEEENSK_INSL_IJNSM_INS7_5minusIvEEEENSK_INSJ_8argumentILj0EEEEENSK_INSJ_5valueIfEEEEEEEEES10_EEEEESF_JPfEEEvT0_iT1_T2_DpNS2_10kernel_argIT3_EE)
        /*00bc*/ 	.short	0x0380
        /*00be*/ 	.short	0x0038


	//----- nvinfo : EIATTR_SW_WAR
	.align		4
.L_168:
        /*00c0*/ 	.byte	0x04, 0x36
        /*00c2*/ 	.short	(.L_170 - .L_169)
.L_169:
        /*00c4*/ 	.word	0x00000008
.L_170:


//--------------------- .nv.info._ZN3cub18CUB_300001_SM_10006detail9transform16transform_kernelINS2_10policy_hubILb1EN4cuda3std3__45tupleIJN6thrust24THRUST_300001_SM_1000_NS6detail15normal_iteratorINSA_10device_ptrIfEEEEEEEE10policy1000EiNSB_10functional5actorINSJ_9compositeIJNSJ_16operator_adaptorINS7_10multipliesIvEEEENSK_INSL_IJNSM_INS7_5minusIvEEEENSK_INSJ_8argumentILj0EEEEENSK_INSJ_5valueIfEEEEEEEEES10_EEEEESF_JPfEEEvT0_iT1_T2_DpNS2_10kernel_argIT3_EE --------------------------
	.section	.nv.info._ZN3cub18CUB_300001_SM_10006detail9transform16transform_kernelINS2_10policy_hubILb1EN4cuda3std3__45tupleIJN6thrust24THRUST_300001_SM_1000_NS6detail15normal_iteratorINSA_10device_ptrIfEEEEEEEE10policy1000EiNSB_10functional5actorINSJ_9compositeIJNSJ_16operator_adaptorINS7_10multipliesIvEEEENSK_INSL_IJNSM_INS7_5minusIvEEEENSK_INSJ_8argumentILj0EEEEENSK_INSJ_5valueIfEEEEEEEEES10_EEEEESF_JPfEEEvT0_iT1_T2_DpNS2_10kernel_argIT3_EE,"",@"SHT_CUDA_INFO"
	.sectionflags	@""
	.align	4


	//----- nvinfo : EIATTR_CUDA_API_VERSION
	.align		4
        /*0000*/ 	.byte	0x04, 0x37
        /*0002*/ 	.short	(.L_172 - .L_171)
.L_171:
        /*0004*/ 	.word	0x00000082


	//----- nvinfo : EIATTR_KPARAM_INFO
	.align		4
.L_172:
        /*0008*/ 	.byte	0x04, 0x17
        /*000a*/ 	.short	(.L_174 - .L_173)
.L_173:
        /*000c*/ 	.word	0x00000000
        /*0010*/ 	.short	0x0004
        /*0012*/ 	.short	0x0028
        /*0014*/ 	.byte	0x00, 0xf0, 0x41, 0x00


	//----- nvinfo : EIATTR_KPARAM_INFO
	.align		4
.L_174:
        /*0018*/ 	.byte	0x04, 0x17
        /*001a*/ 	.short	(.L_176 - .L_175)
.L_175:
        /*001c*/ 	.word	0x00000000
        /*0020*/ 	.short	0x0003
        /*0022*/ 	.short	0x0020
        /*0024*/ 	.byte	0x00, 0xf0, 0x21, 0x00


	//----- nvinfo : EIATTR_KPARAM_INFO
	.align		4
.L_176:
        /*0028*/ 	.byte	0x04, 0x17
        /*002a*/ 	.short	(.L_178 - .L_177)
.L_177:
        /*002c*/ 	.word	0x00000000
        /*0030*/ 	.short	0x0002
        /*0032*/ 	.short	0x0008
        /*0034*/ 	.byte	0x00, 0xf0, 0x51, 0x00


	//----- nvinfo : EIATTR_KPARAM_INFO
	.align		4
.L_178:
        /*0038*/ 	.byte	0x04, 0x17
        /*003a*/ 	.short	(.L_180 - .L_179)
.L_179:
        /*003c*/ 	.word	0x00000000
        /*0040*/ 	.short	0x0001
        /*0042*/ 	.short	0x0004
        /*0044*/ 	.byte	0x00, 0xf0, 0x11, 0x00


	//----- nvinfo : EIATTR_KPARAM_INFO
	.align		4
.L_180:
        /*0048*/ 	.byte	0x04, 0x17
        /*004a*/ 	.short	(.L_182 - .L_181)
.L_181:
        /*004c*/ 	.word	0x00000000
        /*0050*/ 	.short	0x0000
        /*0052*/ 	.short	0x0000
        /*0054*/ 	.byte	0x00, 0xf0, 0x11, 0x00


	//----- nvinfo : EIATTR_SPARSE_MMA_MASK
	.align		4
.L_182:
        /*0058*/ 	.byte	0x03, 0x50
        /*005a*/ 	.short	0x0000


	//----- nvinfo : EIATTR_MAXREG_COUNT
	.align		4
        /*005c*/ 	.byte	0x03, 0x1b
        /*005e*/ 	.short	0x00ff


	//----- nvinfo : EIATTR_MERCURY_ISA_VERSION
	.align		4
        /*0060*/ 	.byte	0x03, 0x5f
        /*0062*/ 	.short	0x0101


	//----- nvinfo : EIATTR_VRC_CTA_INIT_COUNT
	.align		4
        /*0064*/ 	.byte	0x02, 0x4a
	.zero		1
	.zero		1


	//----- nvinfo : EIATTR_EXIT_INSTR_OFFSETS
	.align		4
        /*0068*/ 	.byte	0x04, 0x1c
        /*006a*/ 	.short	(.L_184 - .L_183)


	//   ....[0]....
.L_183:
        /*006c*/ 	.word	0x000001f0


	//   ....[1]....
        /*0070*/ 	.word	0x000008d0


	//   ....[2]....
        /*0074*/ 	.word	0x00000c10


	//   ....[3]....
        /*0078*/ 	.word	0x00000e00


	//   ....[4]....
        /*007c*/ 	.word	0x00000f00


	//   ....[5]....
        /*0080*/ 	.word	0x00000f20


	//   ....[6]....
        /*0084*/ 	.word	0x000014c0


	//   ....[7]....
        /*0088*/ 	.word	0x000017f0


	//   ....[8]....
        /*008c*/ 	.word	0x000019b0


	//   ....[9]....
        /*0090*/ 	.word	0x000019e0


	//   ....[10]....
        /*0094*/ 	.word	0x00001a80


	//----- nvinfo : EIATTR_MAX_THREADS
	.align		4
.L_184:
        /*0098*/ 	.byte	0x04, 0x05
        /*009a*/ 	.short	(.L_186 - .L_185)
.L_185:
        /*009c*/ 	.word	0x00000080
        /*00a0*/ 	.word	0x00000001
        /*00a4*/ 	.word	0x00000001


	//----- nvinfo : EIATTR_CRS_STACK_SIZE
	.align		4
.L_186:
        /*00a8*/ 	.byte	0x04, 0x1e
        /*00aa*/ 	.short	(.L_188 - .L_187)
.L_187:
        /*00ac*/ 	.word	0x00000000


	//----- nvinfo : EIATTR_CBANK_PARAM_SIZE
	.align		4
.L_188:
        /*00b0*/ 	.byte	0x03, 0x19
        /*00b2*/ 	.short	0x0038


	//----- nvinfo : EIATTR_PARAM_CBANK
	.align		4
        /*00b4*/ 	.byte	0x04, 0x0a
        /*00b6*/ 	.short	(.L_190 - .L_189)
	.align		4
.L_189:
        /*00b8*/ 	.word	index@(.nv.constant0._ZN3cub18CUB_300001_SM_10006detail9transform16transform_kernelINS2_10policy_hubILb1EN4cuda3std3__45tupleIJN6thrust24THRUST_300001_SM_1000_NS6detail15normal_iteratorINSA_10device_ptrIfEEEEEEEE10policy1000EiNSB_10functional5actorINSJ_9compositeIJNSJ_16operator_adaptorINS7_10multipliesIvEEEENSK_INSL_IJNSM_INS7_5minusIvEEEENSK_INSJ_8argumentILj0EEEEENSK_INSJ_5valueIfEEEEEEEEES10_EEEEESF_JPfEEEvT0_iT1_T2_DpNS2_10kernel_argIT3_EE)
        /*00bc*/ 	.short	0x0380
        /*00be*/ 	.short	0x0038


	//----- nvinfo : EIATTR_SW_WAR
	.align		4
.L_190:
        /*00c0*/ 	.byte	0x04, 0x36
        /*00c2*/ 	.short	(.L_192 - .L_191)
.L_191:
        /*00c4*/ 	.word	0x00000008
.L_192:


//--------------------- .nv.info._ZN3cub18CUB_300001_SM_10006detail9transform16transform_kernelINS2_10policy_hubILb1EN4cuda3std3__45tupleIJN6thrust24THRUST_300001_SM_1000_NS6detail15normal_iteratorINSA_10device_ptrIfEEEEEEEE10policy1000ElNSB_10functional5actorINSJ_9compositeIJNSJ_16operator_adaptorINS7_7dividesIvEEEENSK_INSJ_8argumentILj0EEEEENSK_INSJ_5valueIiEEEEEEEEESF_JPfEEEvT0_iT1_T2_DpNS2_10kernel_argIT3_EE --------------------------
	.section	.nv.info._ZN3cub18CUB_300001_SM_10006detail9transform16transform_kernelINS2_10policy_hubILb1EN4cuda3std3__45tupleIJN6thrust24THRUST_300001_SM_1000_NS6detail15normal_iteratorINSA_10device_ptrIfEEEEEEEE10policy1000ElNSB_10functional5actorINSJ_9compositeIJNSJ_16operator_adaptorINS7_7dividesIvEEEENSK_INSJ_8argumentILj0EEEEENSK_INSJ_5valueIiEEEEEEEEESF_JPfEEEvT0_iT1_T2_DpNS2_10kernel_argIT3_EE,"",@"SHT_CUDA_INFO"
	.sectionflags	@""
	.align	4


	//----- nvinfo : EIATTR_CUDA_API_VERSION
	.align		4
        /*0000*/ 	.byte	0x04, 0x37
        /*0002*/ 	.short	(.L_194 - .L_193)
.L_193:
        /*0004*/ 	.word	0x00000082


	//----- nvinfo : EIATTR_KPARAM_INFO
	.align		4
.L_194:
        /*0008*/ 	.byte	0x04, 0x17
        /*000a*/ 	.short	(.L_196 - .L_195)
.L_195:
        /*000c*/ 	.word	0x00000000
        /*0010*/ 	.short	0x0004
        /*0012*/ 	.short	0x0020
        /*0014*/ 	.byte	0x00, 0xf0, 0x41, 0x00


	//----- nvinfo : EIATTR_KPARAM_INFO
	.align		4
.L_196:
        /*0018*/ 	.byte	0x04, 0x17
        /*001a*/ 	.short	(.L_198 - .L_197)
.L_197:
        /*001c*/ 	.word	0x00000000
        /*0020*/ 	.short	0x0003
        /*0022*/ 	.short	0x0018
        /*0024*/ 	.byte	0x00, 0xf0, 0x21, 0x00


	//----- nvinfo : EIATTR_KPARAM_INFO
	.align		4
.L_198:
        /*0028*/ 	.byte	0x04, 0x17
        /*002a*/ 	.short	(.L_200 - .L_199)
.L_199:
        /*002c*/ 	.word	0x00000000
        /*0030*/ 	.short	0x0002
        /*0032*/ 	.short	0x000c
        /*0034*/ 	.byte	0x00, 0xf0, 0x21, 0x00


	//----- nvinfo : EIATTR_KPARAM_INFO
	.align		4
.L_200:
        /*0038*/ 	.byte	0x04, 0x17
        /*003a*/ 	.short	(.L_202 - .L_201)
.L_201:
        /*003c*/ 	.word	0x00000000
        /*0040*/ 	.short	0x0001
        /*0042*/ 	.short	0x0008
        /*0044*/ 	.byte	0x00, 0xf0, 0x11, 0x00


	//----- nvinfo : EIATTR_KPARAM_INFO
	.align		4
.L_202:
        /*0048*/ 	.byte	0x04, 0x17
        /*004a*/ 	.short	(.L_204 - .L_203)
.L_203:
        /*004c*/ 	.word	0x00000000
        /*0050*/ 	.short	0x0000
        /*0052*/ 	.short	0x0000
        /*0054*/ 	.byte	0x00, 0xf0, 0x21, 0x00


	//----- nvinfo : EIATTR_SPARSE_MMA_MASK
	.align		4
.L_204:
        /*0058*/ 	.byte	0x03, 0x50
        /*005a*/ 	.short	0x0000


	//----- nvinfo : EIATTR_MAXREG_COUNT
	.align		4
        /*005c*/ 	.byte	0x03, 0x1b
        /*005e*/ 	.short	0x00ff


	//----- nvinfo : EIATTR_MERCURY_ISA_VERSION
	.align		4
        /*0060*/ 	.byte	0x03, 0x5f
        /*0062*/ 	.short	0x0101


	//----- nvinfo : EIATTR_VRC_CTA_INIT_COUNT
	.align		4
        /*0064*/ 	.byte	0x02, 0x4a
	.zero		1
	.zero		1


	//----- nvinfo : EIATTR_EXIT_INSTR_OFFSETS
	.align		4
        /*0068*/ 	.byte	0x04, 0x1c
        /*006a*/ 	.short	(.L_206 - .L_205)


	//   ....[0]....
.L_205:
        /*006c*/ 	.word	0x000002b0


	//   ....[1]....
        /*0070*/ 	.word	0x00000e40


	//   ....[2]....
        /*0074*/ 	.word	0x00001470


	//   ....[3]....
        /*0078*/ 	.word	0x000017c0


	//   ....[4]....
        /*007c*/ 	.word	0x000017f0


	//   ....[5]....
        /*0080*/ 	.word	0x00001920


	//   ....[6]....
        /*0084*/ 	.word	0x00001940


	//   ....[7]....
        /*0088*/ 	.word	0x000023b0


	//   ....[8]....
        /*008c*/ 	.word	0x00002880


	//   ....[9]....
        /*0090*/ 	.word	0x00002b30


	//   ....[10]....
        /*0094*/ 	.word	0x00002c70


	//----- nvinfo : EIATTR_MAX_THREADS
	.align		4
.L_206:
        /*0098*/ 	.byte	0x04, 0x05
        /*009a*/ 	.short	(.L_208 - .L_207)
.L_207:
        /*009c*/ 	.word	0x00000080
        /*00a0*/ 	.word	0x00000001
        /*00a4*/ 	.word	0x00000001


	//----- nvinfo : EIATTR_CRS_STACK_SIZE
	.align		4
.L_208:
        /*00a8*/ 	.byte	0x04, 0x1e
        /*00aa*/ 	.short	(.L_210 - .L_209)
.L_209:
        /*00ac*/ 	.word	0x00000000


	//----- nvinfo : EIATTR_CBANK_PARAM_SIZE
	.align		4
.L_210:
        /*00b0*/ 	.byte	0x03, 0x19
        /*00b2*/ 	.short	0x0030


	//----- nvinfo : EIATTR_PARAM_CBANK
	.align		4
        /*00b4*/ 	.byte	0x04, 0x0a
        /*00b6*/ 	.short	(.L_212 - .L_211)
	.align		4
.L_211:
        /*00b8*/ 	.word	index@(.nv.constant0._ZN3cub18CUB_300001_SM_10006detail9transform16transform_kernelINS2_10policy_hubILb1EN4cuda3std3__45tupleIJN6thrust24THRUST_300001_SM_1000_NS6detail15normal_iteratorINSA_10device_ptrIfEEEEEEEE10policy1000ElNSB_10functional5actorINSJ_9compositeIJNSJ_16operator_adaptorINS7_7dividesIvEEEENSK_INSJ_8argumentILj0EEEEENSK_INSJ_5valueIiEEEEEEEEESF_JPfEEEvT0_iT1_T2_DpNS2_10kernel_argIT3_EE)
        /*00bc*/ 	.short	0x0380
        /*00be*/ 	.short	0x0030


	//----- nvinfo : EIATTR_SW_WAR
	.align		4
.L_212:
        /*00c0*/ 	.byte	0x04, 0x36
        /*00c2*/ 	.short	(.L_214 - .L_213)
.L_213:
        /*00c4*/ 	.word	0x00000008
.L_214:


//--------------------- .nv.info._ZN3cub18CUB_300001_SM_10006detail9transform16transform_kernelINS2_10policy_hubILb1EN4cuda3std3__45tupleIJN6thrust24THRUST_300001_SM_1000_NS6detail15normal_iteratorINSA_10device_ptrIfEEEEEEEE10policy1000EiNSB_10functional5actorINSJ_9compositeIJNSJ_16operator_adaptorINS7_7dividesIvEEEENSK_INSJ_8argumentILj0EEEEENSK_INSJ_5valueIiEEEEEEEEESF_JPfEEEvT0_iT1_T2_DpNS2_10kernel_argIT3_EE --------------------------
	.section	.nv.info._ZN3cub18CUB_300001_SM_10006detail9transform16transform_kernelINS2_10policy_hubILb1EN4cuda3std3__45tupleIJN6thrust24THRUST_300001_SM_1000_NS6detail15normal_iteratorINSA_10device_ptrIfEEEEEEEE10policy1000EiNSB_10functional5actorINSJ_9compositeIJNSJ_16operator_adaptorINS7_7dividesIvEEEENSK_INSJ_8argumentILj0EEEEENSK_INSJ_5valueIiEEEEEEEEESF_JPfEEEvT0_iT1_T2_DpNS2_10kernel_argIT3_EE,"",@"SHT_CUDA_INFO"
	.sectionflags	@""
	.align	4


	//----- nvinfo : EIATTR_CUDA_API_VERSION
	.align		4
        /*0000*/ 	.byte	0x04, 0x37
        /*0002*/ 	.short	(.L_216 - .L_215)
.L_215:
        /*0004*/ 	.word	0x00000082


	//----- nvinfo : EIATTR_KPARAM_INFO
	.align		4
.L_216:
        /*0008*/ 	.byte	0x04, 0x17
        /*000a*/ 	.short	(.L_218 - .L_217)
.L_217:
        /*000c*/ 	.word	0x00000000
        /*0010*/ 	.short	0x0004
        /*0012*/ 	.short	0x0018
        /*0014*/ 	.byte	0x00, 0xf0, 0x41, 0x00


	//----- nvinfo : EIATTR_KPARAM_INFO
	.align		4
.L_218:
        /*0018*/ 	.byte	0x04, 0x17
        /*001a*/ 	.short	(.L_220 - .L_219)
.L_219:
        /*001c*/ 	.word	0x00000000
        /*0020*/ 	.short	0x0003
        /*0022*/ 	.short	0x0010
        /*0024*/ 	.byte	0x00, 0xf0, 0x21, 0x00


	//----- nvinfo : EIATTR_KPARAM_INFO
	.align		4
.L_220:
        /*0028*/ 	.byte	0x04, 0x17
        /*002a*/ 	.short	(.L_222 - .L_221)
.L_221:
        /*002c*/ 	.word	0x00000000
        /*0030*/ 	.short	0x0002
        /*0032*/ 	.short	0x0008
        /*0034*/ 	.byte	0x00, 0xf0, 0x21, 0x00


	//----- nvinfo : EIATTR_KPARAM_INFO
	.align		4
.L_222:
        /*0038*/ 	.byte	0x04, 0x17
        /*003a*/ 	.short	(.L_224 - .L_223)
.L_223:
        /*003c*/ 	.word	0x00000000
        /*0040*/ 	.short	0x0001
        /*0042*/ 	.short	0x0004
        /*0044*/ 	.byte	0x00, 0xf0, 0x11, 0x00


	//----- nvinfo : EIATTR_KPARAM_INFO
	.align		4
.L_224:
        /*0048*/ 	.byte	0x04, 0x17
        /*004a*/ 	.short	(.L_226 - .L_225)
.L_225:
        /*004c*/ 	.word	0x00000000
        /*0050*/ 	.short	0x0000
        /*0052*/ 	.short	0x0000
        /*0054*/ 	.byte	0x00, 0xf0, 0x11, 0x00


	//----- nvinfo : EIATTR_SPARSE_MMA_MASK
	.align		4
.L_226:
        /*0058*/ 	.byte	0x03, 0x50
        /*005a*/ 	.short	0x0000


	//----- nvinfo : EIATTR_MAXREG_COUNT
	.align		4
        /*005c*/ 	.byte	0x03, 0x1b
        /*005e*/ 	.short	0x00ff


	//----- nvinfo : EIATTR_MERCURY_ISA_VERSION
	.align		4
        /*0060*/ 	.byte	0x03, 0x5f
        /*0062*/ 	.short	0x0101


	//----- nvinfo : EIATTR_VRC_CTA_INIT_COUNT
	.align		4
        /*0064*/ 	.byte	0x02, 0x4a
	.zero		1
	.zero		1


	//----- nvinfo : EIATTR_EXIT_INSTR_OFFSETS
	.align		4
        /*0068*/ 	.byte	0x04, 0x1c
        /*006a*/ 	.short	(.L_228 - .L_227)


	//   ....[0]....
.L_227:
        /*006c*/ 	.word	0x00000210


	//   ....[1]....
        /*0070*/ 	.word	0x00000c60


	//   ....[2]....
        /*0074*/ 	.word	0x00001130


	//   ....[3]....
        /*0078*/ 	.word	0x000013e0


	//   ....[4]....
        /*007c*/ 	.word	0x00001520


	//   ....[5]....
        /*0080*/ 	.word	0x00001540


	//   ....[6]....
        /*0084*/ 	.word	0x000020d0


	//   ....[7]....
        /*0088*/ 	.word	0x00002700


	//   ....[8]....
        /*008c*/ 	.word	0x00002a50


	//   ....[9]....
        /*0090*/ 	.word	0x00002a80


	//   ....[10]....
        /*0094*/ 	.word	0x00002bb0


	//----- nvinfo : EIATTR_MAX_THREADS
	.align		4
.L_228:
        /*0098*/ 	.byte	0x04, 0x05
        /*009a*/ 	.short	(.L_230 - .L_229)
.L_229:
        /*009c*/ 	.word	0x00000080
        /*00a0*/ 	.word	0x00000001
        /*00a4*/ 	.word	0x00000001


	//----- nvinfo : EIATTR_CRS_STACK_SIZE
	.align		4
.L_230:
        /*00a8*/ 	.byte	0x04, 0x1e
        /*00aa*/ 	.short	(.L_232 - .L_231)
.L_231:
        /*00ac*/ 	.word	0x00000000


	//----- nvinfo : EIATTR_CBANK_PARAM_SIZE
	.align		4
.L_232:
        /*00b0*/ 	.byte	0x03, 0x19
        /*00b2*/ 	.short	0x0028


	//----- nvinfo : EIATTR_PARAM_CBANK
	.align		4
        /*00b4*/ 	.byte	0x04, 0x0a
        /*00b6*/ 	.short	(.L_234 - .L_233)
	.align		4
.L_233:
        /*00b8*/ 	.word	index@(.nv.constant0._ZN3cub18CUB_300001_SM_10006detail9transform16transform_kernelINS2_10policy_hubILb1EN4cuda3std3__45tupleIJN6thrust24THRUST_300001_SM_1000_NS6detail15normal_iteratorINSA_10device_ptrIfEEEEEEEE10policy1000EiNSB_10functional5actorINSJ_9compositeIJNSJ_16operator_adaptorINS7_7dividesIvEEEENSK_INSJ_8argumentILj0EEEEENSK_INSJ_5valueIiEEEEEEEEESF_JPfEEEvT0_iT1_T2_DpNS2_10kernel_argIT3_EE)
        /*00bc*/ 	.short	0x0380
        /*00be*/ 	.short	0x0028


	//----- nvinfo : EIATTR_SW_WAR
	.align		4
.L_234:
        /*00c0*/ 	.byte	0x04, 0x36
        /*00c2*/ 	.short	(.L_236 - .L_235)
.L_235:
        /*00c4*/ 	.word	0x00000008
.L_236:


//--------------------- .nv.info._ZN3cub18CUB_300001_SM_10006detail8for_each13static_kernelINS2_12policy_hub_t12policy_500_tElN6thrust24THRUST_300001_SM_1000_NS8cuda_cub10__tabulate7functorINS7_6detail15normal_iteratorINS7_10device_ptrIfEEEENS7_6system6detail7generic6detail22compute_sequence_valueIfvEElEEEEvT0_T1_ --------------------------
	.section	.nv.info._ZN3cub18CUB_300001_SM_10006detail8for_each13static_kernelINS2_12policy_hub_t12policy_500_tElN6thrust24THRUST_300001_SM_1000_NS8cuda_cub10__tabulate7functorINS7_6detail15normal_iteratorINS7_10device_ptrIfEEEENS7_6system6detail7generic6detail22compute_sequence_valueIfvEElEEEEvT0_T1_,"",@"SHT_CUDA_INFO"
	.sectionflags	@""
	.align	4


	//----- nvinfo : EIATTR_CUDA_API_VERSION
	.align		4
        /*0000*/ 	.byte	0x04, 0x37
        /*0002*/ 	.short	(.L_238 - .L_237)
.L_237:
        /*0004*/ 	.word	0x00000082


	//----- nvinfo : EIATTR_KPARAM_INFO
	.align		4
.L_238:
        /*0008*/ 	.byte	0x04, 0x17
        /*000a*/ 	.short	(.L_240 - .L_239)
.L_239:
        /*000c*/ 	.word	0x00000000
        /*0010*/ 	.short	0x0001
        /*0012*/ 	.short	0x0008
        /*0014*/ 	.byte	0x00, 0xf0, 0x41, 0x00


	//----- nvinfo : EIATTR_KPARAM_INFO
	.align		4
.L_240:
        /*0018*/ 	.byte	0x04, 0x17
        /*001a*/ 	.short	(.L_242 - .L_241)
.L_241:
        /*001c*/ 	.word	0x00000000
        /*0020*/ 	.short	0x0000
        /*0022*/ 	.short	0x0000
        /*0024*/ 	.byte	0x00, 0xf0, 0x21, 0x00


	//----- nvinfo : EIATTR_SPARSE_MMA_MASK
	.align		4
.L_242:
        /*0028*/ 	.byte	0x03, 0x50
        /*002a*/ 	.short	0x0000


	//----- nvinfo : EIATTR_MAXREG_COUNT
	.align		4
        /*002c*/ 	.byte	0x03, 0x1b
        /*002e*/ 	.short	0x00ff


	//----- nvinfo : EIATTR_MERCURY_ISA_VERSION
	.align		4
        /*0030*/ 	.byte	0x03, 0x5f
        /*0032*/ 	.short	0x0101


	//----- nvinfo : EIATTR_VRC_CTA_INIT_COUNT
	.align		4
        /*0034*/ 	.byte	0x02, 0x4a
	.zero		1
	.zero		1


	//----- nvinfo : EIATTR_EXIT_INSTR_OFFSETS
	.align		4
        /*0038*/ 	.byte	0x04, 0x1c
        /*003a*/ 	.short	(.L_244 - .L_243)


	//   ....[0]....
.L_243:
        /*003c*/ 	.word	0x00000190


	//   ....[1]....
        /*0040*/ 	.word	0x000002f0


	//   ....[2]....
        /*0044*/ 	.word	0x00000390


	//----- nvinfo : EIATTR_MAX_THREADS
	.align		4
.L_244:
        /*0048*/ 	.byte	0x04, 0x05
        /*004a*/ 	.short	(.L_246 - .L_245)
.L_245:
        /*004c*/ 	.word	0x00000100
        /*0050*/ 	.word	0x00000001
        /*0054*/ 	.word	0x00000001


	//----- nvinfo : EIATTR_CRS_STACK_SIZE
	.align		4
.L_246:
        /*0058*/ 	.byte	0x04, 0x1e
        /*005a*/ 	.short	(.L_248 - .L_247)
.L_247:
        /*005c*/ 	.word	0x00000000


	//----- nvinfo : EIATTR_CBANK_PARAM_SIZE
	.align		4
.L_248:
        /*0060*/ 	.byte	0x03, 0x19
        /*0062*/ 	.short	0x0018


	//----- nvinfo : EIATTR_PARAM_CBANK
	.align		4
        /*0064*/ 	.byte	0x04, 0x0a
        /*0066*/ 	.short	(.L_250 - .L_249)
	.align		4
.L_249:
        /*0068*/ 	.word	index@(.nv.constant0._ZN3cub18CUB_300001_SM_10006detail8for_each13static_kernelINS2_12policy_hub_t12policy_500_tElN6thrust24THRUST_300001_SM_1000_NS8cuda_cub10__tabulate7functorINS7_6detail15normal_iteratorINS7_10device_ptrIfEEEENS7_6system6detail7generic6detail22compute_sequence_valueIfvEElEEEEvT0_T1_)
        /*006c*/ 	.short	0x0380
        /*006e*/ 	.short	0x0018


	//----- nvinfo : EIATTR_SW_WAR
	.align		4
.L_250:
        /*0070*/ 	.byte	0x04, 0x36
        /*0072*/ 	.short	(.L_252 - .L_251)
.L_251:
        /*0074*/ 	.word	0x00000008
.L_252:


//--------------------- .nv.info._ZN3cub18CUB_300001_SM_10006detail8for_each13static_kernelINS2_12policy_hub_t12policy_500_tEmN6thrust24THRUST_300001_SM_1000_NS8cuda_cub20__uninitialized_fill7functorINS7_10device_ptrIfEEfEEEEvT0_T1_ --------------------------
	.section	.nv.info._ZN3cub18CUB_300001_SM_10006detail8for_each13static_kernelINS2_12policy_hub_t12policy_500_tEmN6thrust24THRUST_300001_SM_1000_NS8cuda_cub20__uninitialized_fill7functorINS7_10device_ptrIfEEfEEEEvT0_T1_,"",@"SHT_CUDA_INFO"
	.sectionflags	@""
	.align	4


	//----- nvinfo : EIATTR_CUDA_API_VERSION
	.align		4
        /*0000*/ 	.byte	0x04, 0x37
        /*0002*/ 	.short	(.L_254 - .L_253)
.L_253:
        /*0004*/ 	.word	0x00000082


	//----- nvinfo : EIATTR_KPARAM_INFO
	.align		4
.L_254:
        /*0008*/ 	.byte	0x04, 0x17
        /*000a*/ 	.short	(.L_256 - .L_255)
.L_255:
        /*000c*/ 	.word	0x00000000
        /*0010*/ 	.short	0x0001
        /*0012*/ 	.short	0x0008
        /*0014*/ 	.byte	0x00, 0xf0, 0x41, 0x00


	//----- nvinfo : EIATTR_KPARAM_INFO
	.align		4
.L_256:
        /*0018*/ 	.byte	0x04, 0x17
        /*001a*/ 	.short	(.L_258 - .L_257)
.L_257:
        /*001c*/ 	.word	0x00000000
        /*0020*/ 	.short	0x0000
        /*0022*/ 	.short	0x0000
        /*0024*/ 	.byte	0x00, 0xf0, 0x21, 0x00


	//----- nvinfo : EIATTR_SPARSE_MMA_MASK
	.align		4
.L_258:
        /*0028*/ 	.byte	0x03, 0x50
        /*002a*/ 	.short	0x0000


	//----- nvinfo : EIATTR_MAXREG_COUNT
	.align		4
        /*002c*/ 	.byte	0x03, 0x1b
        /*002e*/ 	.short	0x00ff


	//----- nvinfo : EIATTR_MERCURY_ISA_VERSION
	.align		4
        /*0030*/ 	.byte	0x03, 0x5f
        /*0032*/ 	.short	0x0101


	//----- nvinfo : EIATTR_VRC_CTA_INIT_COUNT
	.align		4
        /*0034*/ 	.byte	0x02, 0x4a
	.zero		1
	.zero		1


	//----- nvinfo : EIATTR_EXIT_INSTR_OFFSETS
	.align		4
        /*0038*/ 	.byte	0x04, 0x1c
        /*003a*/ 	.short	(.L_260 - .L_259)


	//   ....[0]....
.L_259:
        /*003c*/ 	.word	0x00000130


	//   ....[1]....
        /*0040*/ 	.word	0x00000230


	//   ....[2]....
        /*0044*/ 	.word	0x00000260


	//----- nvinfo : EIATTR_MAX_THREADS
	.align		4
.L_260:
        /*0048*/ 	.byte	0x04, 0x05
        /*004a*/ 	.short	(.L_262 - .L_261)
.L_261:
        /*004c*/ 	.word	0x00000100
        /*0050*/ 	.word	0x00000001
        /*0054*/ 	.word	0x00000001


	//----- nvinfo : EIATTR_CBANK_PARAM_SIZE
	.align		4
.L_262:
        /*0058*/ 	.byte	0x03, 0x19
        /*005a*/ 	.short	0x0018


	//----- nvinfo : EIATTR_PARAM_CBANK
	.align		4
        /*005c*/ 	.byte	0x04, 0x0a
        /*005e*/ 	.short	(.L_264 - .L_263)
	.align		4
.L_263:
        /*0060*/ 	.word	index@(.nv.constant0._ZN3cub18CUB_300001_SM_10006detail8for_each13static_kernelINS2_12policy_hub_t12policy_500_tEmN6thrust24THRUST_300001_SM_1000_NS8cuda_cub20__uninitialized_fill7functorINS7_10device_ptrIfEEfEEEEvT0_T1_)
        /*0064*/ 	.short	0x0380
        /*0066*/ 	.short	0x0018


	//----- nvinfo : EIATTR_SW_WAR
	.align		4
.L_264:
        /*0068*/ 	.byte	0x04, 0x36
        /*006a*/ 	.short	(.L_266 - .L_265)
.L_265:
        /*006c*/ 	.word	0x00000008
.L_266:


//--------------------- .nv.info._ZN3cub18CUB_300001_SM_10006detail11EmptyKernelIvEEvv --------------------------
	.section	.nv.info._ZN3cub18CUB_300001_SM_10006detail11EmptyKernelIvEEvv,"",@"SHT_CUDA_INFO"
	.sectionflags	@""
	.align	4


	//----- nvinfo : EIATTR_CUDA_API_VERSION
	.align		4
        /*0000*/ 	.byte	0x04, 0x37
        /*0002*/ 	.short	(.L_268 - .L_267)
.L_267:
        /*0004*/ 	.word	0x00000082


	//----- nvinfo : EIATTR_SPARSE_MMA_MASK
	.align		4
.L_268:
        /*0008*/ 	.byte	0x03, 0x50
        /*000a*/ 	.short	0x0000


	//----- nvinfo : EIATTR_MAXREG_COUNT
	.align		4
        /*000c*/ 	.byte	0x03, 0x1b
        /*000e*/ 	.short	0x00ff


	//----- nvinfo : EIATTR_MERCURY_ISA_VERSION
	.align		4
        /*0010*/ 	.byte	0x03, 0x5f
        /*0012*/ 	.short	0x0101


	//----- nvinfo : EIATTR_VRC_CTA_INIT_COUNT
	.align		4
        /*0014*/ 	.byte	0x02, 0x4a
	.zero		1
	.zero		1


	//----- nvinfo : EIATTR_EXIT_INSTR_OFFSETS
	.align		4
        /*0018*/ 	.byte	0x04, 0x1c
        /*001a*/ 	.short	(.L_270 - .L_269)


	//   ....[0]....
.L_269:
        /*001c*/ 	.word	0x00000010


	//----- nvinfo : EIATTR_SW_WAR
	.align		4
.L_270:
        /*0020*/ 	.byte	0x04, 0x36
        /*0022*/ 	.short	(.L_272 - .L_271)
.L_271:
        /*0024*/ 	.word	0x00000008
.L_272:


//--------------------- .nv.callgraph             --------------------------
	.section	.nv.callgraph,"",@"SHT_CUDA_CALLGRAPH"
	.align	4
	.sectionentsize	8
	.align		4
        /*0000*/ 	.word	0x00000000
	.align		4
        /*0004*/ 	.word	0xffffffff
	.align		4
        /*0008*/ 	.word	0x00000000
	.align		4
        /*000c*/ 	.word	0xfffffffe
	.align		4
        /*0010*/ 	.word	0x00000000
	.align		4
        /*0014*/ 	.word	0xfffffffd
	.align		4
        /*0018*/ 	.word	0x00000000
	.align		4
        /*001c*/ 	.word	0xfffffffc


//--------------------- .nv.constant4             --------------------------
	.section	.nv.constant4,"a",@progbits
	.align	8
	.align		8
.nv.constant4:
        /*0000*/ 	.dword	_ZN30_INTERNAL_b190b67b_4_k_cu_main4cuda3std3__45__cpo5beginE
	.align		8
        /*0008*/ 	.dword	_ZN30_INTERNAL_b190b67b_4_k_cu_main4cuda3std3__45__cpo3endE
	.align		8
        /*0010*/ 	.dword	_ZN30_INTERNAL_b190b67b_4_k_cu_main4cuda3std3__45__cpo6cbeginE
	.align		8
        /*0018*/ 	.dword	_ZN30_INTERNAL_b190b67b_4_k_cu_main4cuda3std3__45__cpo4cendE
	.align		8
        /*0020*/ 	.dword	_ZN30_INTERNAL_b190b67b_4_k_cu_main4cuda3std3__45__cpo6rbeginE
	.align		8
        /*0028*/ 	.dword	_ZN30_INTERNAL_b190b67b_4_k_cu_main4cuda3std3__45__cpo4rendE
	.align		8
        /*0030*/ 	.dword	_ZN30_INTERNAL_b190b67b_4_k_cu_main4cuda3std3__45__cpo7crbeginE
	.align		8
        /*0038*/ 	.dword	_ZN30_INTERNAL_b190b67b_4_k_cu_main4cuda3std3__45__cpo5crendE
	.align		8
        /*0040*/ 	.dword	_ZN30_INTERNAL_b190b67b_4_k_cu_main4cuda3std3__432_GLOBAL__N__b190b67b_4_k_cu_main6ignoreE
	.align		8
        /*0048*/ 	.dword	_ZN30_INTERNAL_b190b67b_4_k_cu_main4cuda3std3__419piecewise_constructE
	.align		8
        /*0050*/ 	.dword	_ZN30_INTERNAL_b190b67b_4_k_cu_main4cuda3std3__48in_placeE
	.align		8
        /*0058*/ 	.dword	_ZN30_INTERNAL_b190b67b_4_k_cu_main4cuda3std3__420unreachable_sentinelE
	.align		8
        /*0060*/ 	.dword	_ZN30_INTERNAL_b190b67b_4_k_cu_main4cuda3std3__47nulloptE
	.align		8
        /*0068*/ 	.dword	_ZN30_INTERNAL_b190b67b_4_k_cu_main4cuda3std3__48unexpectE
	.align		8
        /*0070*/ 	.dword	_ZN30_INTERNAL_b190b67b_4_k_cu_main4cuda3std6ranges3__45__cpo4swapE
	.align		8
        /*0078*/ 	.dword	_ZN30_INTERNAL_b190b67b_4_k_cu_main4cuda3std6ranges3__45__cpo9iter_moveE
	.align		8
        /*0080*/ 	.dword	_ZN30_INTERNAL_b190b67b_4_k_cu_main4cuda3std6ranges3__45__cpo5beginE
	.align		8
        /*0088*/ 	.dword	_ZN30_INTERNAL_b190b67b_4_k_cu_main4cuda3std6ranges3__45__cpo3endE
	.align		8
        /*0090*/ 	.dword	_ZN30_INTERNAL_b190b67b_4_k_cu_main4cuda3std6ranges3__45__cpo6cbeginE
	.align		8
        /*0098*/ 	.dword	_ZN30_INTERNAL_b190b67b_4_k_cu_main4cuda3std6ranges3__45__cpo4cendE
	.align		8
        /*00a0*/ 	.dword	_ZN30_INTERNAL_b190b67b_4_k_cu_main4cuda3std6ranges3__45__cpo7advanceE
	.align		8
        /*00a8*/ 	.dword	_ZN30_INTERNAL_b190b67b_4_k_cu_main4cuda3std6ranges3__45__cpo9iter_swapE
	.align		8
        /*00b0*/ 	.dword	_ZN30_INTERNAL_b190b67b_4_k_cu_main4cuda3std6ranges3__45__cpo4nextE
	.align		8
        /*00b8*/ 	.dword	_ZN30_INTERNAL_b190b67b_4_k_cu_main4cuda3std6ranges3__45__cpo4prevE
	.align		8
        /*00c0*/ 	.dword	_ZN30_INTERNAL_b190b67b_4_k_cu_main4cuda3std6ranges3__45__cpo4dataE
	.align		8
        /*00c8*/ 	.dword	_ZN30_INTERNAL_b190b67b_4_k_cu_main4cuda3std6ranges3__45__cpo5cdataE
	.align		8
        /*00d0*/ 	.dword	_ZN30_INTERNAL_b190b67b_4_k_cu_main4cuda3std6ranges3__45__cpo4sizeE
	.align		8
        /*00d8*/ 	.dword	_ZN30_INTERNAL_b190b67b_4_k_cu_main4cuda3std6ranges3__45__cpo5ssizeE
	.align		8
        /*00e0*/ 	.dword	_ZN30_INTERNAL_b190b67b_4_k_cu_main4cuda3std6ranges3__45__cpo8distanceE
	.align		8
        /*00e8*/ 	.dword	_ZN30_INTERNAL_b190b67b_4_k_cu_main6thrust24THRUST_300001_SM_1000_NS8cuda_cub3parE
	.align		8
        /*00f0*/ 	.dword	_ZN30_INTERNAL_b190b67b_4_k_cu_main6thrust24THRUST_300001_SM_1000_NS8cuda_cub10par_nosyncE
	.align		8
        /*00f8*/ 	.dword	_ZN30_INTERNAL_b190b67b_4_k_cu_main6thrust24THRUST_300001_SM_1000_NS6system6detail10sequential3seqE
	.align		8
        /*0100*/ 	.dword	_ZN30_INTERNAL_b190b67b_4_k_cu_main6thrust24THRUST_300001_SM_1000_NS12placeholders2_1E
	.align		8
        /*0108*/ 	.dword	_ZN30_INTERNAL_b190b67b_4_k_cu_main6thrust24THRUST_300001_SM_1000_NS12placeholders2_2E
	.align		8
        /*0110*/ 	.dword	_ZN30_INTERNAL_b190b67b_4_k_cu_main6thrust24THRUST_300001_SM_1000_NS12placeholders2_3E
	.align		8
        /*0118*/ 	.dword	_ZN30_INTERNAL_b190b67b_4_k_cu_main6thrust24THRUST_300001_SM_1000_NS12placeholders2_4E
	.align		8
        /*0120*/ 	.dword	_ZN30_INTERNAL_b190b67b_4_k_cu_main6thrust24THRUST_300001_SM_1000_NS12placeholders2_5E
	.align		8
        /*0128*/ 	.dword	_ZN30_INTERNAL_b190b67b_4_k_cu_main6thrust24THRUST_300001_SM_1000_NS12placeholders2_6E
	.align		8
        /*0130*/ 	.dword	_ZN30_INTERNAL_b190b67b_4_k_cu_main6thrust24THRUST_300001_SM_1000_NS12placeholders2_7E
	.align		8
        /*0138*/ 	.dword	_ZN30_INTERNAL_b190b67b_4_k_cu_main6thrust24THRUST_300001_SM_1000_NS12placeholders2_8E
	.align		8
        /*0140*/ 	.dword	_ZN30_INTERNAL_b190b67b_4_k_cu_main6thrust24THRUST_300001_SM_1000_NS12placeholders2_9E
	.align		8
        /*0148*/ 	.dword	_ZN30_INTERNAL_b190b67b_4_k_cu_main6thrust24THRUST_300001_SM_1000_NS12placeholders3_10E
	.align		8
        /*0150*/ 	.dword	_ZN30_INTERNAL_b190b67b_4_k_cu_main6thrust24THRUST_300001_SM_1000_NS3seqE


//--------------------- .text._ZN3cub18CUB_300001_SM_10006detail9transform16transform_kernelINS2_10policy_hubILb1EN4cuda3std3__45tupleIJN6thrust24THRUST_300001_SM_1000_NS6detail15normal_iteratorINSA_10device_ptrIfEEEEEEEE10policy1000El6SqrtOfSF_JPfEEEvT0_iT1_T2_DpNS2_10kernel_argIT3_EE --------------------------
	.section	.text._ZN3cub18CUB_300001_SM_10006detail9transform16transform_kernelINS2_10policy_hubILb1EN4cuda3std3__45tupleIJN6thrust24THRUST_300001_SM_1000_NS6detail15normal_iteratorINSA_10device_ptrIfEEEEEEEE10policy1000El6SqrtOfSF_JPfEEEvT0_iT1_T2_DpNS2_10kernel_argIT3_EE,"ax",@progbits
	.align	128
        .global         _ZN3cub18CUB_300001_SM_10006detail9transform16transform_kernelINS2_10policy_hubILb1EN4cuda3std3__45tupleIJN6thrust24THRUST_300001_SM_1000_NS6detail15normal_iteratorINSA_10device_ptrIfEEEEEEEE10policy1000El6SqrtOfSF_JPfEEEvT0_iT1_T2_DpNS2_10kernel_argIT3_EE
        .type           _ZN3cub18CUB_300001_SM_10006detail9transform16transform_kernelINS2_10policy_hubILb1EN4cuda3std3__45tupleIJN6thrust24THRUST_300001_SM_1000_NS6detail15normal_iteratorINSA_10device_ptrIfEEEEEEEE10policy1000El6SqrtOfSF_JPfEEEvT0_iT1_T2_DpNS2_10kernel_argIT3_EE,@function
        .size           _ZN3cub18CUB_300001_SM_10006detail9transform16transform_kernelINS2_10policy_hubILb1EN4cuda3std3__45tupleIJN6thrust24THRUST_300001_SM_1000_NS6detail15normal_iteratorINSA_10device_ptrIfEEEEEEEE10policy1000El6SqrtOfSF_JPfEEEvT0_iT1_T2_DpNS2_10kernel_argIT3_EE,(.L_x_614 - _ZN3cub18CUB_300001_SM_10006detail9transform16transform_kernelINS2_10policy_hubILb1EN4cuda3std3__45tupleIJN6thrust24THRUST_300001_SM_1000_NS6detail15normal_iteratorINSA_10device_ptrIfEEEEEEEE10policy1000El6SqrtOfSF_JPfEEEvT0_iT1_T2_DpNS2_10kernel_argIT3_EE)
        .other          _ZN3cub18CUB_300001_SM_10006detail9transform16transform_kernelINS2_10policy_hubILb1EN4cuda3std3__45tupleIJN6thrust24THRUST_300001_SM_1000_NS6detail15normal_iteratorINSA_10device_ptrIfEEEEEEEE10policy1000El6SqrtOfSF_JPfEEEvT0_iT1_T2_DpNS2_10kernel_argIT3_EE,@"STO_CUDA_ENTRY STV_DEFAULT"
_ZN3cub18CUB_300001_SM_10006detail9transform16transform_kernelINS2_10policy_hubILb1EN4cuda3std3__45tupleIJN6thrust24THRUST_300001_SM_1000_NS6detail15normal_iteratorINSA_10device_ptrIfEEEEEEEE10policy1000El6SqrtOfSF_JPfEEEvT0_iT1_T2_DpNS2_10kernel_argIT3_EE:
.text._ZN3cub18CUB_300001_SM_10006detail9transform16transform_kernelINS2_10policy_hubILb1EN4cuda3std3__45tupleIJN6thrust24THRUST_300001_SM_1000_NS6detail15normal_iteratorINSA_10device_ptrIfEEEEEEEE10policy1000El6SqrtOfSF_JPfEEEvT0_iT1_T2_DpNS2_10kernel_argIT3_EE:
[----:B------:R-:W-:Y:S08]  /*0000*/  LDC R1, c[0x0][0x37c] ;  /* 0x0000df00ff017b82 */ /* 0x000ff00000000800 */
[----:B------:R-:W0:Y:S01]  /*0010*/  LDC R0, c[0x0][0x388] ;  /* 0x0000e200ff007b82 */ /* 0x000e220000000800 */
[----:B------:R-:W1:Y:S01]  /*0020*/  LDCU.64 UR6, c[0x0][0x380] ;  /* 0x00007000ff0677ac */ /* 0x000e620008000a00 */
[----:B------:R-:W2:Y:S01]  /*0030*/  S2R R2, SR_TID.X ;  /* 0x0000000000027919 */ /* 0x000ea20000002100 */
[----:B------:R-:W-:Y:S05]  /*0040*/  BSSY.RECONVERGENT B0, `(.L_x_0) ;  /* 0x000001a000007945 */ /* 0x000fea0003800200 */
[----:B------:R-:W3:Y:S01]  /*0050*/  S2UR UR4, SR_CTAID.X ;  /* 0x00000000000479c3 */ /* 0x000ee20000002500 */
[----:B0-----:R-:W-:-:S04]  /*0060*/  SHF.L.U32 R3, R0, 0x7, RZ ;  /* 0x0000000700037819 */ /* 0x001fc800000006ff */
[----:B------:R-:W-:Y:S01]  /*0070*/  SHF.R.S32.HI R6, RZ, 0x1f, R3 ;  /* 0x0000001fff067819 */ /* 0x000fe20000011403 */
[----:B---3--:R-:W-:-:S04]  /*0080*/  IMAD.WIDE.U32 R4, R3, UR4, RZ ;  /* 0x0000000403047c25 */ /* 0x008fc8000f8e00ff */
[----:B------:R-:W-:Y:S01]  /*0090*/  IMAD R11, R6, UR4, RZ ;  /* 0x00000004060b7c24 */ /* 0x000fe2000f8e02ff */
[----:B-1----:R-:W-:Y:S01]  /*00a0*/  IADD3 R8, P1, PT, -R4, UR6, RZ ;  /* 0x0000000604087c10 */ /* 0x002fe2000ff3e1ff */
[----:B--2---:R-:W-:-:S03]  /*00b0*/  IMAD.SHL.U32 R10, R2, 0x80, RZ ;  /* 0x00000080020a7824 */ /* 0x004fc600078e00ff */
[----:B------:R-:W-:Y:S02]  /*00c0*/  IADD3 R11, PT, PT, R5, R11, RZ ;  /* 0x0000000b050b7210 */ /* 0x000fe40007ffe0ff */
[----:B------:R-:W-:Y:S02]  /*00d0*/  ISETP.LT.U32.AND P0, PT, R8, R3, PT ;  /* 0x000000030800720c */ /* 0x000fe40003f01070 */
[----:B------:R-:W-:-:S04]  /*00e0*/  IADD3.X R7, PT, PT, ~R11, UR7, RZ, P1, !PT ;  /* 0x000000070b077c10 */ /* 0x000fc80008ffe5ff */
[----:B------:R-:W-:-:S04]  /*00f0*/  ISETP.LT.AND.EX P0, PT, R7, R6, PT, P0 ;  /* 0x000000060700720c */ /* 0x000fc80003f01300 */
[----:B------:R-:W-:-:S04]  /*0100*/  SEL R8, R8, R3, P0 ;  /* 0x0000000308087207 */ /* 0x000fc80000000000 */
[----:B------:R-:W-:-:S04]  /*0110*/  SHF.L.U32 R9, R8, 0x2, RZ ;  /* 0x0000000208097819 */ /* 0x000fc800000006ff */
[----:B------:R-:W-:-:S13]  /*0120*/  ISETP.GE.AND P0, PT, R10, R9, PT ;  /* 0x000000090a00720c */ /* 0x000fda0003f06270 */
[----:B------:R-:W-:Y:S05]  /*0130*/  @P0 BRA `(.L_x_1) ;  /* 0x0000000000280947 */ /* 0x000fea0003800000 */
[----:B------:R-:W0:Y:S02]  /*0140*/  LDC.64 R6, c[0x0][0x398] ;  /* 0x0000e600ff067b82 */ /* 0x000e240000000a00 */
[----:B0-----:R-:W-:-:S04]  /*0150*/  LEA R6, P0, R4, R6, 0x2 ;  /* 0x0000000604067211 */ /* 0x001fc800078010ff */
[----:B------:R-:W-:-:S03]  /*0160*/  LEA.HI.X R7, R4, R7, R11, 0x2, P0 ;  /* 0x0000000704077211 */ /* 0x000fc600000f140b */
[----:B------:R-:W-:-:S07]  /*0170*/  IMAD.WIDE.U32 R6, R2, 0x80, R6 ;  /* 0x0000008002067825 */ /* 0x000fce00078e0006 */
.L_x_2:
[----:B------:R-:W-:Y:S01]  /*0180*/  IADD3 R10, PT, PT, R10, 0x4000, RZ ;  /* 0x000040000a0a7810 */ /* 0x000fe20007ffe0ff */
[----:B------:R0:W-:Y:S03]  /*0190*/  CCTL.E.PF2 [R6] ;  /* 0x000000000600798f */ /* 0x0001e60000800100 */
[----:B------:R-:W-:Y:S02]  /*01a0*/  ISETP.GE.AND P0, PT, R10, R9, PT ;  /* 0x000000090a00720c */ /* 0x000fe40003f06270 */
[----:B0-----:R-:W-:-:S05]  /*01b0*/  IADD3 R6, P1, PT, R6, 0x4000, RZ ;  /* 0x0000400006067810 */ /* 0x001fca0007f3e0ff */
[----:B------:R-:W-:-:S06]  /*01c0*/  IMAD.X R7, RZ, RZ, R7, P1 ;  /* 0x000000ffff077224 */ /* 0x000fcc00008e0607 */
[----:B------:R-:W-:Y:S05]  /*01d0*/  @!P0 BRA `(.L_x_2) ;  /* 0xfffffffc00e88947 */ /* 0x000fea000383ffff */
.L_x_1:
[----:B------:R-:W-:Y:S05]  /*01e0*/  BSYNC.RECONVERGENT B0 ;  /* 0x0000000000007941 */ /* 0x000fea0003800200 */
.L_x_0:
[----:B------:R-:W0:Y:S01]  /*01f0*/  LDCU.128 UR8, c[0x0][0x390] ;  /* 0x00007200ff0877ac */ /* 0x000e220008000c00 */
[----:B------:R-:W-:Y:S02]  /*0200*/  ISETP.NE.AND P0, PT, R3, R8, PT ;  /* 0x000000080300720c */ /* 0x000fe40003f05270 */
[C---:B------:R-:W-:Y:S01]  /*0210*/  SHF.L.U32 R12, R4.reuse, 0x2, RZ ;  /* 0x00000002040c7819 */ /* 0x040fe200000006ff */
[----:B------:R-:W1:Y:S01]  /*0220*/  LDCU.64 UR6, c[0x0][0x358] ;  /* 0x00006b00ff0677ac */ /* 0x000e620008000a00 */
[----:B------:R-:W-:Y:S02]  /*0230*/  SHF.L.U64.HI R4, R4, 0x2, R11 ;  /* 0x0000000204047819 */ /* 0x000fe4000001020b */
[C---:B0-----:R-:W-:Y:S02]  /*0240*/  IADD3 R10, P1, PT, R12.reuse, UR10, RZ ;  /* 0x0000000a0c0a7c10 */ /* 0x041fe4000ff3e0ff */
[----:B------:R-:W-:Y:S02]  /*0250*/  IADD3 R12, P2, PT, R12, UR8, RZ ;  /* 0x000000080c0c7c10 */ /* 0x000fe4000ff5e0ff */
[----:B------:R-:W-:-:S02]  /*0260*/  IADD3.X R11, PT, PT, R4, UR11, RZ, P1, !PT ;  /* 0x0000000b040b7c10 */ /* 0x000fc40008ffe4ff */
[----:B------:R-:W-:Y:S01]  /*0270*/  IADD3.X R13, PT, PT, R4, UR9, RZ, P2, !PT ;  /* 0x00000009040d7c10 */ /* 0x000fe200097fe4ff */
[----:B-1----:R-:W-:Y:S08]  /*0280*/  @!P0 BRA `(.L_x_3) ;  /* 0x00000014009c8947 */ /* 0x002ff00003800000 */
[----:B------:R-:W-:-:S13]  /*0290*/  ISETP.GE.AND P0, PT, R0, 0x1, PT ;  /* 0x000000010000780c */ /* 0x000fda0003f06270 */
[----:B------:R-:W-:Y:S05]  /*02a0*/  @!P0 EXIT ;  /* 0x000000000000894d */ /* 0x000fea0003800000 */
[C---:B------:R-:W-:Y:S01]  /*02b0*/  ISETP.GE.U32.AND P0, PT, R0.reuse, 0x8, PT ;  /* 0x000000080000780c */ /* 0x040fe20003f06070 */
[----:B------:R-:W-:Y:S01]  /*02c0*/  HFMA2 R3, -RZ, RZ, 0, 0 ;  /* 0x00000000ff037431 */ /* 0x000fe200000001ff */
[----:B------:R-:W-:-:S11]  /*02d0*/  LOP3.LUT R16, R0, 0x7, RZ, 0xc0, !PT ;  /* 0x0000000700107812 */ /* 0x000fd600078ec0ff */
[----:B------:R-:W-:Y:S05]  /*02e0*/  @!P0 BRA `(.L_x_4) ;  /* 0x0000000800c48947 */ /* 0x000fea0003800000 */
[----:B------:R-:W-:Y:S01]  /*02f0*/  LOP3.LUT R3, R0, 0x7ffffff8, RZ, 0xc0, !PT ;  /* 0x7ffffff800037812 */ /* 0x000fe200078ec0ff */
[----:B------:R-:W-:-:S07]  /*0300*/  IMAD.MOV.U32 R14, RZ, RZ, RZ ;  /* 0x000000ffff0e7224 */ /* 0x000fce00078e00ff */
.L_x_45:
[----:B------:R-:W-:Y:S01]  /*0310*/  LEA R15, R14, R2, 0x7 ;  /* 0x000000020e0f7211 */ /* 0x000fe200078e38ff */
[----:B------:R-:W-:Y:S03]  /*0320*/  BSSY.RECONVERGENT B0, `(.L_x_5) ;  /* 0x0000015000007945 */ /* 0x000fe60003800200 */
[----:B------:R-:W-:-:S13]  /*0330*/  ISETP.GE.AND P0, PT, R15, R8, PT ;  /* 0x000000080f00720c */ /* 0x000fda0003f06270 */
[----:B01234-:R-:W-:Y:S05]  /*0340*/  @P0 BRA `(.L_x_6) ;  /* 0x0000000000480947 */ /* 0x01ffea0003800000 */
[----:B------:R-:W-:-:S06]  /*0350*/  IMAD.WIDE.U32 R4, R15, 0x4, R10 ;  /* 0x000000040f047825 */ /* 0x000fcc00078e000a */
[----:B------:R-:W2:Y:S01]  /*0360*/  LDG.E R5, desc[UR6][R4.64] ;  /* 0x0000000604057981 */ /* 0x000ea2000c1e1900 */
[----:B------:R-:W-:Y:S01]  /*0370*/  BSSY.RECONVERGENT B1, `(.L_x_7) ;  /* 0x000000d000017945 */ /* 0x000fe20003800200 */
[----:B--2---:R-:W-:Y:S01]  /*0380*/  IADD3 R0, PT, PT, R5, -0xd000000, RZ ;  /* 0xf300000005007810 */ /* 0x004fe20007ffe0ff */
[----:B------:R0:W1:Y:S03]  /*0390*/  MUFU.RSQ R6, R5 ;  /* 0x0000000500067308 */ /* 0x0000660000001400 */
[----:B------:R-:W-:-:S13]  /*03a0*/  ISETP.GT.U32.AND P0, PT, R0, 0x727fffff, PT ;  /* 0x727fffff0000780c */ /* 0x000fda0003f04070 */
[----:B0-----:R-:W-:Y:S05]  /*03b0*/  @!P0 BRA `(.L_x_8) ;  /* 0x0000000000108947 */ /* 0x001fea0003800000 */
[----:B------:R-:W-:Y:S01]  /*03c0*/  IMAD.MOV.U32 R0, RZ, RZ, R5 ;  /* 0x000000ffff007224 */ /* 0x000fe200078e0005 */
[----:B------:R-:W-:-:S07]  /*03d0*/  MOV R20, 0x3f0 ;  /* 0x000003f000147802 */ /* 0x000fce0000000f00 */
[----:B-1----:R-:W-:Y:S05]  /*03e0*/  CALL.REL.NOINC `($__internal_0_$__cuda_sm20_sqrt_rn_f32_slowpath) ;  /* 0x0000003400747944 */ /* 0x002fea0003c00000 */
[----:B------:R-:W-:Y:S05]  /*03f0*/  BRA `(.L_x_9) ;  /* 0x0000000000107947 */ /* 0x000fea0003800000 */
.L_x_8:
[----:B-1----:R-:W-:Y:S01]  /*0400*/  FMUL.FTZ R0, R5, R6 ;  /* 0x0000000605007220 */ /* 0x002fe20000410000 */
[----:B------:R-:W-:-:S03]  /*0410*/  FMUL.FTZ R4, R6, 0.5 ;  /* 0x3f00000006047820 */ /* 0x000fc60000410000 */
[----:B------:R-:W-:-:S04]  /*0420*/  FFMA R5, -R0, R0, R5 ;  /* 0x0000000000057223 */ /* 0x000fc80000000105 */
[----:B------:R-:W-:-:S07]  /*0430*/  FFMA R0, R5, R4, R0 ;  /* 0x0000000405007223 */ /* 0x000fce0000000000 */
.L_x_9:
[----:B------:R-:W-:Y:S05]  /*0440*/  BSYNC.RECONVERGENT B1 ;  /* 0x0000000000017941 */ /* 0x000fea0003800200 */
.L_x_7:
[----:B------:R-:W-:-:S05]  /*0450*/  IMAD.WIDE.U32 R4, R15, 0x4, R12 ;  /* 0x000000040f047825 */ /* 0x000fca00078e000c */
[----:B------:R0:W-:Y:S02]  /*0460*/  STG.E desc[UR6][R4.64], R0 ;  /* 0x0000000004007986 */ /* 0x0001e4000c101906 */
.L_x_6:
[----:B------:R-:W-:Y:S05]  /*0470*/  BSYNC.RECONVERGENT B0 ;  /* 0x0000000000007941 */ /* 0x000fea0003800200 */
.L_x_5:
[----:B0-----:R-:W-:Y:S01]  /*0480*/  IADD3 R5, PT, PT, R15, 0x80, RZ ;  /* 0x000000800f057810 */ /* 0x001fe20007ffe0ff */
[----:B------:R-:W-:Y:S03]  /*0490*/  BSSY.RECONVERGENT B0, `(.L_x_10) ;  /* 0x0000015000007945 */ /* 0x000fe60003800200 */
[C---:B------:R-:W-:Y:S01]  /*04a0*/  ISETP.GE.AND P0, PT, R5.reuse, R8, PT ;  /* 0x000000080500720c */ /* 0x040fe20003f06270 */
[----:B------:R-:W-:-:S04]  /*04b0*/  IMAD.WIDE R6, R5, 0x4, R10 ;  /* 0x0000000405067825 */ /* 0x000fc800078e020a */
[----:B------:R-:W-:-:S08]  /*04c0*/  IMAD.WIDE R4, R5, 0x4, R12 ;  /* 0x0000000405047825 */ /* 0x000fd000078e020c */
[----:B------:R-:W-:Y:S05]  /*04d0*/  @P0 BRA `(.L_x_11) ;  /* 0x0000000000400947 */ /* 0x000fea0003800000 */
        /* <DEDUP_REMOVED lines=10> */
.L_x_13:
[----:B-1----:R-:W-:Y:S01]  /*0580*/  FMUL.FTZ R0, R9, R18 ;  /* 0x0000001209007220 */ /* 0x002fe20000410000 */
[----:B------:R-:W-:-:S03]  /*0590*/  FMUL.FTZ R17, R18, 0.5 ;  /* 0x3f00000012117820 */ /* 0x000fc60000410000 */
[----:B------:R-:W-:-:S04]  /*05a0*/  FFMA R9, -R0, R0, R9 ;  /* 0x0000000000097223 */ /* 0x000fc80000000109 */
[----:B------:R-:W-:-:S07]  /*05b0*/  FFMA R0, R9, R17, R0 ;  /* 0x0000001109007223 */ /* 0x000fce0000000000 */
.L_x_14:
[----:B------:R-:W-:Y:S05]  /*05c0*/  BSYNC.RECONVERGENT B1 ;  /* 0x0000000000017941 */ /* 0x000fea0003800200 */
.L_x_12:
[----:B------:R0:W-:Y:S02]  /*05d0*/  STG.E desc[UR6][R4.64], R0 ;  /* 0x0000000004007986 */ /* 0x0001e4000c101906 */
.L_x_11:
[----:B------:R-:W-:Y:S05]  /*05e0*/  BSYNC.RECONVERGENT B0 ;  /* 0x0000000000007941 */ /* 0x000fea0003800200 */
.L_x_10:
[----:B------:R-:W-:Y:S01]  /*05f0*/  IADD3 R9, PT, PT, R15, 0x100, RZ ;  /* 0x000001000f097810 */ /* 0x000fe20007ffe0ff */
[----:B------:R-:W-:Y:S03]  /*0600*/  BSSY.RECONVERGENT B0, `(.L_x_15) ;  /* 0x0000013000007945 */ /* 0x000fe60003800200 */
[----:B------:R-:W-:-:S13]  /*0610*/  ISETP.GE.AND P0, PT, R9, R8, PT ;  /* 0x000000080900720c */ /* 0x000fda0003f06270 */
[----:B------:R-:W-:Y:S05]  /*0620*/  @P0 BRA `(.L_x_16) ;  /* 0x0000000000400947 */ /* 0x000fea0003800000 */
[----:B------:R-:W0:Y:S01]  /*0630*/  LDG.E R9, desc[UR6][R6.64+0x200] ;  /* 0x0002000606097981 */ /* 0x000e22000c1e1900 */
[----:B------:R-:W-:Y:S01]  /*0640*/  BSSY.RECONVERGENT B1, `(.L_x_17) ;  /* 0x000000d000017945 */ /* 0x000fe20003800200 */
[----:B0-----:R-:W-:Y:S01]  /*0650*/  IADD3 R0, PT, PT, R9, -0xd000000, RZ ;  /* 0xf300000009007810 */ /* 0x001fe20007ffe0ff */
[----:B------:R0:W1:Y:S03]  /*0660*/  MUFU.RSQ R18, R9 ;  /* 0x0000000900127308 */ /* 0x0000660000001400 */
[----:B------:R-:W-:-:S13]  /*0670*/  ISETP.GT.U32.AND P0, PT, R0, 0x727fffff, PT ;  /* 0x727fffff0000780c */ /* 0x000fda0003f04070 */
[----:B0-----:R-:W-:Y:S05]  /*0680*/  @!P0 BRA `(.L_x_18) ;  /* 0x0000000000108947 */ /* 0x001fea0003800000 */
[----:B------:R-:W-:Y:S01]  /*0690*/  IMAD.MOV.U32 R0, RZ, RZ, R9 ;  /* 0x000000ffff007224 */ /* 0x000fe200078e0009 */
[----:B------:R-:W-:-:S07]  /*06a0*/  MOV R20, 0x6c0 ;  /* 0x000006c000147802 */ /* 0x000fce0000000f00 */
[----:B-1----:R-:W-:Y:S05]  /*06b0*/  CALL.REL.NOINC `($__internal_0_$__cuda_sm20_sqrt_rn_f32_slowpath) ;  /* 0x0000003000c07944 */ /* 0x002fea0003c00000 */
[----:B------:R-:W-:Y:S05]  /*06c0*/  BRA `(.L_x_19) ;  /* 0x0000000000107947 */ /* 0x000fea0003800000 */
.L_x_18:
[----:B-1----:R-:W-:Y:S01]  /*06d0*/  FMUL.FTZ R0, R9, R18 ;  /* 0x0000001209007220 */ /* 0x002fe20000410000 */
[----:B------:R-:W-:-:S03]  /*06e0*/  FMUL.FTZ R17, R18, 0.5 ;  /* 0x3f00000012117820 */ /* 0x000fc60000410000 */
[----:B------:R-:W-:-:S04]  /*06f0*/  FFMA R9, -R0, R0, R9 ;  /* 0x0000000000097223 */ /* 0x000fc80000000109 */
[----:B------:R-:W-:-:S07]  /*0700*/  FFMA R0, R9, R17, R0 ;  /* 0x0000001109007223 */ /* 0x000fce0000000000 */
.L_x_19:
[----:B------:R-:W-:Y:S05]  /*0710*/  BSYNC.RECONVERGENT B1 ;  /* 0x0000000000017941 */ /* 0x000fea0003800200 */
.L_x_17:
[----:B------:R1:W-:Y:S02]  /*0720*/  STG.E desc[UR6][R4.64+0x200], R0 ;  /* 0x0002000004007986 */ /* 0x0003e4000c101906 */
.L_x_16:
[----:B------:R-:W-:Y:S05]  /*0730*/  BSYNC.RECONVERGENT B0 ;  /* 0x0000000000007941 */ /* 0x000fea0003800200 */
.L_x_15:
[----:B------:R-:W-:Y:S01]  /*0740*/  IADD3 R9, PT, PT, R15, 0x180, RZ ;  /* 0x000001800f097810 */ /* 0x000fe20007ffe0ff */
[----:B------:R-:W-:Y:S03]  /*0750*/  BSSY.RECONVERGENT B0, `(.L_x_20) ;  /* 0x0000013000007945 */ /* 0x000fe60003800200 */
[----:B------:R-:W-:-:S13]  /*0760*/  ISETP.GE.AND P0, PT, R9, R8, PT ;  /* 0x000000080900720c */ /* 0x000fda0003f06270 */
[----:B------:R-:W-:Y:S05]  /*0770*/  @P0 BRA `(.L_x_21) ;  /* 0x0000000000400947 */ /* 0x000fea0003800000 */
[----:B------:R-:W0:Y:S01]  /*0780*/  LDG.E R9, desc[UR6][R6.64+0x400] ;  /* 0x0004000606097981 */ /* 0x000e22000c1e1900 */
[----:B------:R-:W-:Y:S01]  /*0790*/  BSSY.RECONVERGENT B1, `(.L_x_22) ;  /* 0x000000d000017945 */ /* 0x000fe20003800200 */
[----:B01----:R-:W-:Y:S01]  /*07a0*/  IADD3 R0, PT, PT, R9, -0xd000000, RZ ;  /* 0xf300000009007810 */ /* 0x003fe20007ffe0ff */
[----:B------:R0:W1:Y:S03]  /*07b0*/  MUFU.RSQ R18, R9 ;  /* 0x0000000900127308 */ /* 0x0000660000001400 */
[----:B------:R-:W-:-:S13]  /*07c0*/  ISETP.GT.U32.AND P0, PT, R0, 0x727fffff, PT ;  /* 0x727fffff0000780c */ /* 0x000fda0003f04070 */
[----:B0-----:R-:W-:Y:S05]  /*07d0*/  @!P0 BRA `(.L_x_23) ;  /* 0x0000000000108947 */ /* 0x001fea0003800000 */
[----:B------:R-:W-:Y:S01]  /*07e0*/  IMAD.MOV.U32 R0, RZ, RZ, R9 ;  /* 0x000000ffff007224 */ /* 0x000fe200078e0009 */
[----:B------:R-:W-:-:S07]  /*07f0*/  MOV R20, 0x810 ;  /* 0x0000081000147802 */ /* 0x000fce0000000f00 */
[----:B-1----:R-:W-:Y:S05]  /*0800*/  CALL.REL.NOINC `($__internal_0_$__cuda_sm20_sqrt_rn_f32_slowpath) ;  /* 0x00000030006c7944 */ /* 0x002fea0003c00000 */
[----:B------:R-:W-:Y:S05]  /*0810*/  BRA `(.L_x_24) ;  /* 0x0000000000107947 */ /* 0x000fea0003800000 */
.L_x_23:
[----:B-1----:R-:W-:Y:S01]  /*0820*/  FMUL.FTZ R0, R9, R18 ;  /* 0x0000001209007220 */ /* 0x002fe20000410000 */
[----:B------:R-:W-:-:S03]  /*0830*/  FMUL.FTZ R17, R18, 0.5 ;  /* 0x3f00000012117820 */ /* 0x000fc60000410000 */
[----:B------:R-:W-:-:S04]  /*0840*/  FFMA R9, -R0, R0, R9 ;  /* 0x0000000000097223 */ /* 0x000fc80000000109 */
[----:B------:R-:W-:-:S07]  /*0850*/  FFMA R0, R9, R17, R0 ;  /* 0x0000001109007223 */ /* 0x000fce0000000000 */
.L_x_24:
[----:B------:R-:W-:Y:S05]  /*0860*/  BSYNC.RECONVERGENT B1 ;  /* 0x0000000000017941 */ /* 0x000fea0003800200 */
.L_x_22:
[----:B------:R2:W-:Y:S02]  /*0870*/  STG.E desc[UR6][R4.64+0x400], R0 ;  /* 0x0004000004007986 */ /* 0x0005e4000c101906 */
.L_x_21:
[----:B------:R-:W-:Y:S05]  /*0880*/  BSYNC.RECONVERGENT B0 ;  /* 0x0000000000007941 */ /* 0x000fea0003800200 */
.L_x_20:
[----:B------:R-:W-:Y:S01]  /*0890*/  IADD3 R9, PT, PT, R15, 0x200, RZ ;  /* 0x000002000f097810 */ /* 0x000fe20007ffe0ff */
[----:B------:R-:W-:Y:S03]  /*08a0*/  BSSY.RECONVERGENT B0, `(.L_x_25) ;  /* 0x0000013000007945 */ /* 0x000fe60003800200 */
[----:B------:R-:W-:-:S13]  /*08b0*/  ISETP.GE.AND P0, PT, R9, R8, PT ;  /* 0x000000080900720c */ /* 0x000fda0003f06270 */
[----:B------:R-:W-:Y:S05]  /*08c0*/  @P0 BRA `(.L_x_26) ;  /* 0x0000000000400947 */ /* 0x000fea0003800000 */
[----:B------:R-:W0:Y:S01]  /*08d0*/  LDG.E R9, desc[UR6][R6.64+0x600] ;  /* 0x0006000606097981 */ /* 0x000e22000c1e1900 */
[----:B------:R-:W-:Y:S01]  /*08e0*/  BSSY.RECONVERGENT B1, `(.L_x_27) ;  /* 0x000000d000017945 */ /* 0x000fe20003800200 */
[----:B012---:R-:W-:Y:S01]  /*08f0*/  IADD3 R0, PT, PT, R9, -0xd000000, RZ ;  /* 0xf300000009007810 */ /* 0x007fe20007ffe0ff */
[----:B------:R0:W1:Y:S03]  /*0900*/  MUFU.RSQ R18, R9 ;  /* 0x0000000900127308 */ /* 0x0000660000001400 */
[----:B------:R-:W-:-:S13]  /*0910*/  ISETP.GT.U32.AND P0, PT, R0, 0x727fffff, PT ;  /* 0x727fffff0000780c */ /* 0x000fda0003f04070 */
[----:B0-----:R-:W-:Y:S05]  /*0920*/  @!P0 BRA `(.L_x_28) ;  /* 0x0000000000108947 */ /* 0x001fea0003800000 */
[----:B------:R-:W-:Y:S01]  /*0930*/  IMAD.MOV.U32 R0, RZ, RZ, R9 ;  /* 0x000000ffff007224 */ /* 0x000fe200078e0009 */
[----:B------:R-:W-:-:S07]  /*0940*/  MOV R20, 0x960 ;  /* 0x0000096000147802 */ /* 0x000fce0000000f00 */
[----:B-1----:R-:W-:Y:S05]  /*0950*/  CALL.REL.NOINC `($__internal_0_$__cuda_sm20_sqrt_rn_f32_slowpath) ;  /* 0x0000003000187944 */ /* 0x002fea0003c00000 */
[----:B------:R-:W-:Y:S05]  /*0960*/  BRA `(.L_x_29) ;  /* 0x0000000000107947 */ /* 0x000fea0003800000 */
.L_x_28:
[----:B-1----:R-:W-:Y:S01]  /*0970*/  FMUL.FTZ R0, R9, R18 ;  /* 0x0000001209007220 */ /* 0x002fe20000410000 */
[----:B------:R-:W-:-:S03]  /*0980*/  FMUL.FTZ R17, R18, 0.5 ;  /* 0x3f00000012117820 */ /* 0x000fc60000410000 */
[----:B------:R-:W-:-:S04]  /*0990*/  FFMA R9, -R0, R0, R9 ;  /* 0x0000000000097223 */ /* 0x000fc80000000109 */
[----:B------:R-:W-:-:S07]  /*09a0*/  FFMA R0, R9, R17, R0 ;  /* 0x0000001109007223 */ /* 0x000fce0000000000 */
.L_x_29:
[----:B------:R-:W-:Y:S05]  /*09b0*/  BSYNC.RECONVERGENT B1 ;  /* 0x0000000000017941 */ /* 0x000fea0003800200 */
.L_x_27:
[----:B------:R3:W-:Y:S02]  /*09c0*/  STG.E desc[UR6][R4.64+0x600], R0 ;  /* 0x0006000004007986 */ /* 0x0007e4000c101906 */
.L_x_26:
[----:B------:R-:W-:Y:S05]  /*09d0*/  BSYNC.RECONVERGENT B0 ;  /* 0x0000000000007941 */ /* 0x000fea0003800200 */
.L_x_25:
[----:B------:R-:W-:Y:S01]  /*09e0*/  IADD3 R9, PT, PT, R15, 0x280, RZ ;  /* 0x000002800f097810 */ /* 0x000fe20007ffe0ff */
[----:B------:R-:W-:Y:S03]  /*09f0*/  BSSY.RECONVERGENT B0, `(.L_x_30) ;  /* 0x0000013000007945 */ /* 0x000fe60003800200 */
[----:B------:R-:W-:-:S13]  /*0a00*/  ISETP.GE.AND P0, PT, R9, R8, PT ;  /* 0x000000080900720c */ /* 0x000fda0003f06270 */
[----:B------:R-:W-:Y:S05]  /*0a10*/  @P0 BRA `(.L_x_31) ;  /* 0x0000000000400947 */ /* 0x000fea0003800000 */
[----:B------:R-:W0:Y:S01]  /*0a20*/  LDG.E R9, desc[UR6][R6.64+0x800] ;  /* 0x0008000606097981 */ /* 0x000e22000c1e1900 */
[----:B------:R-:W-:Y:S01]  /*0a30*/  BSSY.RECONVERGENT B1, `(.L_x_32) ;  /* 0x000000d000017945 */ /* 0x000fe20003800200 */
[----:B0123--:R-:W-:Y:S01]  /*0a40*/  IADD3 R0, PT, PT, R9, -0xd000000, RZ ;  /* 0xf300000009007810 */ /* 0x00ffe20007ffe0ff */
[----:B------:R0:W1:Y:S03]  /*0a50*/  MUFU.RSQ R18, R9 ;  /* 0x0000000900127308 */ /* 0x0000660000001400 */
[----:B------:R-:W-:-:S13]  /*0a60*/  ISETP.GT.U32.AND P0, PT, R0, 0x727fffff, PT ;  /* 0x727fffff0000780c */ /* 0x000fda0003f04070 */
[----:B0-----:R-:W-:Y:S05]  /*0a70*/  @!P0 BRA `(.L_x_33) ;  /* 0x0000000000108947 */ /* 0x001fea0003800000 */
[----:B------:R-:W-:Y:S01]  /*0a80*/  IMAD.MOV.U32 R0, RZ, RZ, R9 ;  /* 0x000000ffff007224 */ /* 0x000fe200078e0009 */
[----:B------:R-:W-:-:S07]  /*0a90*/  MOV R20, 0xab0 ;  /* 0x00000ab000147802 */ /* 0x000fce0000000f00 */
[----:B-1----:R-:W-:Y:S05]  /*0aa0*/  CALL.REL.NOINC `($__internal_0_$__cuda_sm20_sqrt_rn_f32_slowpath) ;  /* 0x0000002c00c47944 */ /* 0x002fea0003c00000 */
[----:B------:R-:W-:Y:S05]  /*0ab0*/  BRA `(.L_x_34) ;  /* 0x0000000000107947 */ /* 0x000fea0003800000 */
.L_x_33:
[----:B-1----:R-:W-:Y:S01]  /*0ac0*/  FMUL.FTZ R0, R9, R18 ;  /* 0x0000001209007220 */ /* 0x002fe20000410000 */
[----:B------:R-:W-:-:S03]  /*0ad0*/  FMUL.FTZ R17, R18, 0.5 ;  /* 0x3f00000012117820 */ /* 0x000fc60000410000 */
[----:B------:R-:W-:-:S04]  /*0ae0*/  FFMA R9, -R0, R0, R9 ;  /* 0x0000000000097223 */ /* 0x000fc80000000109 */
[----:B------:R-:W-:-:S07]  /*0af0*/  FFMA R0, R9, R17, R0 ;  /* 0x0000001109007223 */ /* 0x000fce0000000000 */
.L_x_34:
[----:B------:R-:W-:Y:S05]  /*0b00*/  BSYNC.RECONVERGENT B1 ;  /* 0x0000000000017941 */ /* 0x000fea0003800200 */
.L_x_32:
[----:B------:R4:W-:Y:S02]  /*0b10*/  STG.E desc[UR6][R4.64+0x800], R0 ;  /* 0x0008000004007986 */ /* 0x0009e4000c101906 */
.L_x_31:
[----:B------:R-:W-:Y:S05]  /*0b20*/  BSYNC.RECONVERGENT B0 ;  /* 0x0000000000007941 */ /* 0x000fea0003800200 */
.L_x_30:
[----:B------:R-:W-:Y:S01]  /*0b30*/  IADD3 R9, PT, PT, R15, 0x300, RZ ;  /* 0x000003000f097810 */ /* 0x000fe20007ffe0ff */
[----:B------:R-:W-:Y:S03]  /*0b40*/  BSSY.RECONVERGENT B0, `(.L_x_35) ;  /* 0x0000013000007945 */ /* 0x000fe60003800200 */
[----:B------:R-:W-:-:S13]  /*0b50*/  ISETP.GE.AND P0, PT, R9, R8, PT ;  /* 0x000000080900720c */ /* 0x000fda0003f06270 */
[----:B------:R-:W-:Y:S05]  /*0b60*/  @P0 BRA `(.L_x_36) ;  /* 0x0000000000400947 */ /* 0x000fea0003800000 */
[----:B------:R-:W0:Y:S01]  /*0b70*/  LDG.E R9, desc[UR6][R6.64+0xa00] ;  /* 0x000a000606097981 */ /* 0x000e22000c1e1900 */
[----:B------:R-:W-:Y:S01]  /*0b80*/  BSSY.RECONVERGENT B1, `(.L_x_37) ;  /* 0x000000d000017945 */ /* 0x000fe20003800200 */
[----:B01234-:R-:W-:Y:S01]  /*0b90*/  IADD3 R0, PT, PT, R9, -0xd000000, RZ ;  /* 0xf300000009007810 */ /* 0x01ffe20007ffe0ff */
[----:B------:R0:W1:Y:S03]  /*0ba0*/  MUFU.RSQ R18, R9 ;  /* 0x0000000900127308 */ /* 0x0000660000001400 */
[----:B------:R-:W-:-:S13]  /*0bb0*/  ISETP.GT.U32.AND P0, PT, R0, 0x727fffff, PT ;  /* 0x727fffff0000780c */ /* 0x000fda0003f04070 */
[----:B0-----:R-:W-:Y:S05]  /*0bc0*/  @!P0 BRA `(.L_x_38) ;  /* 0x0000000000108947 */ /* 0x001fea0003800000 */
[----:B------:R-:W-:Y:S01]  /*0bd0*/  IMAD.MOV.U32 R0, RZ, RZ, R9 ;  /* 0x000000ffff007224 */ /* 0x000fe200078e0009 */
[----:B------:R-:W-:-:S07]  /*0be0*/  MOV R20, 0xc00 ;  /* 0x00000c0000147802 */ /* 0x000fce0000000f00 */
[----:B-1----:R-:W-:Y:S05]  /*0bf0*/  CALL.REL.NOINC `($__internal_0_$__cuda_sm20_sqrt_rn_f32_slowpath) ;  /* 0x0000002c00707944 */ /* 0x002fea0003c00000 */
[----:B------:R-:W-:Y:S05]  /*0c00*/  BRA `(.L_x_39) ;  /* 0x0000000000107947 */ /* 0x000fea0003800000 */
.L_x_38:
[----:B-1----:R-:W-:Y:S01]  /*0c10*/  FMUL.FTZ R0, R9, R18 ;  /* 0x0000001209007220 */ /* 0x002fe20000410000 */
[----:B------:R-:W-:-:S03]  /*0c20*/  FMUL.FTZ R17, R18, 0.5 ;  /* 0x3f00000012117820 */ /* 0x000fc60000410000 */
[----:B------:R-:W-:-:S04]  /*0c30*/  FFMA R9, -R0, R0, R9 ;  /* 0x0000000000097223 */ /* 0x000fc80000000109 */
[----:B------:R-:W-:-:S07]  /*0c40*/  FFMA R0, R9, R17, R0 ;  /* 0x0000001109007223 */ /* 0x000fce0000000000 */
.L_x_39:
[----:B------:R-:W-:Y:S05]  /*0c50*/  BSYNC.RECONVERGENT B1 ;  /* 0x0000000000017941 */ /* 0x000fea0003800200 */
.L_x_37:
[----:B------:R0:W-:Y:S02]  /*0c60*/  STG.E desc[UR6][R4.64+0xa00], R0 ;  /* 0x000a000004007986 */ /* 0x0001e4000c101906 */
.L_x_36:
[----:B------:R-:W-:Y:S05]  /*0c70*/  BSYNC.RECONVERGENT B0 ;  /* 0x0000000000007941 */ /* 0x000fea0003800200 */
.L_x_35:
        /* <DEDUP_REMOVED lines=14> */
.L_x_43:
[----:B-1----:R-:W-:Y:S01]  /*0d60*/  FMUL.FTZ R0, R7, R18 ;  /* 0x0000001207007220 */ /* 0x002fe20000410000 */
[----:B------:R-:W-:-:S03]  /*0d70*/  FMUL.FTZ R6, R18, 0.5 ;  /* 0x3f00000012067820 */ /* 0x000fc60000410000 */
[----:B------:R-:W-:-:S04]  /*0d80*/  FFMA R7, -R0, R0, R7 ;  /* 0x0000000000077223 */ /* 0x000fc80000000107 */
[----:B------:R-:W-:-:S07]  /*0d90*/  FFMA R0, R7, R6, R0 ;  /* 0x0000000607007223 */ /* 0x000fce0000000000 */
.L_x_44:
[----:B------:R-:W-:Y:S05]  /*0da0*/  BSYNC.RECONVERGENT B1 ;  /* 0x0000000000017941 */ /* 0x000fea0003800200 */
.L_x_42:
[----:B------:R0:W-:Y:S02]  /*0db0*/  STG.E desc[UR6][R4.64+0xc00], R0 ;  /* 0x000c000004007986 */ /* 0x0001e4000c101906 */
.L_x_41:
[----:B------:R-:W-:Y:S05]  /*0dc0*/  BSYNC.RECONVERGENT B0 ;  /* 0x0000000000007941 */ /* 0x000fea0003800200 */
.L_x_40:
[----:B------:R-:W-:-:S04]  /*0dd0*/  IADD3 R14, PT, PT, R14, 0x8, RZ ;  /* 0x000000080e0e7810 */ /* 0x000fc80007ffe0ff */
[----:B------:R-:W-:-:S13]  /*0de0*/  ISETP.NE.AND P0, PT, R14, R3, PT ;  /* 0x000000030e00720c */ /* 0x000fda0003f05270 */
[----:B------:R-:W-:Y:S05]  /*0df0*/  @P0 BRA `(.L_x_45) ;  /* 0xfffffff400440947 */ /* 0x000fea000383ffff */
.L_x_4:
[----:B------:R-:W-:-:S13]  /*0e00*/  ISETP.NE.AND P0, PT, R16, RZ, PT ;  /* 0x000000ff1000720c */ /* 0x000fda0003f05270 */
[----:B------:R-:W-:Y:S05]  /*0e10*/  @!P0 EXIT ;  /* 0x000000000000894d */ /* 0x000fea0003800000 */
[----:B------:R-:W5:Y:S01]  /*0e20*/  LDCU UR4, c[0x0][0x388] ;  /* 0x00007100ff0477ac */ /* 0x000f620008000800 */
[----:B------:R-:W-:Y:S01]  /*0e30*/  ISETP.GE.U32.AND P0, PT, R16, 0x4, PT ;  /* 0x000000041000780c */ /* 0x000fe20003f06070 */
[----:B-----5:R-:W-:-:S12]  /*0e40*/  ULOP3.LUT UR4, UR4, 0x3, URZ, 0xc0, !UPT ;  /* 0x0000000304047892 */ /* 0x020fd8000f8ec0ff */
[----:B------:R-:W-:Y:S05]  /*0e50*/  @!P0 BRA `(.L_x_46) ;  /* 0x0000000400748947 */ /* 0x000fea0003800000 */
[----:B01234-:R-:W-:Y:S01]  /*0e60*/  LEA R5, R3, R2, 0x7 ;  /* 0x0000000203057211 */ /* 0x01ffe200078e38ff */
[----:B------:R-:W-:Y:S03]  /*0e70*/  BSSY.RECONVERGENT B0, `(.L_x_47) ;  /* 0x0000015000007945 */ /* 0x000fe60003800200 */
[----:B------:R-:W-:-:S13]  /*0e80*/  ISETP.GE.AND P0, PT, R5, R8, PT ;  /* 0x000000080500720c */ /* 0x000fda0003f06270 */
[----:B------:R-:W-:Y:S05]  /*0e90*/  @P0 BRA `(.L_x_48) ;  /* 0x0000000000480947 */ /* 0x000fea0003800000 */
[----:B------:R-:W-:-:S06]  /*0ea0*/  IMAD.WIDE R6, R5, 0x4, R10 ;  /* 0x0000000405067825 */ /* 0x000fcc00078e020a */
[----:B------:R-:W2:Y:S01]  /*0eb0*/  LDG.E R7, desc[UR6][R6.64] ;  /* 0x0000000606077981 */ /* 0x000ea2000c1e1900 */
[----:B------:R-:W-:Y:S01]  /*0ec0*/  BSSY.RECONVERGENT B1, `(.L_x_49) ;  /* 0x000000d000017945 */ /* 0x000fe20003800200 */
[----:B--2---:R-:W-:Y:S01]  /*0ed0*/  VIADD R0, R7, 0xf3000000 ;  /* 0xf300000007007836 */ /* 0x004fe20000000000 */
[----:B------:R0:W1:Y:S04]  /*0ee0*/  MUFU.RSQ R4, R7 ;  /* 0x0000000700047308 */ /* 0x0000680000001400 */
[----:B------:R-:W-:-:S13]  /*0ef0*/  ISETP.GT.U32.AND P0, PT, R0, 0x727fffff, PT ;  /* 0x727fffff0000780c */ /* 0x000fda0003f04070 */
[----:B01----:R-:W-:Y:S05]  /*0f00*/  @!P0 BRA `(.L_x_50) ;  /* 0x0000000000108947 */ /* 0x003fea0003800000 */
[----:B------:R-:W-:Y:S02]  /*0f10*/  MOV R0, R7 ;  /* 0x0000000700007202 */ /* 0x000fe40000000f00 */
[----:B------:R-:W-:-:S07]  /*0f20*/  MOV R20, 0xf40 ;  /* 0x00000f4000147802 */ /* 0x000fce0000000f00 */
[----:B------:R-:W-:Y:S05]  /*0f30*/  CALL.REL.NOINC `($__internal_0_$__cuda_sm20_sqrt_rn_f32_slowpath) ;  /* 0x0000002800a07944 */ /* 0x000fea0003c00000 */
[----:B------:R-:W-:Y:S05]  /*0f40*/  BRA `(.L_x_51) ;  /* 0x0000000000107947 */ /* 0x000fea0003800000 */
.L_x_50:
[----:B------:R-:W-:Y:S01]  /*0f50*/  FMUL.FTZ R0, R7, R4 ;  /* 0x0000000407007220 */ /* 0x000fe20000410000 */
[----:B------:R-:W-:-:S03]  /*0f60*/  FMUL.FTZ R4, R4, 0.5 ;  /* 0x3f00000004047820 */ /* 0x000fc60000410000 */
[----:B------:R-:W-:-:S04]  /*0f70*/  FFMA R7, -R0, R0, R7 ;  /* 0x0000000000077223 */ /* 0x000fc80000000107 */
[----:B------:R-:W-:-:S07]  /*0f80*/  FFMA R0, R7, R4, R0 ;  /* 0x0000000407007223 */ /* 0x000fce0000000000 */
.L_x_51:
[----:B------:R-:W-:Y:S05]  /*0f90*/  BSYNC.RECONVERGENT B1 ;  /* 0x0000000000017941 */ /* 0x000fea0003800200 */
.L_x_49:
[----:B------:R-:W-:-:S05]  /*0fa0*/  IMAD.WIDE R6, R5, 0x4, R12 ;  /* 0x0000000405067825 */ /* 0x000fca00078e020c */
[----:B------:R0:W-:Y:S02]  /*0fb0*/  STG.E desc[UR6][R6.64], R0 ;  /* 0x0000000006007986 */ /* 0x0001e4000c101906 */
.L_x_48:
[----:B------:R-:W-:Y:S05]  /*0fc0*/  BSYNC.RECONVERGENT B0 ;  /* 0x0000000000007941 */ /* 0x000fea0003800200 */
.L_x_47:
[----:B0-----:R-:W-:Y:S01]  /*0fd0*/  IADD3 R7, PT, PT, R5, 0x80, RZ ;  /* 0x0000008005077810 */ /* 0x001fe20007ffe0ff */
        /* <DEDUP_REMOVED lines=14> */
.L_x_55:
[----:B------:R-:W-:Y:S01]  /*10c0*/  FMUL.FTZ R0, R15, R4 ;  /* 0x000000040f007220 */ /* 0x000fe20000410000 */
[----:B------:R-:W-:-:S03]  /*10d0*/  FMUL.FTZ R4, R4, 0.5 ;  /* 0x3f00000004047820 */ /* 0x000fc60000410000 */
[----:B------:R-:W-:-:S04]  /*10e0*/  FFMA R9, -R0, R0, R15 ;  /* 0x0000000000097223 */ /* 0x000fc8000000010f */
[----:B------:R-:W-:-:S07]  /*10f0*/  FFMA R0, R9, R4, R0 ;  /* 0x0000000409007223 */ /* 0x000fce0000000000 */
.L_x_56:
[----:B------:R-:W-:Y:S05]  /*1100*/  BSYNC.RECONVERGENT B1 ;  /* 0x0000000000017941 */ /* 0x000fea0003800200 */
.L_x_54:
[----:B------:R-:W-:-:S05]  /*1110*/  IMAD.WIDE R6, R7, 0x4, R12 ;  /* 0x0000000407067825 */ /* 0x000fca00078e020c */
[----:B------:R0:W-:Y:S02]  /*1120*/  STG.E desc[UR6][R6.64], R0 ;  /* 0x0000000006007986 */ /* 0x0001e4000c101906 */
.L_x_53:
[----:B------:R-:W-:Y:S05]  /*1130*/  BSYNC.RECONVERGENT B0 ;  /* 0x0000000000007941 */ /* 0x000fea0003800200 */
.L_x_52:
[----:B0-----:R-:W-:Y:S01]  /*1140*/  IADD3 R7, PT, PT, R5, 0x100, RZ ;  /* 0x0000010005077810 */ /* 0x001fe20007ffe0ff */
[----:B------:R-:W-:Y:S03]  /*1150*/  BSSY.RECONVERGENT B0, `(.L_x_57) ;  /* 0x0000015000007945 */ /* 0x000fe60003800200 */
[----:B------:R-:W-:-:S13]  /*1160*/  ISETP.GE.AND P0, PT, R7, R8, PT ;  /* 0x000000080700720c */ /* 0x000fda0003f06270 */
[----:B------:R-:W-:Y:S05]  /*1170*/  @P0 BRA `(.L_x_58) ;  /* 0x0000000000480947 */ /* 0x000fea0003800000 */
[----:B------:R-:W-:-:S06]  /*1180*/  IMAD.WIDE R14, R7, 0x4, R10 ;  /* 0x00000004070e7825 */ /* 0x000fcc00078e020a */
        /* <DEDUP_REMOVED lines=10> */
.L_x_60:
[----:B-1----:R-:W-:Y:S01]  /*1230*/  FMUL.FTZ R0, R15, R4 ;  /* 0x000000040f007220 */ /* 0x002fe20000410000 */
[----:B------:R-:W-:-:S03]  /*1240*/  FMUL.FTZ R4, R4, 0.5 ;  /* 0x3f00000004047820 */ /* 0x000fc60000410000 */
[----:B------:R-:W-:-:S04]  /*1250*/  FFMA R9, -R0, R0, R15 ;  /* 0x0000000000097223 */ /* 0x000fc8000000010f */
[----:B------:R-:W-:-:S07]  /*1260*/  FFMA R0, R9, R4, R0 ;  /* 0x0000000409007223 */ /* 0x000fce0000000000 */
.L_x_61:
[----:B------:R-:W-:Y:S05]  /*1270*/  BSYNC.RECONVERGENT B1 ;  /* 0x0000000000017941 */ /* 0x000fea0003800200 */
.L_x_59:
[----:B------:R-:W-:-:S05]  /*1280*/  IMAD.WIDE R6, R7, 0x4, R12 ;  /* 0x0000000407067825 */ /* 0x000fca00078e020c */
[----:B------:R0:W-:Y:S02]  /*1290*/  STG.E desc[UR6][R6.64], R0 ;  /* 0x0000000006007986 */ /* 0x0001e4000c101906 */
.L_x_58:
[----:B------:R-:W-:Y:S05]  /*12a0*/  BSYNC.RECONVERGENT B0 ;  /* 0x0000000000007941 */ /* 0x000fea0003800200 */
.L_x_57:
[----:B------:R-:W-:Y:S01]  /*12b0*/  IADD3 R5, PT, PT, R5, 0x180, RZ ;  /* 0x0000018005057810 */ /* 0x000fe20007ffe0ff */
[----:B------:R-:W-:Y:S03]  /*12c0*/  BSSY.RECONVERGENT B0, `(.L_x_62) ;  /* 0x0000015000007945 */ /* 0x000fe60003800200 */
[----:B------:R-:W-:-:S13]  /*12d0*/  ISETP.GE.AND P0, PT, R5, R8, PT ;  /* 0x000000080500720c */ /* 0x000fda0003f06270 */
[----:B------:R-:W-:Y:S05]  /*12e0*/  @P0 BRA `(.L_x_63) ;  /* 0x0000000000480947 */ /* 0x000fea0003800000 */
[----:B0-----:R-:W-:-:S06]  /*12f0*/  IMAD.WIDE R6, R5, 0x4, R10 ;  /* 0x0000000405067825 */ /* 0x001fcc00078e020a */
[----:B------:R-:W2:Y:S01]  /*1300*/  LDG.E R7, desc[UR6][R6.64] ;  /* 0x0000000606077981 */ /* 0x000ea2000c1e1900 */
[----:B------:R-:W-:Y:S01]  /*1310*/  BSSY.RECONVERGENT B1, `(.L_x_64) ;  /* 0x000000d000017945 */ /* 0x000fe20003800200 */
[----:B--2---:R-:W-:Y:S01]  /*1320*/  IADD3 R0, PT, PT, R7, -0xd000000, RZ ;  /* 0xf300000007007810 */ /* 0x004fe20007ffe0ff */
[----:B------:R0:W1:Y:S03]  /*1330*/  MUFU.RSQ R4, R7 ;  /* 0x0000000700047308 */ /* 0x0000660000001400 */
[----:B------:R-:W-:-:S13]  /*1340*/  ISETP.GT.U32.AND P0, PT, R0, 0x727fffff, PT ;  /* 0x727fffff0000780c */ /* 0x000fda0003f04070 */
[----:B0-----:R-:W-:Y:S05]  /*1350*/  @!P0 BRA `(.L_x_65) ;  /* 0x0000000000108947 */ /* 0x001fea0003800000 */
[----:B------:R-:W-:Y:S02]  /*1360*/  MOV R0, R7 ;  /* 0x0000000700007202 */ /* 0x000fe40000000f00 */
[----:B------:R-:W-:-:S07]  /*1370*/  MOV R20, 0x1390 ;  /* 0x0000139000147802 */ /* 0x000fce0000000f00 */
[----:B-1----:R-:W-:Y:S05]  /*1380*/  CALL.REL.NOINC `($__internal_0_$__cuda_sm20_sqrt_rn_f32_slowpath) ;  /* 0x00000024008c7944 */ /* 0x002fea0003c00000 */
[----:B------:R-:W-:Y:S05]  /*1390*/  BRA `(.L_x_66) ;  /* 0x0000000000107947 */ /* 0x000fea0003800000 */
.L_x_65:
[----:B-1----:R-:W-:Y:S01]  /*13a0*/  FMUL.FTZ R0, R7, R4 ;  /* 0x0000000407007220 */ /* 0x002fe20000410000 */
[----:B------:R-:W-:-:S03]  /*13b0*/  FMUL.FTZ R4, R4, 0.5 ;  /* 0x3f00000004047820 */ /* 0x000fc60000410000 */
[----:B------:R-:W-:-:S04]  /*13c0*/  FFMA R7, -R0, R0, R7 ;  /* 0x0000000000077223 */ /* 0x000fc80000000107 */
[----:B------:R-:W-:-:S07]  /*13d0*/  FFMA R0, R7, R4, R0 ;  /* 0x0000000407007223 */ /* 0x000fce0000000000 */
.L_x_66:
[----:B------:R-:W-:Y:S05]  /*13e0*/  BSYNC.RECONVERGENT B1 ;  /* 0x0000000000017941 */ /* 0x000fea0003800200 */
.L_x_64:
[----:B------:R-:W-:-:S05]  /*13f0*/  IMAD.WIDE R4, R5, 0x4, R12 ;  /* 0x0000000405047825 */ /* 0x000fca00078e020c */
[----:B------:R1:W-:Y:S02]  /*1400*/  STG.E desc[UR6][R4.64], R0 ;  /* 0x0000000004007986 */ /* 0x0003e4000c101906 */
.L_x_63:
[----:B------:R-:W-:Y:S05]  /*1410*/  BSYNC.RECONVERGENT B0 ;  /* 0x0000000000007941 */ /* 0x000fea0003800200 */
.L_x_62:
[----:B------:R-:W-:-:S07]  /*1420*/  VIADD R3, R3, 0x4 ;  /* 0x0000000403037836 */ /* 0x000fce0000000000 */
.L_x_46:
[----:B------:R-:W-:-:S13]  /*1430*/  ISETP.NE.AND P0, PT, RZ, UR4, PT ;  /* 0x00000004ff007c0c */ /* 0x000fda000bf05270 */
[----:B------:R-:W-:Y:S05]  /*1440*/  @!P0 EXIT ;  /* 0x000000000000894d */ /* 0x000fea0003800000 */
[----:B------:R-:W-:-:S09]  /*1450*/  UISETP.NE.AND UP0, UPT, UR4, 0x1, UPT ;  /* 0x000000010400788c */ /* 0x000fd2000bf05270 */
[----:B------:R-:W-:Y:S05]  /*1460*/  BRA.U !UP0, `(.L_x_67) ;  /* 0x0000000108bc7547 */ /* 0x000fea000b800000 */
[----:B01234-:R-:W-:Y:S01]  /*1470*/  LEA R5, R3, R2, 0x7 ;  /* 0x0000000203057211 */ /* 0x01ffe200078e38ff */
        /* <DEDUP_REMOVED lines=14> */
.L_x_71:
[----:B-1----:R-:W-:Y:S01]  /*1560*/  FMUL.FTZ R0, R7, R4 ;  /* 0x0000000407007220 */ /* 0x002fe20000410000 */
[----:B------:R-:W-:-:S03]  /*1570*/  FMUL.FTZ R4, R4, 0.5 ;  /* 0x3f00000004047820 */ /* 0x000fc60000410000 */
[----:B------:R-:W-:-:S04]  /*1580*/  FFMA R7, -R0, R0, R7 ;  /* 0x0000000000077223 */ /* 0x000fc80000000107 */
[----:B------:R-:W-:-:S07]  /*1590*/  FFMA R0, R7, R4, R0 ;  /* 0x0000000407007223 */ /* 0x000fce0000000000 */
.L_x_72:
[----:B------:R-:W-:Y:S05]  /*15a0*/  BSYNC.RECONVERGENT B1 ;  /* 0x0000000000017941 */ /* 0x000fea0003800200 */
.L_x_70:
[----:B------:R-:W-:-:S05]  /*15b0*/  IMAD.WIDE R6, R5, 0x4, R12 ;  /* 0x0000000405067825 */ /* 0x000fca00078e020c */
[----:B------:R0:W-:Y:S02]  /*15c0*/  STG.E desc[UR6][R6.64], R0 ;  /* 0x0000000006007986 */ /* 0x0001e4000c101906 */
.L_x_69:
[----:B------:R-:W-:Y:S05]  /*15d0*/  BSYNC.RECONVERGENT B0 ;  /* 0x0000000000007941 */ /* 0x000fea0003800200 */
.L_x_68:
[----:B------:R-:W-:Y:S01]  /*15e0*/  VIADD R5, R5, 0x80 ;  /* 0x0000008005057836 */ /* 0x000fe20000000000 */
[----:B------:R-:W-:Y:S04]  /*15f0*/  BSSY.RECONVERGENT B0, `(.L_x_73) ;  /* 0x0000015000007945 */ /* 0x000fe80003800200 */
        /* <DEDUP_REMOVED lines=13> */
.L_x_76:
[----:B-1----:R-:W-:Y:S01]  /*16d0*/  FMUL.FTZ R0, R7, R4 ;  /* 0x0000000407007220 */ /* 0x002fe20000410000 */
[----:B------:R-:W-:-:S03]  /*16e0*/  FMUL.FTZ R4, R4, 0.5 ;  /* 0x3f00000004047820 */ /* 0x000fc60000410000 */
[----:B------:R-:W-:-:S04]  /*16f0*/  FFMA R7, -R0, R0, R7 ;  /* 0x0000000000077223 */ /* 0x000fc80000000107 */
[----:B------:R-:W-:-:S07]  /*1700*/  FFMA R0, R7, R4, R0 ;  /* 0x0000000407007223 */ /* 0x000fce0000000000 */
.L_x_77:
[----:B------:R-:W-:Y:S05]  /*1710*/  BSYNC.RECONVERGENT B1 ;  /* 0x0000000000017941 */ /* 0x000fea0003800200 */
.L_x_75:
[----:B------:R-:W-:-:S05]  /*1720*/  IMAD.WIDE R4, R5, 0x4, R12 ;  /* 0x0000000405047825 */ /* 0x000fca00078e020c */
[----:B------:R1:W-:Y:S02]  /*1730*/  STG.E desc[UR6][R4.64], R0 ;  /* 0x0000000004007986 */ /* 0x0003e4000c101906 */
.L_x_74:
[----:B------:R-:W-:Y:S05]  /*1740*/  BSYNC.RECONVERGENT B0 ;  /* 0x0000000000007941 */ /* 0x000fea0003800200 */
.L_x_73:
[----:B------:R-:W-:-:S07]  /*1750*/  IADD3 R3, PT, PT, R3, 0x2, RZ ;  /* 0x0000000203037810 */ /* 0x000fce0007ffe0ff */
.L_x_67:
[----:B01234-:R-:W0:Y:S02]  /*1760*/  LDC R0, c[0x0][0x388] ;  /* 0x0000e200ff007b82 */ /* 0x01fe240000000800 */
[----:B0-----:R-:W-:-:S04]  /*1770*/  LOP3.LUT R0, R0, 0x1, RZ, 0xc0, !PT ;  /* 0x0000000100007812 */ /* 0x001fc800078ec0ff */
[----:B------:R-:W-:-:S13]  /*1780*/  ISETP.NE.U32.AND P0, PT, R0, 0x1, PT ;  /* 0x000000010000780c */ /* 0x000fda0003f05070 */
[----:B------:R-:W-:Y:S05]  /*1790*/  @P0 EXIT ;  /* 0x000000000000094d */ /* 0x000fea0003800000 */
[----:B------:R-:W-:-:S05]  /*17a0*/  IMAD R3, R3, 0x80, R2 ;  /* 0x0000008003037824 */ /* 0x000fca00078e0202 */
[----:B------:R-:W-:-:S13]  /*17b0*/  ISETP.GE.AND P0, PT, R3, R8, PT ;  /* 0x000000080300720c */ /* 0x000fda0003f06270 */
[----:B------:R-:W-:Y:S05]  /*17c0*/  @P0 EXIT ;  /* 0x000000000000094d */ /* 0x000fea0003800000 */
        /* <DEDUP_REMOVED lines=11> */
.L_x_79:
[----:B-1----:R-:W-:Y:S01]  /*1880*/  FMUL.FTZ R0, R11, R2 ;  /* 0x000000020b007220 */ /* 0x002fe20000410000 */
[----:B------:R-:W-:-:S03]  /*1890*/  FMUL.FTZ R2, R2, 0.5 ;  /* 0x3f00000002027820 */ /* 0x000fc60000410000 */
[----:B------:R-:W-:-:S04]  /*18a0*/  FFMA R5, -R0, R0, R11 ;  /* 0x0000000000057223 */ /* 0x000fc8000000010b */
[----:B------:R-:W-:-:S07]  /*18b0*/  FFMA R0, R5, R2, R0 ;  /* 0x0000000205007223 */ /* 0x000fce0000000000 */
.L_x_80:
[----:B------:R-:W-:Y:S05]  /*18c0*/  BSYNC.RECONVERGENT B0 ;  /* 0x0000000000007941 */ /* 0x000fea0003800200 */
.L_x_78:
[----:B------:R-:W-:-:S05]  /*18d0*/  IMAD.WIDE R12, R3, 0x4, R12 ;  /* 0x00000004030c7825 */ /* 0x000fca00078e020c */
[----:B------:R-:W-:Y:S01]  /*18e0*/  STG.E desc[UR6][R12.64], R0 ;  /* 0x000000000c007986 */ /* 0x000fe2000c101906 */
[----:B------:R-:W-:Y:S05]  /*18f0*/  EXIT ;  /* 0x000000000000794d */ /* 0x000fea0003800000 */
.L_x_3:
[----:B------:R-:W-:-:S13]  /*1900*/  ISETP.GE.AND P0, PT, R0, 0x1, PT ;  /* 0x000000010000780c */ /* 0x000fda0003f06270 */
[----:B------:R-:W-:Y:S05]  /*1910*/  @!P0 EXIT ;  /* 0x000000000000894d */ /* 0x000fea0003800000 */
[C---:B------:R-:W-:Y:S01]  /*1920*/  ISETP.GE.U32.AND P0, PT, R0.reuse, 0x10, PT ;  /* 0x000000100000780c */ /* 0x040fe20003f06070 */
[----:B------:R-:W-:Y:S01]  /*1930*/  HFMA2 R5, -RZ, RZ, 0, 0 ;  /* 0x00000000ff057431 */ /* 0x000fe200000001ff */
[----:B------:R-:W-:-:S11]  /*1940*/  LOP3.LUT R3, R0, 0xf, RZ, 0xc0, !PT ;  /* 0x0000000f00037812 */ /* 0x000fd600078ec0ff */
[----:B------:R-:W-:Y:S05]  /*1950*/  @!P0 BRA `(.L_x_81) ;  /* 0x0000001000588947 */ /* 0x000fea0003800000 */
[----:B------:R-:W-:Y:S01]  /*1960*/  IMAD.WIDE.U32 R6, R2, 0x4, RZ ;  /* 0x0000000402067825 */ /* 0x000fe200078e00ff */
[----:B------:R-:W-:Y:S02]  /*1970*/  LOP3.LUT R5, R0, 0x7ffffff0, RZ, 0xc0, !PT ;  /* 0x7ffffff000057812 */ /* 0x000fe400078ec0ff */
[----:B------:R-:W-:Y:S01]  /*1980*/  LOP3.LUT R4, R6, 0x1000, RZ, 0xfc, !PT ;  /* 0x0000100006047812 */ /* 0x000fe200078efcff */
[----:B------:R-:W-:Y:S01]  /*1990*/  VIADD R6, R2, 0x480 ;  /* 0x0000048002067836 */ /* 0x000fe20000000000 */
[----:B------:R-:W-:-:S07]  /*19a0*/  IADD3 R8, PT, PT, -R5, RZ, RZ ;  /* 0x000000ff05087210 */ /* 0x000fce0007ffe1ff */
.L_x_130:
[----:B------:R-:W-:-:S04]  /*19b0*/  IADD3 R18, P0, PT, R4, R10, RZ ;  /* 0x0000000a04127210 */ /* 0x000fc80007f1e0ff */
[----:B------:R-:W-:-:S05]  /*19c0*/  IADD3.X R19, PT, PT, R7, R11, RZ, P0, !PT ;  /* 0x0000000b07137210 */ /* 0x000fca00007fe4ff */
[----:B------:R-:W2:Y:S01]  /*19d0*/  LDG.E R9, desc[UR6][R18.64+-0x1000] ;  /* 0xfff0000612097981 */ /* 0x000ea2000c1e1900 */
[----:B------:R-:W-:Y:S01]  /*19e0*/  MOV R15, 0x0 ;  /* 0x00000000000f7802 */ /* 0x000fe20000000f00 */
[----:B------:R-:W-:Y:S01]  /*19f0*/  IMAD.MOV.U32 R14, RZ, RZ, 0x600 ;  /* 0x00000600ff0e7424 */ /* 0x000fe200078e00ff */
[----:B------:R-:W-:Y:S03]  /*1a00*/  BSSY.RECONVERGENT B0, `(.L_x_82) ;  /* 0x000000e000007945 */ /* 0x000fe60003800200 */
[----:B------:R-:W-:Y:S01]  /*1a10*/  IMAD.WIDE R14, R6, 0x4, R14 ;  /* 0x00000004060e7825 */ /* 0x000fe200078e020e */
        /* <DEDUP_REMOVED lines=8> */
.L_x_83:
[----:B-1----:R-:W-:Y:S01]  /*1aa0*/  FMUL.FTZ R0, R9, R16 ;  /* 0x0000001009007220 */ /* 0x002fe20000410000 */
[----:B------:R-:W-:-:S03]  /*1ab0*/  FMUL.FTZ R16, R16, 0.5 ;  /* 0x3f00000010107820 */ /* 0x000fc60000410000 */
[----:B------:R-:W-:-:S04]  /*1ac0*/  FFMA R9, -R0, R0, R9 ;  /* 0x0000000000097223 */ /* 0x000fc80000000109 */
[----:B------:R-:W-:-:S07]  /*1ad0*/  FFMA R0, R9, R16, R0 ;  /* 0x0000001009007223 */ /* 0x000fce0000000000 */
.L_x_84:
[----:B------:R-:W-:Y:S05]  /*1ae0*/  BSYNC.RECONVERGENT B0 ;  /* 0x0000000000007941 */ /* 0x000fea0003800200 */
.L_x_82:
[----:B------:R-:W-:-:S04]  /*1af0*/  IADD3 R16, P0, PT, R4, R12, RZ ;  /* 0x0000000c04107210 */ /* 0x000fc80007f1e0ff */
[----:B------:R-:W-:-:S05]  /*1b00*/  IADD3.X R17, PT, PT, R7, R13, RZ, P0, !PT ;  /* 0x0000000d07117210 */ /* 0x000fca00007fe4ff */
[----:B------:R0:W-:Y:S04]  /*1b10*/  STG.E desc[UR6][R16.64+-0x1000], R0 ;  /* 0xfff0000010007986 */ /* 0x0001e8000c101906 */
        /* <DEDUP_REMOVED lines=10> */
.L_x_86:
[----:B------:R-:W-:Y:S01]  /*1bc0*/  FMUL.FTZ R0, R21, R20 ;  /* 0x0000001415007220 */ /* 0x000fe20000410000 */
[----:B------:R-:W-:-:S03]  /*1bd0*/  FMUL.FTZ R20, R20, 0.5 ;  /* 0x3f00000014147820 */ /* 0x000fc60000410000 */
[----:B------:R-:W-:-:S04]  /*1be0*/  FFMA R9, -R0, R0, R21 ;  /* 0x0000000000097223 */ /* 0x000fc80000000115 */
[----:B------:R-:W-:-:S07]  /*1bf0*/  FFMA R0, R9, R20, R0 ;  /* 0x0000001409007223 */ /* 0x000fce0000000000 */
.L_x_87:
[----:B------:R-:W-:Y:S05]  /*1c00*/  BSYNC.RECONVERGENT B0 ;  /* 0x0000000000007941 */ /* 0x000fea0003800200 */
.L_x_85:
[----:B------:R0:W-:Y:S04]  /*1c10*/  STG.E desc[UR6][R16.64+-0xe00], R0 ;  /* 0xfff2000010007986 */ /* 0x0001e8000c101906 */
[----:B------:R-:W2:Y:S01]  /*1c20*/  LDG.E R21, desc[UR6][R18.64+-0xc00] ;  /* 0xfff4000612157981 */ /* 0x000ea2000c1e1900 */
[----:B------:R-:W-:Y:S01]  /*1c30*/  BSSY.RECONVERGENT B0, `(.L_x_88) ;  /* 0x000000d000007945 */ /* 0x000fe20003800200 */
[----:B--2---:R-:W-:Y:S01]  /*1c40*/  IADD3 R9, PT, PT, R21, -0xd000000, RZ ;  /* 0xf300000015097810 */ /* 0x004fe20007ffe0ff */
[----:B------:R0:W1:Y:S03]  /*1c50*/  MUFU.RSQ R20, R21 ;  /* 0x0000001500147308 */ /* 0x0000660000001400 */
[----:B------:R-:W-:-:S13]  /*1c60*/  ISETP.GT.U32.AND P0, PT, R9, 0x727fffff, PT ;  /* 0x727fffff0900780c */ /* 0x000fda0003f04070 */
[----:B0-----:R-:W-:Y:S05]  /*1c70*/  @!P0 BRA `(.L_x_89) ;  /* 0x0000000000108947 */ /* 0x001fea0003800000 */
[----:B------:R-:W-:Y:S02]  /*1c80*/  MOV R0, R21 ;  /* 0x0000001500007202 */ /* 0x000fe40000000f00 */
[----:B-1----:R-:W-:-:S07]  /*1c90*/  MOV R20, 0x1cb0 ;  /* 0x00001cb000147802 */ /* 0x002fce0000000f00 */
[----:B------:R-:W-:Y:S05]  /*1ca0*/  CALL.REL.NOINC `($__internal_0_$__cuda_sm20_sqrt_rn_f32_slowpath) ;  /* 0x0000001c00447944 */ /* 0x000fea0003c00000 */
[----:B------:R-:W-:Y:S05]  /*1cb0*/  BRA `(.L_x_90) ;  /* 0x0000000000107947 */ /* 0x000fea0003800000 */
.L_x_89:
[----:B-1----:R-:W-:Y:S01]  /*1cc0*/  FMUL.FTZ R0, R21, R20 ;  /* 0x0000001415007220 */ /* 0x002fe20000410000 */
[----:B------:R-:W-:-:S03]  /*1cd0*/  FMUL.FTZ R20, R20, 0.5 ;  /* 0x3f00000014147820 */ /* 0x000fc60000410000 */
[----:B------:R-:W-:-:S04]  /*1ce0*/  FFMA R9, -R0, R0, R21 ;  /* 0x0000000000097223 */ /* 0x000fc80000000115 */
[----:B------:R-:W-:-:S07]  /*1cf0*/  FFMA R0, R9, R20, R0 ;  /* 0x0000001409007223 */ /* 0x000fce0000000000 */
.L_x_90:
[----:B------:R-:W-:Y:S05]  /*1d00*/  BSYNC.RECONVERGENT B0 ;  /* 0x0000000000007941 */ /* 0x000fea0003800200 */
.L_x_88:
        /* <DEDUP_REMOVED lines=11> */
.L_x_92:
[----:B------:R-:W-:Y:S01]  /*1dc0*/  FMUL.FTZ R0, R21, R20 ;  /* 0x0000001415007220 */ /* 0x000fe20000410000 */
[----:B------:R-:W-:-:S03]  /*1dd0*/  FMUL.FTZ R20, R20, 0.5 ;  /* 0x3f00000014147820 */ /* 0x000fc60000410000 */
[----:B------:R-:W-:-:S04]  /*1de0*/  FFMA R9, -R0, R0, R21 ;  /* 0x0000000000097223 */ /* 0x000fc80000000115 */
[----:B------:R-:W-:-:S07]  /*1df0*/  FFMA R0, R9, R20, R0 ;  /* 0x0000001409007223 */ /* 0x000fce0000000000 */
.L_x_93:
[----:B------:R-:W-:Y:S05]  /*1e00*/  BSYNC.RECONVERGENT B0 ;  /* 0x0000000000007941 */ /* 0x000fea0003800200 */
.L_x_91:
        /* <DEDUP_REMOVED lines=11> */
.L_x_95:
[----:B-1----:R-:W-:Y:S01]  /*1ec0*/  FMUL.FTZ R0, R21, R20 ;  /* 0x0000001415007220 */ /* 0x002fe20000410000 */
[----:B------:R-:W-:-:S03]  /*1ed0*/  FMUL.FTZ R20, R20, 0.5 ;  /* 0x3f00000014147820 */ /* 0x000fc60000410000 */
[----:B------:R-:W-:-:S04]  /*1ee0*/  FFMA R9, -R0, R0, R21 ;  /* 0x0000000000097223 */ /* 0x000fc80000000115 */
[----:B------:R-:W-:-:S07]  /*1ef0*/  FFMA R0, R9, R20, R0 ;  /* 0x0000001409007223 */ /* 0x000fce0000000000 */
.L_x_96:
[----:B------:R-:W-:Y:S05]  /*1f00*/  BSYNC.RECONVERGENT B0 ;  /* 0x0000000000007941 */ /* 0x000fea0003800200 */
.L_x_94:
        /* <DEDUP_REMOVED lines=11> */
.L_x_98:
[----:B------:R-:W-:Y:S01]  /*1fc0*/  FMUL.FTZ R0, R21, R20 ;  /* 0x0000001415007220 */ /* 0x000fe20000410000 */
[----:B------:R-:W-:-:S03]  /*1fd0*/  FMUL.FTZ R20, R20, 0.5 ;  /* 0x3f00000014147820 */ /* 0x000fc60000410000 */
[----:B------:R-:W-:-:S04]  /*1fe0*/  FFMA R9, -R0, R0, R21 ;  /* 0x0000000000097223 */ /* 0x000fc80000000115 */
[----:B------:R-:W-:-:S07]  /*1ff0*/  FFMA R0, R9, R20, R0 ;  /* 0x0000001409007223 */ /* 0x000fce0000000000 */
.L_x_99:
[----:B------:R-:W-:Y:S05]  /*2000*/  BSYNC.RECONVERGENT B0 ;  /* 0x0000000000007941 */ /* 0x000fea0003800200 */
.L_x_97:
        /* <DEDUP_REMOVED lines=11> */
.L_x_101:
[----:B-1----:R-:W-:Y:S01]  /*20c0*/  FMUL.FTZ R0, R21, R20 ;  /* 0x0000001415007220 */ /* 0x002fe20000410000 */
[----:B------:R-:W-:-:S03]  /*20d0*/  FMUL.FTZ R20, R20, 0.5 ;  /* 0x3f00000014147820 */ /* 0x000fc60000410000 */
[----:B------:R-:W-:-:S04]  /*20e0*/  FFMA R9, -R0, R0, R21 ;  /* 0x0000000000097223 */ /* 0x000fc80000000115 */
[----:B------:R-:W-:-:S07]  /*20f0*/  FFMA R0, R9, R20, R0 ;  /* 0x0000001409007223 */ /* 0x000fce0000000000 */
.L_x_102:
[----:B------:R-:W-:Y:S05]  /*2100*/  BSYNC.RECONVERGENT B0 ;  /* 0x0000000000007941 */ /* 0x000fea0003800200 */
.L_x_100:
        /* <DEDUP_REMOVED lines=11> */
.L_x_104:
[----:B------:R-:W-:Y:S01]  /*21c0*/  FMUL.FTZ R0, R21, R20 ;  /* 0x0000001415007220 */ /* 0x000fe20000410000 */
[----:B------:R-:W-:-:S03]  /*21d0*/  FMUL.FTZ R20, R20, 0.5 ;  /* 0x3f00000014147820 */ /* 0x000fc60000410000 */
[----:B------:R-:W-:-:S04]  /*21e0*/  FFMA R9, -R0, R0, R21 ;  /* 0x0000000000097223 */ /* 0x000fc80000000115 */
[----:B------:R-:W-:-:S07]  /*21f0*/  FFMA R0, R9, R20, R0 ;  /* 0x0000001409007223 */ /* 0x000fce0000000000 */
.L_x_105:
[----:B------:R-:W-:Y:S05]  /*2200*/  BSYNC.RECONVERGENT B0 ;  /* 0x0000000000007941 */ /* 0x000fea0003800200 */
.L_x_103:
        /* <DEDUP_REMOVED lines=11> */
.L_x_107:
[----:B-1----:R-:W-:Y:S01]  /*22c0*/  FMUL.FTZ R0, R19, R20 ;  /* 0x0000001413007220 */ /* 0x002fe20000410000 */
[----:B------:R-:W-:-:S03]  /*22d0*/  FMUL.FTZ R18, R20, 0.5 ;  /* 0x3f00000014127820 */ /* 0x000fc60000410000 */
[----:B------:R-:W-:-:S04]  /*22e0*/  FFMA R9, -R0, R0, R19 ;  /* 0x0000000000097223 */ /* 0x000fc80000000113 */
[----:B------:R-:W-:-:S07]  /*22f0*/  FFMA R0, R9, R18, R0 ;  /* 0x0000001209007223 */ /* 0x000fce0000000000 */
.L_x_108:
[----:B------:R-:W-:Y:S05]  /*2300*/  BSYNC.RECONVERGENT B0 ;  /* 0x0000000000007941 */ /* 0x000fea0003800200 */
.L_x_106:
[----:B------:R-:W-:Y:S01]  /*2310*/  IADD3 R18, P0, PT, R14, R10, RZ ;  /* 0x0000000a0e127210 */ /* 0x000fe20007f1e0ff */
[----:B------:R0:W-:Y:S04]  /*2320*/  STG.E desc[UR6][R16.64], R0 ;  /* 0x0000000010007986 */ /* 0x0001e8000c101906 */
[----:B------:R-:W-:-:S05]  /*2330*/  IMAD.X R19, R15, 0x1, R11, P0 ;  /* 0x000000010f137824 */ /* 0x000fca00000e060b */
        /* <DEDUP_REMOVED lines=10> */
.L_x_110:
[----:B-1----:R-:W-:Y:S01]  /*23e0*/  FMUL.FTZ R0, R21, R20 ;  /* 0x0000001415007220 */ /* 0x002fe20000410000 */
[----:B------:R-:W-:-:S03]  /*23f0*/  FMUL.FTZ R16, R20, 0.5 ;  /* 0x3f00000014107820 */ /* 0x000fc60000410000 */
[----:B------:R-:W-:-:S04]  /*2400*/  FFMA R9, -R0, R0, R21 ;  /* 0x0000000000097223 */ /* 0x000fc80000000115 */
[----:B------:R-:W-:-:S07]  /*2410*/  FFMA R0, R9, R16, R0 ;  /* 0x0000001009007223 */ /* 0x000fce0000000000 */
.L_x_111:
[----:B------:R-:W-:Y:S05]  /*2420*/  BSYNC.RECONVERGENT B0 ;  /* 0x0000000000007941 */ /* 0x000fea0003800200 */
.L_x_109:
        /* <DEDUP_REMOVED lines=13> */
.L_x_113:
[----:B------:R-:W-:Y:S01]  /*2500*/  FMUL.FTZ R0, R17, R16 ;  /* 0x0000001011007220 */ /* 0x000fe20000410000 */
[----:B------:R-:W-:-:S03]  /*2510*/  FMUL.FTZ R16, R16, 0.5 ;  /* 0x3f00000010107820 */ /* 0x000fc60000410000 */
[----:B------:R-:W-:-:S04]  /*2520*/  FFMA R9, -R0, R0, R17 ;  /* 0x0000000000097223 */ /* 0x000fc80000000111 */
[----:B------:R-:W-:-:S07]  /*2530*/  FFMA R0, R9, R16, R0 ;  /* 0x0000001009007223 */ /* 0x000fce0000000000 */
.L_x_114:
[----:B------:R-:W-:Y:S05]  /*2540*/  BSYNC.RECONVERGENT B0 ;  /* 0x0000000000007941 */ /* 0x000fea0003800200 */
.L_x_112:
        /* <DEDUP_REMOVED lines=11> */
.L_x_116:
[----:B-1----:R-:W-:Y:S01]  /*2600*/  FMUL.FTZ R0, R17, R16 ;  /* 0x0000001011007220 */ /* 0x002fe20000410000 */
[----:B------:R-:W-:-:S03]  /*2610*/  FMUL.FTZ R16, R16, 0.5 ;  /* 0x3f00000010107820 */ /* 0x000fc60000410000 */
[----:B------:R-:W-:-:S04]  /*2620*/  FFMA R9, -R0, R0, R17 ;  /* 0x0000000000097223 */ /* 0x000fc80000000111 */
[----:B------:R-:W-:-:S07]  /*2630*/  FFMA R0, R9, R16, R0 ;  /* 0x0000001009007223 */ /* 0x000fce0000000000 */
.L_x_117:
[----:B------:R-:W-:Y:S05]  /*2640*/  BSYNC.RECONVERGENT B0 ;  /* 0x0000000000007941 */ /* 0x000fea0003800200 */
.L_x_115:
        /* <DEDUP_REMOVED lines=11> */
.L_x_119:
[----:B------:R-:W-:Y:S01]  /*2700*/  FMUL.FTZ R0, R17, R16 ;  /* 0x0000001011007220 */ /* 0x000fe20000410000 */
[----:B------:R-:W-:-:S03]  /*2710*/  FMUL.FTZ R16, R16, 0.5 ;  /* 0x3f00000010107820 */ /* 0x000fc60000410000 */
[----:B------:R-:W-:-:S04]  /*2720*/  FFMA R9, -R0, R0, R17 ;  /* 0x0000000000097223 */ /* 0x000fc80000000111 */
[----:B------:R-:W-:-:S07]  /*2730*/  FFMA R0, R9, R16, R0 ;  /* 0x0000001009007223 */ /* 0x000fce0000000000 */
.L_x_120:
[----:B------:R-:W-:Y:S05]  /*2740*/  BSYNC.RECONVERGENT B0 ;  /* 0x0000000000007941 */ /* 0x000fea0003800200 */
.L_x_118:
        /* <DEDUP_REMOVED lines=11> */
.L_x_122:
[----:B-1----:R-:W-:Y:S01]  /*2800*/  FMUL.FTZ R0, R17, R16 ;  /* 0x0000001011007220 */ /* 0x002fe20000410000 */
[----:B------:R-:W-:-:S03]  /*2810*/  FMUL.FTZ R16, R16, 0.5 ;  /* 0x3f00000010107820 */ /* 0x000fc60000410000 */
[----:B------:R-:W-:-:S04]  /*2820*/  FFMA R9, -R0, R0, R17 ;  /* 0x0000000000097223 */ /* 0x000fc80000000111 */
[----:B------:R-:W-:-:S07]  /*2830*/  FFMA R0, R9, R16, R0 ;  /* 0x0000001009007223 */ /* 0x000fce0000000000 */
.L_x_123:
[----:B------:R-:W-:Y:S05]  /*2840*/  BSYNC.RECONVERGENT B0 ;  /* 0x0000000000007941 */ /* 0x000fea0003800200 */
.L_x_121:
        /* <DEDUP_REMOVED lines=11> */
.L_x_125:
[----:B------:R-:W-:Y:S01]  /*2900*/  FMUL.FTZ R0, R17, R16 ;  /* 0x0000001011007220 */ /* 0x000fe20000410000 */
[----:B------:R-:W-:-:S03]  /*2910*/  FMUL.FTZ R16, R16, 0.5 ;  /* 0x3f00000010107820 */ /* 0x000fc60000410000 */
[----:B------:R-:W-:-:S04]  /*2920*/  FFMA R9, -R0, R0, R17 ;  /* 0x0000000000097223 */ /* 0x000fc80000000111 */
[----:B------:R-:W-:-:S07]  /*2930*/  FFMA R0, R9, R16, R0 ;  /* 0x0000001009007223 */ /* 0x000fce0000000000 */
.L_x_126:
[----:B------:R-:W-:Y:S05]  /*2940*/  BSYNC.RECONVERGENT B0 ;  /* 0x0000000000007941 */ /* 0x000fea0003800200 */
.L_x_124:
        /* <DEDUP_REMOVED lines=11> */
.L_x_128:
[----:B-1----:R-:W-:Y:S01]  /*2a00*/  FMUL.FTZ R0, R19, R16 ;  /* 0x0000001013007220 */ /* 0x002fe20000410000 */
[----:B------:R-:W-:-:S03]  /*2a10*/  FMUL.FTZ R16, R16, 0.5 ;  /* 0x3f00000010107820 */ /* 0x000fc60000410000 */
[----:B------:R-:W-:-:S04]  /*2a20*/  FFMA R9, -R0, R0, R19 ;  /* 0x0000000000097223 */ /* 0x000fc80000000113 */
[----:B------:R-:W-:-:S07]  /*2a30*/  FFMA R0, R9, R16, R0 ;  /* 0x0000001009007223 */ /* 0x000fce0000000000 */
.L_x_129:
[----:B------:R-:W-:Y:S05]  /*2a40*/  BSYNC.RECONVERGENT B0 ;  /* 0x0000000000007941 */ /* 0x000fea0003800200 */
.L_x_127:
[----:B------:R0:W-:Y:S01]  /*2a50*/  STG.E desc[UR6][R14.64+0x600], R0 ;  /* 0x000600000e007986 */ /* 0x0001e2000c101906 */
[----:B------:R-:W-:Y:S01]  /*2a60*/  VIADD R8, R8, 0x10 ;  /* 0x0000001008087836 */ /* 0x000fe20000000000 */
[----:B------:R-:W-:Y:S02]  /*2a70*/  IADD3 R4, P1, PT, R4, 0x2000, RZ ;  /* 0x0000200004047810 */ /* 0x000fe40007f3e0ff */
[----:B------:R-:W-:Y:S02]  /*2a80*/  IADD3 R6, PT, PT, R6, 0x800, RZ ;  /* 0x0000080006067810 */ /* 0x000fe40007ffe0ff */
[----:B------:R-:W-:Y:S02]  /*2a90*/  ISETP.NE.AND P0, PT, R8, RZ, PT ;  /* 0x000000ff0800720c */ /* 0x000fe40003f05270 */
[----:B------:R-:W-:-:S11]  /*2aa0*/  IADD3.X R7, PT, PT, RZ, R7, RZ, P1, !PT ;  /* 0x00000007ff077210 */ /* 0x000fd60000ffe4ff */
[----:B0-----:R-:W-:Y:S05]  /*2ab0*/  @P0 BRA `(.L_x_130) ;  /* 0xffffffec00bc0947 */ /* 0x001fea000383ffff */
.L_x_81:
[----:B------:R-:W-:-:S13]  /*2ac0*/  ISETP.NE.AND P0, PT, R3, RZ, PT ;  /* 0x000000ff0300720c */ /* 0x000fda0003f05270 */
[----:B------:R-:W-:Y:S05]  /*2ad0*/  @!P0 EXIT ;  /* 0x000000000000894d */ /* 0x000fea0003800000 */
[----:B------:R-:W0:Y:S01]  /*2ae0*/  LDCU UR4, c[0x0][0x388] ;  /* 0x00007100ff0477ac */ /* 0x000e220008000800 */
[----:B------:R-:W-:Y:S01]  /*2af0*/  ISETP.GE.U32.AND P0, PT, R3, 0x8, PT ;  /* 0x000000080300780c */ /* 0x000fe20003f06070 */
[----:B0-----:R-:W-:-:S12]  /*2b00*/  ULOP3.LUT UR4, UR4, 0x7, URZ, 0xc0, !UPT ;  /* 0x0000000704047892 */ /* 0x001fd8000f8ec0ff */
[----:B------:R-:W-:Y:S05]  /*2b10*/  @!P0 BRA `(.L_x_131) ;  /* 0x0000000800108947 */ /* 0x000fea0003800000 */
[----:B------:R-:W-:-:S05]  /*2b20*/  LEA R7, R5, R2, 0x7 ;  /* 0x0000000205077211 */ /* 0x000fca00078e38ff */
[----:B------:R-:W-:-:S05]  /*2b30*/  IMAD.WIDE R14, R7, 0x4, R10 ;  /* 0x00000004070e7825 */ /* 0x000fca00078e020a */
        /* <DEDUP_REMOVED lines=10> */
.L_x_133:
[----:B------:R-:W-:Y:S01]  /*2be0*/  FMUL.FTZ R0, R3, R4 ;  /* 0x0000000403007220 */ /* 0x000fe20000410000 */
[----:B------:R-:W-:-:S03]  /*2bf0*/  FMUL.FTZ R4, R4, 0.5 ;  /* 0x3f00000004047820 */ /* 0x000fc60000410000 */
[----:B------:R-:W-:-:S04]  /*2c00*/  FFMA R3, -R0, R0, R3 ;  /* 0x0000000000037223 */ /* 0x000fc80000000103 */
[----:B------:R-:W-:-:S07]  /*2c10*/  FFMA R0, R3, R4, R0 ;  /* 0x0000000403007223 */ /* 0x000fce0000000000 */
.L_x_134:
[----:B------:R-:W-:Y:S05]  /*2c20*/  BSYNC.RECONVERGENT B0 ;  /* 0x0000000000007941 */ /* 0x000fea0003800200 */
.L_x_132:
[----:B------:R-:W-:-:S05]  /*2c30*/  IMAD.WIDE R6, R7, 0x4, R12 ;  /* 0x0000000407067825 */ /* 0x000fca00078e020c */
        /* <DEDUP_REMOVED lines=11> */
.L_x_136:
[----:B-1----:R-:W-:Y:S01]  /*2cf0*/  FMUL.FTZ R0, R9, R4 ;  /* 0x0000000409007220 */ /* 0x002fe20000410000 */
[----:B------:R-:W-:-:S03]  /*2d00*/  FMUL.FTZ R4, R4, 0.5 ;  /* 0x3f00000004047820 */ /* 0x000fc60000410000 */
[----:B------:R-:W-:-:S04]  /*2d10*/  FFMA R3, -R0, R0, R9 ;  /* 0x0000000000037223 */ /* 0x000fc80000000109 */
[----:B------:R-:W-:-:S07]  /*2d20*/  FFMA R0, R3, R4, R0 ;  /* 0x0000000403007223 */ /* 0x000fce0000000000 */
.L_x_137:
[----:B------:R-:W-:Y:S05]  /*2d30*/  BSYNC.RECONVERGENT B0 ;  /* 0x0000000000007941 */ /* 0x000fea0003800200 */
.L_x_135:
        /* <DEDUP_REMOVED lines=11> */
.L_x_139:
[----:B------:R-:W-:Y:S01]  /*2df0*/  FMUL.FTZ R0, R9, R4 ;  /* 0x0000000409007220 */ /* 0x000fe20000410000 */
[----:B------:R-:W-:-:S03]  /*2e00*/  FMUL.FTZ R4, R4, 0.5 ;  /* 0x3f00000004047820 */ /* 0x000fc60000410000 */
[----:B------:R-:W-:-:S04]  /*2e10*/  FFMA R3, -R0, R0, R9 ;  /* 0x0000000000037223 */ /* 0x000fc80000000109 */
[----:B------:R-:W-:-:S07]  /*2e20*/  FFMA R0, R3, R4, R0 ;  /* 0x0000000403007223 */ /* 0x000fce0000000000 */
.L_x_140:
[----:B------:R-:W-:Y:S05]  /*2e30*/  BSYNC.RECONVERGENT B0 ;  /* 0x0000000000007941 */ /* 0x000fea0003800200 */
.L_x_138:
        /* <DEDUP_REMOVED lines=11> */
.L_x_142:
[----:B-1----:R-:W-:Y:S01]  /*2ef0*/  FMUL.FTZ R0, R9, R4 ;  /* 0x0000000409007220 */ /* 0x002fe20000410000 */
[----:B------:R-:W-:-:S03]  /*2f00*/  FMUL.FTZ R4, R4, 0.5 ;  /* 0x3f00000004047820 */ /* 0x000fc60000410000 */
[----:B------:R-:W-:-:S04]  /*2f10*/  FFMA R3, -R0, R0, R9 ;  /* 0x0000000000037223 */ /* 0x000fc80000000109 */
[----:B------:R-:W-:-:S07]  /*2f20*/  FFMA R0, R3, R4, R0 ;  /* 0x0000000403007223 */ /* 0x000fce0000000000 */
.L_x_143:
[----:B------:R-:W-:Y:S05]  /*2f30*/  BSYNC.RECONVERGENT B0 ;  /* 0x0000000000007941 */ /* 0x000fea0003800200 */
.L_x_141:
        /* <DEDUP_REMOVED lines=11> */
.L_x_145:
[----:B------:R-:W-:Y:S01]  /*2ff0*/  FMUL.FTZ R0, R9, R4 ;  /* 0x0000000409007220 */ /* 0x000fe20000410000 */
[----:B------:R-:W-:-:S03]  /*3000*/  FMUL.FTZ R4, R4, 0.5 ;  /* 0x3f00000004047820 */ /* 0x000fc60000410000 */
[----:B------:R-:W-:-:S04]  /*3010*/  FFMA R3, -R0, R0, R9 ;  /* 0x0000000000037223 */ /* 0x000fc80000000109 */
[----:B------:R-:W-:-:S07]  /*3020*/  FFMA R0, R3, R4, R0 ;  /* 0x0000000403007223 */ /* 0x000fce0000000000 */
.L_x_146:
[----:B------:R-:W-:Y:S05]  /*3030*/  BSYNC.RECONVERGENT B0 ;  /* 0x0000000000007941 */ /* 0x000fea0003800200 */
.L_x_144:
        /* <DEDUP_REMOVED lines=11> */
.L_x_148:
[----:B-1----:R-:W-:Y:S01]  /*30f0*/  FMUL.FTZ R0, R9, R4 ;  /* 0x0000000409007220 */ /* 0x002fe20000410000 */
[----:B------:R-:W-:-:S03]  /*3100*/  FMUL.FTZ R4, R4, 0.5 ;  /* 0x3f00000004047820 */ /* 0x000fc60000410000 */
[----:B------:R-:W-:-:S04]  /*3110*/  FFMA R3, -R0, R0, R9 ;  /* 0x0000000000037223 */ /* 0x000fc80000000109 */
[----:B------:R-:W-:-:S07]  /*3120*/  FFMA R0, R3, R4, R0 ;  /* 0x0000000403007223 */ /* 0x000fce0000000000 */
.L_x_149:
[----:B------:R-:W-:Y:S05]  /*3130*/  BSYNC.RECONVERGENT B0 ;  /* 0x0000000000007941 */ /* 0x000fea0003800200 */
.L_x_147:
        /* <DEDUP_REMOVED lines=11> */
.L_x_151:
[----:B------:R-:W-:Y:S01]  /*31f0*/  FMUL.FTZ R0, R9, R4 ;  /* 0x0000000409007220 */ /* 0x000fe20000410000 */
[----:B------:R-:W-:-:S03]  /*3200*/  FMUL.FTZ R4, R4, 0.5 ;  /* 0x3f00000004047820 */ /* 0x000fc60000410000 */
[----:B------:R-:W-:-:S04]  /*3210*/  FFMA R3, -R0, R0, R9 ;  /* 0x0000000000037223 */ /* 0x000fc80000000109 */
[----:B------:R-:W-:-:S07]  /*3220*/  FFMA R0, R3, R4, R0 ;  /* 0x0000000403007223 */ /* 0x000fce0000000000 */
.L_x_152:
[----:B------:R-:W-:Y:S05]  /*3230*/  BSYNC.RECONVERGENT B0 ;  /* 0x0000000000007941 */ /* 0x000fea0003800200 */
.L_x_150:
        /* <DEDUP_REMOVED lines=11> */
.L_x_154:
[----:B-1----:R-:W-:Y:S01]  /*32f0*/  FMUL.FTZ R0, R15, R4 ;  /* 0x000000040f007220 */ /* 0x002fe20000410000 */
[----:B------:R-:W-:-:S03]  /*3300*/  FMUL.FTZ R4, R4, 0.5 ;  /* 0x3f00000004047820 */ /* 0x000fc60000410000 */
[----:B------:R-:W-:-:S04]  /*3310*/  FFMA R3, -R0, R0, R15 ;  /* 0x0000000000037223 */ /* 0x000fc8000000010f */
[----:B------:R-:W-:-:S07]  /*3320*/  FFMA R0, R3, R4, R0 ;  /* 0x0000000403007223 */ /* 0x000fce0000000000 */
.L_x_155:
[----:B------:R-:W-:Y:S05]  /*3330*/  BSYNC.RECONVERGENT B0 ;  /* 0x0000000000007941 */ /* 0x000fea0003800200 */
.L_x_153:
[----:B------:R0:W-:Y:S01]  /*3340*/  STG.E desc[UR6][R6.64+0xe00], R0 ;  /* 0x000e000006007986 */ /* 0x0001e2000c101906 */
[----:B------:R-:W-:-:S07]  /*3350*/  VIADD R5, R5, 0x8 ;  /* 0x0000000805057836 */ /* 0x000fce0000000000 */
.L_x_131:
[----:B------:R-:W-:-:S13]  /*3360*/  ISETP.NE.AND P0, PT, RZ, UR4, PT ;  /* 0x00000004ff007c0c */ /* 0x000fda000bf05270 */
[----:B------:R-:W-:Y:S05]  /*3370*/  @!P0 EXIT ;  /* 0x000000000000894d */ /* 0x000fea0003800000 */
[----:B------:R-:W1:Y:S01]  /*3380*/  LDCU UR5, c[0x0][0x388] ;  /* 0x00007100ff0577ac */ /* 0x000e620008000800 */
[----:B------:R-:W-:Y:S02]  /*3390*/  UISETP.GE.U32.AND UP0, UPT, UR4, 0x4, UPT ;  /* 0x000000040400788c */ /* 0x000fe4000bf06070 */
[----:B-1----:R-:W-:-:S07]  /*33a0*/  ULOP3.LUT UR5, UR5, 0x3, URZ, 0xc0, !UPT ;  /* 0x0000000305057892 */ /* 0x002fce000f8ec0ff */
[----:B------:R-:W-:Y:S05]  /*33b0*/  BRA.U !UP0, `(.L_x_156) ;  /* 0x0000000508107547 */ /* 0x000fea000b800000 */
[----:B0-----:R-:W-:-:S05]  /*33c0*/  LEA R7, R5, R2, 0x7 ;  /* 0x0000000205077211 */ /* 0x001fca00078e38ff */
[----:B------:R-:W-:-:S05]  /*33d0*/  IMAD.WIDE R14, R7, 0x4, R10 ;  /* 0x00000004070e7825 */ /* 0x000fca00078e020a */
        /* <DEDUP_REMOVED lines=10> */
.L_x_158:
[----:B-1----:R-:W-:Y:S01]  /*3480*/  FMUL.FTZ R0, R3, R4 ;  /* 0x0000000403007220 */ /* 0x002fe20000410000 */
[----:B------:R-:W-:-:S03]  /*3490*/  FMUL.FTZ R4, R4, 0.5 ;  /* 0x3f00000004047820 */ /* 0x000fc60000410000 */
[----:B------:R-:W-:-:S04]  /*34a0*/  FFMA R3, -R0, R0, R3 ;  /* 0x0000000000037223 */ /* 0x000fc80000000103 */
[----:B------:R-:W-:-:S07]  /*34b0*/  FFMA R0, R3, R4, R0 ;  /* 0x0000000403007223 */ /* 0x000fce0000000000 */
.L_x_159:
[----:B------:R-:W-:Y:S05]  /*34c0*/  BSYNC.RECONVERGENT B0 ;  /* 0x0000000000007941 */ /* 0x000fea0003800200 */
.L_x_157:
[----:B------:R-:W-:-:S05]  /*34d0*/  IMAD.WIDE R6, R7, 0x4, R12 ;  /* 0x0000000407067825 */ /* 0x000fca00078e020c */
        /* <DEDUP_REMOVED lines=11> */
.L_x_161:
[----:B------:R-:W-:Y:S01]  /*3590*/  FMUL.FTZ R0, R9, R4 ;  /* 0x0000000409007220 */ /* 0x000fe20000410000 */
[----:B------:R-:W-:-:S03]  /*35a0*/  FMUL.FTZ R4, R4, 0.5 ;  /* 0x3f00000004047820 */ /* 0x000fc60000410000 */
[----:B------:R-:W-:-:S04]  /*35b0*/  FFMA R3, -R0, R0, R9 ;  /* 0x0000000000037223 */ /* 0x000fc80000000109 */
[----:B------:R-:W-:-:S07]  /*35c0*/  FFMA R0, R3, R4, R0 ;  /* 0x0000000403007223 */ /* 0x000fce0000000000 */
.L_x_162:
[----:B------:R-:W-:Y:S05]  /*35d0*/  BSYNC.RECONVERGENT B0 ;  /* 0x0000000000007941 */ /* 0x000fea0003800200 */
.L_x_160:
        /* <DEDUP_REMOVED lines=11> */
.L_x_164:
[----:B-1----:R-:W-:Y:S01]  /*3690*/  FMUL.FTZ R0, R9, R4 ;  /* 0x0000000409007220 */ /* 0x002fe20000410000 */
[----:B------:R-:W-:-:S03]  /*36a0*/  FMUL.FTZ R4, R4, 0.5 ;  /* 0x3f00000004047820 */ /* 0x000fc60000410000 */
[----:B------:R-:W-:-:S04]  /*36b0*/  FFMA R3, -R0, R0, R9 ;  /* 0x0000000000037223 */ /* 0x000fc80000000109 */
[----:B------:R-:W-:-:S07]  /*36c0*/  FFMA R0, R3, R4, R0 ;  /* 0x0000000403007223 */ /* 0x000fce0000000000 */
.L_x_165:
[----:B------:R-:W-:Y:S05]  /*36d0*/  BSYNC.RECONVERGENT B0 ;  /* 0x0000000000007941 */ /* 0x000fea0003800200 */
.L_x_163:
        /* <DEDUP_REMOVED lines=11> */
.L_x_167:
[----:B------:R-:W-:Y:S01]  /*3790*/  FMUL.FTZ R0, R15, R4 ;  /* 0x000000040f007220 */ /* 0x000fe20000410000 */
[----:B------:R-:W-:-:S03]  /*37a0*/  FMUL.FTZ R4, R4, 0.5 ;  /* 0x3f00000004047820 */ /* 0x000fc60000410000 */
[----:B------:R-:W-:-:S04]  /*37b0*/  FFMA R3, -R0, R0, R15 ;  /* 0x0000000000037223 */ /* 0x000fc8000000010f */
[----:B------:R-:W-:-:S07]  /*37c0*/  FFMA R0, R3, R4, R0 ;  /* 0x0000000403007223 */ /* 0x000fce0000000000 */
.L_x_168:
[----:B------:R-:W-:Y:S05]  /*37d0*/  BSYNC.RECONVERGENT B0 ;  /* 0x0000000000007941 */ /* 0x000fea0003800200 */
.L_x_166:
[----:B------:R1:W-:Y:S01]  /*37e0*/  STG.E desc[UR6][R6.64+0x600], R0 ;  /* 0x0006000006007986 */ /* 0x0003e2000c101906 */
[----:B------:R-:W-:-:S07]  /*37f0*/  IADD3 R5, PT, PT, R5, 0x4, RZ ;  /* 0x0000000405057810 */ /* 0x000fce0007ffe0ff */
.L_x_156:
[----:B------:R-:W-:-:S13]  /*3800*/  ISETP.NE.AND P0, PT, RZ, UR5, PT ;  /* 0x00000005ff007c0c */ /* 0x000fda000bf05270 */
[----:B------:R-:W-:Y:S05]  /*3810*/  @!P0 EXIT ;  /* 0x000000000000894d */ /* 0x000fea0003800000 */
[----:B------:R-:W-:Y:S01]  /*3820*/  LEA R5, R5, R2, 0x7 ;  /* 0x0000000205057211 */ /* 0x000fe200078e38ff */
[----:B------:R-:W-:-:S12]  /*3830*/  UIADD3 UR4, UPT, UPT, -UR5, URZ, URZ ;  /* 0x000000ff05047290 */ /* 0x000fd8000fffe1ff */
.L_x_172:
[----:B01----:R-:W-:-:S06]  /*3840*/  IMAD.WIDE R6, R5, 0x4, R10 ;  /* 0x0000000405067825 */ /* 0x003fcc00078e020a */
[----:B------:R-:W2:Y:S01]  /*3850*/  LDG.E R7, desc[UR6][R6.64] ;  /* 0x0000000606077981 */ /* 0x000ea2000c1e1900 */
[----:B------:R-:W-:Y:S01]  /*3860*/  BSSY.RECONVERGENT B0, `(.L_x_169) ;  /* 0x000000e000007945 */ /* 0x000fe20003800200 */
[----:B------:R-:W-:-:S04]  /*3870*/  IMAD.WIDE R2, R5, 0x4, R12 ;  /* 0x0000000405027825 */ /* 0x000fc800078e020c */
        /* <DEDUP_REMOVED lines=8> */
.L_x_170:
[----:B------:R-:W-:Y:S01]  /*3900*/  FMUL.FTZ R0, R7, R4 ;  /* 0x0000000407007220 */ /* 0x000fe20000410000 */
[----:B------:R-:W-:-:S03]  /*3910*/  FMUL.FTZ R4, R4, 0.5 ;  /* 0x3f00000004047820 */ /* 0x000fc60000410000 */
[----:B------:R-:W-:-:S04]  /*3920*/  FFMA R7, -R0, R0, R7 ;  /* 0x0000000000077223 */ /* 0x000fc80000000107 */
[----:B------:R-:W-:-:S07]  /*3930*/  FFMA R0, R7, R4, R0 ;  /* 0x0000000407007223 */ /* 0x000fce0000000000 */
.L_x_171:
[----:B------:R-:W-:Y:S05]  /*3940*/  BSYNC.RECONVERGENT B0 ;  /* 0x0000000000007941 */ /* 0x000fea0003800200 */
.L_x_169:
[----:B------:R-:W-:Y:S01]  /*3950*/  UIADD3 UR5, UPT, UPT, UR4, 0x1, URZ ;  /* 0x0000000104057890 */ /* 0x000fe2000fffe0ff */
[----:B------:R0:W-:Y:S05]  /*3960*/  STG.E desc[UR6][R2.64], R0 ;  /* 0x0000000002007986 */ /* 0x0001ea000c101906 */
[----:B------:R-:W-:-:S13]  /*3970*/  ISETP.NE.AND P0, PT, RZ, UR5, PT ;  /* 0x00000005ff007c0c */ /* 0x000fda000bf05270 */
[----:B0-----:R-:W-:Y:S05]  /*3980*/  @!P0 EXIT ;  /* 0x000000000000894d */ /* 0x001fea0003800000 */
[----:B------:R-:W-:Y:S01]  /*3990*/  IADD3 R5, PT, PT, R5, 0x80, RZ ;  /* 0x0000008005057810 */ /* 0x000fe20007ffe0ff */
[----:B------:R-:W-:Y:S01]  /*39a0*/  UMOV UR4, UR5 ;  /* 0x0000000500047c82 */ /* 0x000fe20008000000 */
[----:B------:R-:W-:Y:S05]  /*39b0*/  BRA `(.L_x_172) ;  /* 0xfffffffc00a07947 */ /* 0x000fea000383ffff */
        .weak           $__internal_0_$__cuda_sm20_sqrt_rn_f32_slowpath
        .type           $__internal_0_$__cuda_sm20_sqrt_rn_f32_slowpath,@function
        .size           $__internal_0_$__cuda_sm20_sqrt_rn_f32_slowpath,(.L_x_614 - $__internal_0_$__cuda_sm20_sqrt_rn_f32_slowpath)
$__internal_0_$__cuda_sm20_sqrt_rn_f32_slowpath:
[----:B------:R-:W-:-:S13]  /*39c0*/  LOP3.LUT P0, RZ, R0, 0x7fffffff, RZ, 0xc0, !PT ;  /* 0x7fffffff00ff7812 */ /* 0x000fda000780c0ff */
[----:B------:R-:W-:Y:S01]  /*39d0*/  @!P0 MOV R9, R0 ;  /* 0x0000000000098202 */ /* 0x000fe20000000f00 */
[----:B------:R-:W-:Y:S06]  /*39e0*/  @!P0 BRA `(.L_x_173) ;  /* 0x0000000000408947 */ /* 0x000fec0003800000 */
[----:B------:R-:W-:-:S13]  /*39f0*/  FSETP.GEU.FTZ.AND P0, PT, R0, RZ, PT ;  /* 0x000000ff0000720b */ /* 0x000fda0003f1e000 */
[----:B------:R-:W-:Y:S01]  /*3a00*/  @!P0 IMAD.MOV.U32 R9, RZ, RZ, 0x7fffffff ;  /* 0x7fffffffff098424 */ /* 0x000fe200078e00ff */
[----:B------:R-:W-:Y:S06]  /*3a10*/  @!P0 BRA `(.L_x_173) ;  /* 0x0000000000348947 */ /* 0x000fec0003800000 */
[----:B------:R-:W-:-:S13]  /*3a20*/  FSETP.GTU.FTZ.AND P0, PT, |R0|, +INF , PT ;  /* 0x7f8000000000780b */ /* 0x000fda0003f1c200 */
[----:B------:R-:W-:Y:S01]  /*3a30*/  @P0 FADD.FTZ R9, R0, 1 ;  /* 0x3f80000000090421 */ /* 0x000fe20000010000 */
[----:B------:R-:W-:Y:S06]  /*3a40*/  @P0 BRA `(.L_x_173) ;  /* 0x0000000000280947 */ /* 0x000fec0003800000 */
[----:B------:R-:W-:-:S13]  /*3a50*/  FSETP.NEU.FTZ.AND P0, PT, |R0|, +INF , PT ;  /* 0x7f8000000000780b */ /* 0x000fda0003f1d200 */
[----:B------:R-:W-:-:S04]  /*3a60*/  @P0 FFMA R22, R0, 1.84467440737095516160e+19, RZ ;  /* 0x5f80000000160823 */ /* 0x000fc800000000ff */
[----:B------:R-:W0:Y:S02]  /*3a70*/  @P0 MUFU.RSQ R21, R22 ;  /* 0x0000001600150308 */ /* 0x000e240000001400 */
[----:B0-----:R-:W-:Y:S01]  /*3a80*/  @P0 FMUL.FTZ R9, R22, R21 ;  /* 0x0000001516090220 */ /* 0x001fe20000410000 */
[----:B------:R-:W-:-:S03]  /*3a90*/  @P0 FMUL.FTZ R21, R21, 0.5 ;  /* 0x3f00000015150820 */ /* 0x000fc60000410000 */
[----:B------:R-:W-:-:S04]  /*3aa0*/  @P0 FADD.FTZ R23, -R9, -RZ ;  /* 0x800000ff09170221 */ /* 0x000fc80000010100 */
[----:B------:R-:W-:-:S04]  /*3ab0*/  @P0 FFMA R24, R9, R23, R22 ;  /* 0x0000001709180223 */ /* 0x000fc80000000016 */
[----:B------:R-:W-:Y:S01]  /*3ac0*/  @P0 FFMA R21, R24, R21, R9 ;  /* 0x0000001518150223 */ /* 0x000fe20000000009 */
[----:B------:R-:W-:-:S03]  /*3ad0*/  @!P0 MOV R9, R0 ;  /* 0x0000000000098202 */ /* 0x000fc60000000f00 */
[----:B------:R-:W-:-:S07]  /*3ae0*/  @P0 FMUL.FTZ R9, R21, 2.3283064365386962891e-10 ;  /* 0x2f80000015090820 */ /* 0x000fce0000410000 */
.L_x_173:
[----:B------:R-:W-:Y:S01]  /*3af0*/  HFMA2 R21, -RZ, RZ, 0, 0 ;  /* 0x00000000ff157431 */ /* 0x000fe200000001ff */
[----:B------:R-:W-:-:S03]  /*3b00*/  MOV R0, R9 ;  /* 0x0000000900007202 */ /* 0x000fc60000000f00 */
[----:B------:R-:W-:Y:S05]  /*3b10*/  RET.REL.NODEC R20 `(_ZN3cub18CUB_300001_SM_10006detail9transform16transform_kernelINS2_10policy_hubILb1EN4cuda3std3__45tupleIJN6thrust24THRUST_300001_SM_1000_NS6detail15normal_iteratorINSA_10device_ptrIfEEEEEEEE10policy1000El6SqrtOfSF_JPfEEEvT0_iT1_T2_DpNS2_10kernel_argIT3_EE) ;  /* 0xffffffc414387950 */ /* 0x000fea0003c3ffff */
.L_x_174:
[----:B------:R-:W-:-:S00]  /*3b20*/  BRA `(.L_x_174) ;  /* 0xfffffffc00fc7947 */ /* 0x000fc0000383ffff */
[----:B------:R-:W-:-:S00]  /*3b30*/  NOP ;  /* 0x0000000000007918 */ /* 0x000fc00000000000 */
        /* <DEDUP_REMOVED lines=12> */
.L_x_614:


//--------------------- .text._ZN3cub18CUB_300001_SM_10006detail9transform16transform_kernelINS2_10policy_hubILb1EN4cuda3std3__45tupleIJN6thrust24THRUST_300001_SM_1000_NS6detail15normal_iteratorINSA_10device_ptrIfEEEEEEEE10policy1000Ei6SqrtOfSF_JPfEEEvT0_iT1_T2_DpNS2_10kernel_argIT3_EE --------------------------
	.section	.text._ZN3cub18CUB_300001_SM_10006detail9transform16transform_kernelINS2_10policy_hubILb1EN4cuda3std3__45tupleIJN6thrust24THRUST_300001_SM_1000_NS6detail15normal_iteratorINSA_10device_ptrIfEEEEEEEE10policy1000Ei6SqrtOfSF_JPfEEEvT0_iT1_T2_DpNS2_10kernel_argIT3_EE,"ax",@progbits
	.align	128
        .global         _ZN3cub18CUB_300001_SM_10006detail9transform16transform_kernelINS2_10policy_hubILb1EN4cuda3std3__45tupleIJN6thrust24THRUST_300001_SM_1000_NS6detail15normal_iteratorINSA_10device_ptrIfEEEEEEEE10policy1000Ei6SqrtOfSF_JPfEEEvT0_iT1_T2_DpNS2_10kernel_argIT3_EE
        .type           _ZN3cub18CUB_300001_SM_10006detail9transform16transform_kernelINS2_10policy_hubILb1EN4cuda3std3__45tupleIJN6thrust24THRUST_300001_SM_1000_NS6detail15normal_iteratorINSA_10device_ptrIfEEEEEEEE10policy1000Ei6SqrtOfSF_JPfEEEvT0_iT1_T2_DpNS2_10kernel_argIT3_EE,@function
        .size           _ZN3cub18CUB_300001_SM_10006detail9transform16transform_kernelINS2_10policy_hubILb1EN4cuda3std3__45tupleIJN6thrust24THRUST_300001_SM_1000_NS6detail15normal_iteratorINSA_10device_ptrIfEEEEEEEE10policy1000Ei6SqrtOfSF_JPfEEEvT0_iT1_T2_DpNS2_10kernel_argIT3_EE,(.L_x_615 - _ZN3cub18CUB_300001_SM_10006detail9transform16transform_kernelINS2_10policy_hubILb1EN4cuda3std3__45tupleIJN6thrust24THRUST_300001_SM_1000_NS6detail15normal_iteratorINSA_10device_ptrIfEEEEEEEE10policy1000Ei6SqrtOfSF_JPfEEEvT0_iT1_T2_DpNS2_10kernel_argIT3_EE)
        .other          _ZN3cub18CUB_300001_SM_10006detail9transform16transform_kernelINS2_10policy_hubILb1EN4cuda3std3__45tupleIJN6thrust24THRUST_300001_SM_1000_NS6detail15normal_iteratorINSA_10device_ptrIfEEEEEEEE10policy1000Ei6SqrtOfSF_JPfEEEvT0_iT1_T2_DpNS2_10kernel_argIT3_EE,@"STO_CUDA_ENTRY STV_DEFAULT"
_ZN3cub18CUB_300001_SM_10006detail9transform16transform_kernelINS2_10policy_hubILb1EN4cuda3std3__45tupleIJN6thrust24THRUST_300001_SM_1000_NS6detail15normal_iteratorINSA_10device_ptrIfEEEEEEEE10policy1000Ei6SqrtOfSF_JPfEEEvT0_iT1_T2_DpNS2_10kernel_argIT3_EE:
.text._ZN3cub18CUB_300001_SM_10006detail9transform16transform_kernelINS2_10policy_hubILb1EN4cuda3std3__45tupleIJN6thrust24THRUST_300001_SM_1000_NS6detail15normal_iteratorINSA_10device_ptrIfEEEEEEEE10policy1000Ei6SqrtOfSF_JPfEEEvT0_iT1_T2_DpNS2_10kernel_argIT3_EE:
[----:B------:R-:W-:Y:S08]  /*0000*/  LDC R1, c[0x0][0x37c] ;  /* 0x0000df00ff017b82 */ /* 0x000ff00000000800 */
[----:B------:R-:W0:Y:S01]  /*0010*/  LDC.64 R6, c[0x0][0x380] ;  /* 0x0000e000ff067b82 */ /* 0x000e220000000a00 */
[----:B------:R-:W1:Y:S01]  /*0020*/  S2R R2, SR_TID.X ;  /* 0x0000000000027919 */ /* 0x000e620000002100 */
[----:B------:R-:W2:Y:S01]  /*0030*/  LDCU.64 UR6, c[0x0][0x358] ;  /* 0x00006b00ff0677ac */ /* 0x000ea20008000a00 */
[----:B------:R-:W-:Y:S05]  /*0040*/  BSSY.RECONVERGENT B0, `(.L_x_175) ;  /* 0x0000016000007945 */ /* 0x000fea0003800200 */
[----:B------:R-:W3:Y:S08]  /*0050*/  S2UR UR4, SR_CTAID.X ;  /* 0x00000000000479c3 */ /* 0x000ef00000002500 */
[----:B------:R-:W4:Y:S01]  /*0060*/  LDC.64 R18, c[0x0][0x398] ;  /* 0x0000e600ff127b82 */ /* 0x000f220000000a00 */
[----:B0-----:R-:W-:-:S07]  /*0070*/  SHF.L.U32 R0, R7, 0x7, RZ ;  /* 0x0000000707007819 */ /* 0x001fce00000006ff */
[----:B------:R-:W0:Y:S01]  /*0080*/  LDC.64 R16, c[0x0][0x390] ;  /* 0x0000e400ff107b82 */ /* 0x000e220000000a00 */
[----:B---3--:R-:W-:Y:S01]  /*0090*/  IMAD R9, R0, UR4, RZ ;  /* 0x0000000400097c24 */ /* 0x008fe2000f8e02ff */
[----:B-1----:R-:W-:-:S04]  /*00a0*/  SHF.L.U32 R11, R2, 0x7, RZ ;  /* 0x00000007020b7819 */ /* 0x002fc800000006ff */
[----:B------:R-:W-:-:S04]  /*00b0*/  IADD3 R5, PT, PT, -R9, R6, RZ ;  /* 0x0000000609057210 */ /* 0x000fc80007ffe1ff */
[CC--:B------:R-:W-:Y:S02]  /*00c0*/  VIMNMX R3, PT, PT, R0.reuse, R5.reuse, PT ;  /* 0x0000000500037248 */ /* 0x0c0fe40003fe0100 */
[----:B------:R-:W-:-:S03]  /*00d0*/  ISETP.GT.AND P0, PT, R0, R5, PT ;  /* 0x000000050000720c */ /* 0x000fc60003f04270 */
[----:B------:R-:W-:-:S05]  /*00e0*/  IMAD.SHL.U32 R6, R3, 0x4, RZ ;  /* 0x0000000403067824 */ /* 0x000fca00078e00ff */
[----:B------:R-:W-:-:S13]  /*00f0*/  ISETP.GE.AND P1, PT, R11, R6, PT ;  /* 0x000000060b00720c */ /* 0x000fda0003f26270 */
[----:B--2-4-:R-:W-:Y:S05]  /*0100*/  @P1 BRA `(.L_x_176) ;  /* 0x0000000000241947 */ /* 0x014fea0003800000 */
[----:B------:R-:W1:Y:S02]  /*0110*/  LDC.64 R4, c[0x0][0x398] ;  /* 0x0000e600ff047b82 */ /* 0x000e640000000a00 */
[----:B-1----:R-:W-:-:S04]  /*0120*/  IMAD.WIDE.U32 R4, R2, 0x80, R4 ;  /* 0x0000008002047825 */ /* 0x002fc800078e0004 */
[----:B------:R-:W-:-:S07]  /*0130*/  IMAD.WIDE R4, R9, 0x4, R4 ;  /* 0x0000000409047825 */ /* 0x000fce00078e0204 */
.L_x_177:
[----:B------:R-:W-:Y:S01]  /*0140*/  IADD3 R11, PT, PT, R11, 0x4000, RZ ;  /* 0x000040000b0b7810 */ /* 0x000fe20007ffe0ff */
[----:B------:R1:W-:Y:S03]  /*0150*/  CCTL.E.PF2 [R4] ;  /* 0x000000000400798f */ /* 0x0003e60000800100 */
[----:B------:R-:W-:Y:S02]  /*0160*/  ISETP.GE.AND P1, PT, R11, R6, PT ;  /* 0x000000060b00720c */ /* 0x000fe40003f26270 */
[----:B-1----:R-:W-:-:S04]  /*0170*/  IADD3 R4, P2, PT, R4, 0x4000, RZ ;  /* 0x0000400004047810 */ /* 0x002fc80007f5e0ff */
[----:B------:R-:W-:-:S07]  /*0180*/  IADD3.X R5, PT, PT, RZ, R5, RZ, P2, !PT ;  /* 0x00000005ff057210 */ /* 0x000fce00017fe4ff */
[----:B------:R-:W-:Y:S05]  /*0190*/  @!P1 BRA `(.L_x_177) ;  /* 0xfffffffc00e89947 */ /* 0x000fea000383ffff */
.L_x_176:
[----:B------:R-:W-:Y:S05]  /*01a0*/  BSYNC.RECONVERGENT B0 ;  /* 0x0000000000007941 */ /* 0x000fea0003800200 */
.L_x_175:
[----:B------:R-:W-:-:S04]  /*01b0*/  IMAD.WIDE R18, R9, 0x4, R18 ;  /* 0x0000000409127825 */ /* 0x000fc800078e0212 */
[----:B0-----:R-:W-:Y:S01]  /*01c0*/  IMAD.WIDE R16, R9, 0x4, R16 ;  /* 0x0000000409107825 */ /* 0x001fe200078e0210 */
[----:B------:R-:W-:Y:S06]  /*01d0*/  @P0 BRA `(.L_x_178) ;  /* 0x0000002000380947 */ /* 0x000fec0003800000 */
[----:B------:R-:W-:-:S13]  /*01e0*/  ISETP.GE.AND P0, PT, R7, 0x1, PT ;  /* 0x000000010700780c */ /* 0x000fda0003f06270 */
[----:B------:R-:W-:Y:S05]  /*01f0*/  @!P0 EXIT ;  /* 0x000000000000894d */ /* 0x000fea0003800000 */
[C---:B------:R-:W-:Y:S01]  /*0200*/  ISETP.GE.U32.AND P0, PT, R7.reuse, 0x10, PT ;  /* 0x000000100700780c */ /* 0x040fe20003f06070 */
[----:B------:R-:W-:Y:S01]  /*0210*/  HFMA2 R5, -RZ, RZ, 0, 0 ;  /* 0x00000000ff057431 */ /* 0x000fe200000001ff */
[----:B------:R-:W-:-:S11]  /*0220*/  LOP3.LUT R3, R7, 0xf, RZ, 0xc0, !PT ;  /* 0x0000000f07037812 */ /* 0x000fd600078ec0ff */
[----:B------:R-:W-:Y:S05]  /*0230*/  @!P0 BRA `(.L_x_179) ;  /* 0x00000010005c8947 */ /* 0x000fea0003800000 */
[C---:B------:R-:W-:Y:S01]  /*0240*/  IMAD.WIDE.U32 R8, R2.reuse, 0x4, RZ ;  /* 0x0000000402087825 */ /* 0x040fe200078e00ff */
[----:B------:R-:W-:Y:S02]  /*0250*/  LOP3.LUT R5, R7, 0x7ffffff0, RZ, 0xc0, !PT ;  /* 0x7ffffff007057812 */ /* 0x000fe400078ec0ff */
[----:B------:R-:W-:Y:S01]  /*0260*/  IADD3 R6, PT, PT, R2, 0x480, RZ ;  /* 0x0000048002067810 */ /* 0x000fe20007ffe0ff */
[----:B------:R-:W-:Y:S01]  /*0270*/  IMAD.MOV.U32 R7, RZ, RZ, R9 ;  /* 0x000000ffff077224 */ /* 0x000fe200078e0009 */
[----:B------:R-:W-:Y:S02]  /*0280*/  LOP3.LUT R4, R8, 0x1000, RZ, 0xfc, !PT ;  /* 0x0000100008047812 */ /* 0x000fe400078efcff */
[----:B------:R-:W-:-:S07]  /*0290*/  IADD3 R8, PT, PT, -R5, RZ, RZ ;  /* 0x000000ff05087210 */ /* 0x000fce0007ffe1ff */
.L_x_228:
[----:B------:R-:W-:-:S04]  /*02a0*/  IADD3 R20, P0, PT, R18, R4, RZ ;  /* 0x0000000412147210 */ /* 0x000fc80007f1e0ff */
[----:B------:R-:W-:-:S05]  /*02b0*/  IADD3.X R21, PT, PT, R19, R7, RZ, P0, !PT ;  /* 0x0000000713157210 */ /* 0x000fca00007fe4ff */
[----:B------:R-:W2:Y:S01]  /*02c0*/  LDG.E R9, desc[UR6][R20.64+-0x1000] ;  /* 0xfff0000614097981 */ /* 0x000ea2000c1e1900 */
[----:B------:R-:W-:Y:S01]  /*02d0*/  HFMA2 R15, -RZ, RZ, 0, 0 ;  /* 0x00000000ff0f7431 */ /* 0x000fe200000001ff */
[----:B------:R-:W-:Y:S01]  /*02e0*/  MOV R14, 0x600 ;  /* 0x00000600000e7802 */ /* 0x000fe20000000f00 */
[----:B------:R-:W-:Y:S04]  /*02f0*/  BSSY.RECONVERGENT B0, `(.L_x_180) ;  /* 0x000000e000007945 */ /* 0x000fe80003800200 */
[----:B------:R-:W-:-:S04]  /*0300*/  IMAD.WIDE R14, R6, 0x4, R14 ;  /* 0x00000004060e7825 */ /* 0x000fc800078e020e */
[----:B--2---:R-:W-:Y:S01]  /*0310*/  VIADD R0, R9, 0xf3000000 ;  /* 0xf300000009007836 */ /* 0x004fe20000000000 */
[----:B------:R0:W1:Y:S04]  /*0320*/  MUFU.RSQ R10, R9 ;  /* 0x00000009000a7308 */ /* 0x0000680000001400 */
[----:B------:R-:W-:-:S13]  /*0330*/  ISETP.GT.U32.AND P0, PT, R0, 0x727fffff, PT ;  /* 0x727fffff0000780c */ /* 0x000fda0003f04070 */
[----:B01----:R-:W-:Y:S05]  /*0340*/  @!P0 BRA `(.L_x_181) ;  /* 0x0000000000108947 */ /* 0x003fea0003800000 */
[----:B------:R-:W-:Y:S02]  /*0350*/  MOV R0, R9 ;  /* 0x0000000900007202 */ /* 0x000fe40000000f00 */
[----:B------:R-:W-:-:S07]  /*0360*/  MOV R10, 0x380 ;  /* 0x00000380000a7802 */ /* 0x000fce0000000f00 */
[----:B------:R-:W-:Y:S05]  /*0370*/  CALL.REL.NOINC `($__internal_1_$__cuda_sm20_sqrt_rn_f32_slowpath) ;  /* 0x00000034006c7944 */ /* 0x000fea0003c00000 */
[----:B------:R-:W-:Y:S05]  /*0380*/  BRA `(.L_x_182) ;  /* 0x0000000000107947 */ /* 0x000fea0003800000 */
.L_x_181:
[----:B------:R-:W-:Y:S01]  /*0390*/  FMUL.FTZ R0, R9, R10 ;  /* 0x0000000a09007220 */ /* 0x000fe20000410000 */
[----:B------:R-:W-:-:S03]  /*03a0*/  FMUL.FTZ R10, R10, 0.5 ;  /* 0x3f0000000a0a7820 */ /* 0x000fc60000410000 */
[----:B------:R-:W-:-:S04]  /*03b0*/  FFMA R9, -R0, R0, R9 ;  /* 0x0000000000097223 */ /* 0x000fc80000000109 */
[----:B------:R-:W-:-:S07]  /*03c0*/  FFMA R0, R9, R10, R0 ;  /* 0x0000000a09007223 */ /* 0x000fce0000000000 */
.L_x_182:
[----:B------:R-:W-:Y:S05]  /*03d0*/  BSYNC.RECONVERGENT B0 ;  /* 0x0000000000007941 */ /* 0x000fea0003800200 */
.L_x_180:
[----:B------:R-:W-:-:S05]  /*03e0*/  IADD3 R12, P0, PT, R16, R4, RZ ;  /* 0x00000004100c7210 */ /* 0x000fca0007f1e0ff */
[----:B------:R-:W-:-:S05]  /*03f0*/  IMAD.X R13, R17, 0x1, R7, P0 ;  /* 0x00000001110d7824 */ /* 0x000fca00000e0607 */
        /* <DEDUP_REMOVED lines=9> */
[----:B------:R-:W-:Y:S05]  /*0490*/  CALL.REL.NOINC `($__internal_1_$__cuda_sm20_sqrt_rn_f32_slowpath) ;  /* 0x0000003400247944 */ /* 0x000fea0003c00000 */
[----:B------:R-:W-:Y:S05]  /*04a0*/  BRA `(.L_x_185) ;  /* 0x0000000000107947 */ /* 0x000fea0003800000 */
.L_x_184:
[----:B-1----:R-:W-:Y:S01]  /*04b0*/  FMUL.FTZ R0, R11, R10 ;  /* 0x0000000a0b007220 */ /* 0x002fe20000410000 */
[----:B------:R-:W-:-:S03]  /*04c0*/  FMUL.FTZ R10, R10, 0.5 ;  /* 0x3f0000000a0a7820 */ /* 0x000fc60000410000 */
[----:B------:R-:W-:-:S04]  /*04d0*/  FFMA R9, -R0, R0, R11 ;  /* 0x0000000000097223 */ /* 0x000fc8000000010b */
[----:B------:R-:W-:-:S07]  /*04e0*/  FFMA R0, R9, R10, R0 ;  /* 0x0000000a09007223 */ /* 0x000fce0000000000 */
.L_x_185:
[----:B------:R-:W-:Y:S05]  /*04f0*/  BSYNC.RECONVERGENT B0 ;  /* 0x0000000000007941 */ /* 0x000fea0003800200 */
.L_x_183:
[----:B------:R0:W-:Y:S04]  /*0500*/  STG.E desc[UR6][R12.64+-0xe00], R0 ;  /* 0xfff200000c007986 */ /* 0x0001e8000c101906 */
[----:B------:R-:W2:Y:S01]  /*0510*/  LDG.E R11, desc[UR6][R20.64+-0xc00] ;  /* 0xfff40006140b7981 */ /* 0x000ea2000c1e1900 */
[----:B------:R-:W-:Y:S01]  /*0520*/  BSSY.RECONVERGENT B0, `(.L_x_186) ;  /* 0x000000d000007945 */ /* 0x000fe20003800200 */
[----:B--2---:R-:W-:Y:S01]  /*0530*/  IADD3 R9, PT, PT, R11, -0xd000000, RZ ;  /* 0xf30000000b097810 */ /* 0x004fe20007ffe0ff */
[----:B------:R0:W1:Y:S03]  /*0540*/  MUFU.RSQ R10, R11 ;  /* 0x0000000b000a7308 */ /* 0x0000660000001400 */
[----:B------:R-:W-:-:S13]  /*0550*/  ISETP.GT.U32.AND P0, PT, R9, 0x727fffff, PT ;  /* 0x727fffff0900780c */ /* 0x000fda0003f04070 */
[----:B0-----:R-:W-:Y:S05]  /*0560*/  @!P0 BRA `(.L_x_187) ;  /* 0x0000000000108947 */ /* 0x001fea0003800000 */
[----:B------:R-:W-:Y:S01]  /*0570*/  IMAD.MOV.U32 R0, RZ, RZ, R11 ;  /* 0x000000ffff007224 */ /* 0x000fe200078e000b */
[----:B-1----:R-:W-:-:S07]  /*0580*/  MOV R10, 0x5a0 ;  /* 0x000005a0000a7802 */ /* 0x002fce0000000f00 */
[----:B------:R-:W-:Y:S05]  /*0590*/  CALL.REL.NOINC `($__internal_1_$__cuda_sm20_sqrt_rn_f32_slowpath) ;  /* 0x0000003000e47944 */ /* 0x000fea0003c00000 */
[----:B------:R-:W-:Y:S05]  /*05a0*/  BRA `(.L_x_188) ;  /* 0x0000000000107947 */ /* 0x000fea0003800000 */
.L_x_187:
[----:B-1----:R-:W-:Y:S01]  /*05b0*/  FMUL.FTZ R0, R11, R10 ;  /* 0x0000000a0b007220 */ /* 0x002fe20000410000 */
[----:B------:R-:W-:-:S03]  /*05c0*/  FMUL.FTZ R10, R10, 0.5 ;  /* 0x3f0000000a0a7820 */ /* 0x000fc60000410000 */
[----:B------:R-:W-:-:S04]  /*05d0*/  FFMA R9, -R0, R0, R11 ;  /* 0x0000000000097223 */ /* 0x000fc8000000010b */
[----:B------:R-:W-:-:S07]  /*05e0*/  FFMA R0, R9, R10, R0 ;  /* 0x0000000a09007223 */ /* 0x000fce0000000000 */
.L_x_188:
[----:B------:R-:W-:Y:S05]  /*05f0*/  BSYNC.RECONVERGENT B0 ;  /* 0x0000000000007941 */ /* 0x000fea0003800200 */
.L_x_186:
        /* <DEDUP_REMOVED lines=11> */
.L_x_190:
[----:B-1----:R-:W-:Y:S01]  /*06b0*/  FMUL.FTZ R0, R11, R10 ;  /* 0x0000000a0b007220 */ /* 0x002fe20000410000 */
[----:B------:R-:W-:-:S03]  /*06c0*/  FMUL.FTZ R10, R10, 0.5 ;  /* 0x3f0000000a0a7820 */ /* 0x000fc60000410000 */
[----:B------:R-:W-:-:S04]  /*06d0*/  FFMA R9, -R0, R0, R11 ;  /* 0x0000000000097223 */ /* 0x000fc8000000010b */
[----:B------:R-:W-:-:S07]  /*06e0*/  FFMA R0, R9, R10, R0 ;  /* 0x0000000a09007223 */ /* 0x000fce0000000000 */
.L_x_191:
[----:B------:R-:W-:Y:S05]  /*06f0*/  BSYNC.RECONVERGENT B0 ;  /* 0x0000000000007941 */ /* 0x000fea0003800200 */
.L_x_189:
        /* <DEDUP_REMOVED lines=11> */
.L_x_193:
[----:B-1----:R-:W-:Y:S01]  /*07b0*/  FMUL.FTZ R0, R11, R10 ;  /* 0x0000000a0b007220 */ /* 0x002fe20000410000 */
[----:B------:R-:W-:-:S03]  /*07c0*/  FMUL.FTZ R10, R10, 0.5 ;  /* 0x3f0000000a0a7820 */ /* 0x000fc60000410000 */
[----:B------:R-:W-:-:S04]  /*07d0*/  FFMA R9, -R0, R0, R11 ;  /* 0x0000000000097223 */ /* 0x000fc8000000010b */
[----:B------:R-:W-:-:S07]  /*07e0*/  FFMA R0, R9, R10, R0 ;  /* 0x0000000a09007223 */ /* 0x000fce0000000000 */
.L_x_194:
[----:B------:R-:W-:Y:S05]  /*07f0*/  BSYNC.RECONVERGENT B0 ;  /* 0x0000000000007941 */ /* 0x000fea0003800200 */
.L_x_192:
        /* <DEDUP_REMOVED lines=11> */
.L_x_196:
[----:B-1----:R-:W-:Y:S01]  /*08b0*/  FMUL.FTZ R0, R11, R10 ;  /* 0x0000000a0b007220 */ /* 0x002fe20000410000 */
[----:B------:R-:W-:-:S03]  /*08c0*/  FMUL.FTZ R10, R10, 0.5 ;  /* 0x3f0000000a0a7820 */ /* 0x000fc60000410000 */
[----:B------:R-:W-:-:S04]  /*08d0*/  FFMA R9, -R0, R0, R11 ;  /* 0x0000000000097223 */ /* 0x000fc8000000010b */
[----:B------:R-:W-:-:S07]  /*08e0*/  FFMA R0, R9, R10, R0 ;  /* 0x0000000a09007223 */ /* 0x000fce0000000000 */
.L_x_197:
[----:B------:R-:W-:Y:S05]  /*08f0*/  BSYNC.RECONVERGENT B0 ;  /* 0x0000000000007941 */ /* 0x000fea0003800200 */
.L_x_195:
        /* <DEDUP_REMOVED lines=11> */
.L_x_199:
[----:B-1----:R-:W-:Y:S01]  /*09b0*/  FMUL.FTZ R0, R11, R10 ;  /* 0x0000000a0b007220 */ /* 0x002fe20000410000 */
[----:B------:R-:W-:-:S03]  /*09c0*/  FMUL.FTZ R10, R10, 0.5 ;  /* 0x3f0000000a0a7820 */ /* 0x000fc60000410000 */
[----:B------:R-:W-:-:S04]  /*09d0*/  FFMA R9, -R0, R0, R11 ;  /* 0x0000000000097223 */ /* 0x000fc8000000010b */
[----:B------:R-:W-:-:S07]  /*09e0*/  FFMA R0, R9, R10, R0 ;  /* 0x0000000a09007223 */ /* 0x000fce0000000000 */
.L_x_200:
[----:B------:R-:W-:Y:S05]  /*09f0*/  BSYNC.RECONVERGENT B0 ;  /* 0x0000000000007941 */ /* 0x000fea0003800200 */
.L_x_198:
        /* <DEDUP_REMOVED lines=11> */
.L_x_202:
[----:B-1----:R-:W-:Y:S01]  /*0ab0*/  FMUL.FTZ R0, R11, R10 ;  /* 0x0000000a0b007220 */ /* 0x002fe20000410000 */
[----:B------:R-:W-:-:S03]  /*0ac0*/  FMUL.FTZ R10, R10, 0.5 ;  /* 0x3f0000000a0a7820 */ /* 0x000fc60000410000 */
[----:B------:R-:W-:-:S04]  /*0ad0*/  FFMA R9, -R0, R0, R11 ;  /* 0x0000000000097223 */ /* 0x000fc8000000010b */
[----:B------:R-:W-:-:S07]  /*0ae0*/  FFMA R0, R9, R10, R0 ;  /* 0x0000000a09007223 */ /* 0x000fce0000000000 */
.L_x_203:
[----:B------:R-:W-:Y:S05]  /*0af0*/  BSYNC.RECONVERGENT B0 ;  /* 0x0000000000007941 */ /* 0x000fea0003800200 */
.L_x_201:
        /* <DEDUP_REMOVED lines=11> */
.L_x_205:
[----:B-1----:R-:W-:Y:S01]  /*0bb0*/  FMUL.FTZ R0, R21, R10 ;  /* 0x0000000a15007220 */ /* 0x002fe20000410000 */
[----:B------:R-:W-:-:S03]  /*0bc0*/  FMUL.FTZ R10, R10, 0.5 ;  /* 0x3f0000000a0a7820 */ /* 0x000fc60000410000 */
[----:B------:R-:W-:-:S04]  /*0bd0*/  FFMA R9, -R0, R0, R21 ;  /* 0x0000000000097223 */ /* 0x000fc80000000115 */
[----:B------:R-:W-:-:S07]  /*0be0*/  FFMA R0, R9, R10, R0 ;  /* 0x0000000a09007223 */ /* 0x000fce0000000000 */
.L_x_206:
[----:B------:R-:W-:Y:S05]  /*0bf0*/  BSYNC.RECONVERGENT B0 ;  /* 0x0000000000007941 */ /* 0x000fea0003800200 */
.L_x_204:
[----:B------:R-:W-:Y:S01]  /*0c00*/  IADD3 R20, P0, PT, R18, R14, RZ ;  /* 0x0000000e12147210 */ /* 0x000fe20007f1e0ff */
[----:B------:R0:W-:Y:S03]  /*0c10*/  STG.E desc[UR6][R12.64], R0 ;  /* 0x000000000c007986 */ /* 0x0001e6000c101906 */
[----:B------:R-:W-:-:S05]  /*0c20*/  IADD3.X R21, PT, PT, R19, R15, RZ, P0, !PT ;  /* 0x0000000f13157210 */ /* 0x000fca00007fe4ff */
        /* <DEDUP_REMOVED lines=10> */
.L_x_208:
[----:B-1----:R-:W-:Y:S01]  /*0cd0*/  FMUL.FTZ R0, R11, R10 ;  /* 0x0000000a0b007220 */ /* 0x002fe20000410000 */
[----:B------:R-:W-:-:S03]  /*0ce0*/  FMUL.FTZ R10, R10, 0.5 ;  /* 0x3f0000000a0a7820 */ /* 0x000fc60000410000 */
[----:B------:R-:W-:-:S04]  /*0cf0*/  FFMA R9, -R0, R0, R11 ;  /* 0x0000000000097223 */ /* 0x000fc8000000010b */
[----:B------:R-:W-:-:S07]  /*0d00*/  FFMA R0, R9, R10, R0 ;  /* 0x0000000a09007223 */ /* 0x000fce0000000000 */
.L_x_209:
[----:B------:R-:W-:Y:S05]  /*0d10*/  BSYNC.RECONVERGENT B0 ;  /* 0x0000000000007941 */ /* 0x000fea0003800200 */
.L_x_207:
        /* <DEDUP_REMOVED lines=13> */
.L_x_211:
[----:B-1----:R-:W-:Y:S01]  /*0df0*/  FMUL.FTZ R0, R11, R10 ;  /* 0x0000000a0b007220 */ /* 0x002fe20000410000 */
[----:B------:R-:W-:-:S03]  /*0e00*/  FMUL.FTZ R10, R10, 0.5 ;  /* 0x3f0000000a0a7820 */ /* 0x000fc60000410000 */
[----:B------:R-:W-:-:S04]  /*0e10*/  FFMA R9, -R0, R0, R11 ;  /* 0x0000000000097223 */ /* 0x000fc8000000010b */
[----:B------:R-:W-:-:S07]  /*0e20*/  FFMA R0, R9, R10, R0 ;  /* 0x0000000a09007223 */ /* 0x000fce0000000000 */
.L_x_212:
[----:B------:R-:W-:Y:S05]  /*0e30*/  BSYNC.RECONVERGENT B0 ;  /* 0x0000000000007941 */ /* 0x000fea0003800200 */
.L_x_210:
        /* <DEDUP_REMOVED lines=11> */
.L_x_214:
[----:B-1----:R-:W-:Y:S01]  /*0ef0*/  FMUL.FTZ R0, R11, R10 ;  /* 0x0000000a0b007220 */ /* 0x002fe20000410000 */
[----:B------:R-:W-:-:S03]  /*0f00*/  FMUL.FTZ R10, R10, 0.5 ;  /* 0x3f0000000a0a7820 */ /* 0x000fc60000410000 */
[----:B------:R-:W-:-:S04]  /*0f10*/  FFMA R9, -R0, R0, R11 ;  /* 0x0000000000097223 */ /* 0x000fc8000000010b */
[----:B------:R-:W-:-:S07]  /*0f20*/  FFMA R0, R9, R10, R0 ;  /* 0x0000000a09007223 */ /* 0x000fce0000000000 */
.L_x_215:
[----:B------:R-:W-:Y:S05]  /*0f30*/  BSYNC.RECONVERGENT B0 ;  /* 0x0000000000007941 */ /* 0x000fea0003800200 */
.L_x_213:
        /* <DEDUP_REMOVED lines=11> */
.L_x_217:
[----:B-1----:R-:W-:Y:S01]  /*0ff0*/  FMUL.FTZ R0, R11, R10 ;  /* 0x0000000a0b007220 */ /* 0x002fe20000410000 */
[----:B------:R-:W-:-:S03]  /*1000*/  FMUL.FTZ R10, R10, 0.5 ;  /* 0x3f0000000a0a7820 */ /* 0x000fc60000410000 */
[----:B------:R-:W-:-:S04]  /*1010*/  FFMA R9, -R0, R0, R11 ;  /* 0x0000000000097223 */ /* 0x000fc8000000010b */
[----:B------:R-:W-:-:S07]  /*1020*/  FFMA R0, R9, R10, R0 ;  /* 0x0000000a09007223 */ /* 0x000fce0000000000 */
.L_x_218:
[----:B------:R-:W-:Y:S05]  /*1030*/  BSYNC.RECONVERGENT B0 ;  /* 0x0000000000007941 */ /* 0x000fea0003800200 */
.L_x_216:
        /* <DEDUP_REMOVED lines=11> */
.L_x_220:
[----:B-1----:R-:W-:Y:S01]  /*10f0*/  FMUL.FTZ R0, R11, R10 ;  /* 0x0000000a0b007220 */ /* 0x002fe20000410000 */
[----:B------:R-:W-:-:S03]  /*1100*/  FMUL.FTZ R10, R10, 0.5 ;  /* 0x3f0000000a0a7820 */ /* 0x000fc60000410000 */
[----:B------:R-:W-:-:S04]  /*1110*/  FFMA R9, -R0, R0, R11 ;  /* 0x0000000000097223 */ /* 0x000fc8000000010b */
[----:B------:R-:W-:-:S07]  /*1120*/  FFMA R0, R9, R10, R0 ;  /* 0x0000000a09007223 */ /* 0x000fce0000000000 */
.L_x_221:
[----:B------:R-:W-:Y:S05]  /*1130*/  BSYNC.RECONVERGENT B0 ;  /* 0x0000000000007941 */ /* 0x000fea0003800200 */
.L_x_219:
        /* <DEDUP_REMOVED lines=11> */
.L_x_223:
[----:B-1----:R-:W-:Y:S01]  /*11f0*/  FMUL.FTZ R0, R11, R10 ;  /* 0x0000000a0b007220 */ /* 0x002fe20000410000 */
[----:B------:R-:W-:-:S03]  /*1200*/  FMUL.FTZ R10, R10, 0.5 ;  /* 0x3f0000000a0a7820 */ /* 0x000fc60000410000 */
[----:B------:R-:W-:-:S04]  /*1210*/  FFMA R9, -R0, R0, R11 ;  /* 0x0000000000097223 */ /* 0x000fc8000000010b */
[----:B------:R-:W-:-:S07]  /*1220*/  FFMA R0, R9, R10, R0 ;  /* 0x0000000a09007223 */ /* 0x000fce0000000000 */
.L_x_224:
[----:B------:R-:W-:Y:S05]  /*1230*/  BSYNC.RECONVERGENT B0 ;  /* 0x0000000000007941 */ /* 0x000fea0003800200 */
.L_x_222:
        /* <DEDUP_REMOVED lines=11> */
.L_x_226:
[----:B-1----:R-:W-:Y:S01]  /*12f0*/  FMUL.FTZ R0, R21, R10 ;  /* 0x0000000a15007220 */ /* 0x002fe20000410000 */
[----:B------:R-:W-:-:S03]  /*1300*/  FMUL.FTZ R10, R10, 0.5 ;  /* 0x3f0000000a0a7820 */ /* 0x000fc60000410000 */
[----:B------:R-:W-:-:S04]  /*1310*/  FFMA R9, -R0, R0, R21 ;  /* 0x0000000000097223 */ /* 0x000fc80000000115 */
[----:B------:R-:W-:-:S07]  /*1320*/  FFMA R0, R9, R10, R0 ;  /* 0x0000000a09007223 */ /* 0x000fce0000000000 */
.L_x_227:
[----:B------:R-:W-:Y:S05]  /*1330*/  BSYNC.RECONVERGENT B0 ;  /* 0x0000000000007941 */ /* 0x000fea0003800200 */
.L_x_225:
[----:B------:R0:W-:Y:S01]  /*1340*/  STG.E desc[UR6][R12.64+0x600], R0 ;  /* 0x000600000c007986 */ /* 0x0001e2000c101906 */
[----:B------:R-:W-:Y:S02]  /*1350*/  IADD3 R8, PT, PT, R8, 0x10, RZ ;  /* 0x0000001008087810 */ /* 0x000fe40007ffe0ff */
[----:B------:R-:W-:Y:S02]  /*1360*/  IADD3 R4, P1, PT, R4, 0x2000, RZ ;  /* 0x0000200004047810 */ /* 0x000fe40007f3e0ff */
[----:B------:R-:W-:Y:S02]  /*1370*/  ISETP.NE.AND P0, PT, R8, RZ, PT ;  /* 0x000000ff0800720c */ /* 0x000fe40003f05270 */
[----:B------:R-:W-:Y:S02]  /*1380*/  IADD3 R6, PT, PT, R6, 0x800, RZ ;  /* 0x0000080006067810 */ /* 0x000fe40007ffe0ff */
[----:B------:R-:W-:-:S09]  /*1390*/  IADD3.X R7, PT, PT, RZ, R7, RZ, P1, !PT ;  /* 0x00000007ff077210 */ /* 0x000fd20000ffe4ff */
[----:B0-----:R-:W-:Y:S05]  /*13a0*/  @P0 BRA `(.L_x_228) ;  /* 0xffffffec00bc0947 */ /* 0x001fea000383ffff */
.L_x_179:
[----:B------:R-:W-:-:S13]  /*13b0*/  ISETP.NE.AND P0, PT, R3, RZ, PT ;  /* 0x000000ff0300720c */ /* 0x000fda0003f05270 */
[----:B------:R-:W-:Y:S05]  /*13c0*/  @!P0 EXIT ;  /* 0x000000000000894d */ /* 0x000fea0003800000 */
[----:B------:R-:W0:Y:S01]  /*13d0*/  LDCU UR4, c[0x0][0x384] ;  /* 0x00007080ff0477ac */ /* 0x000e220008000800 */
[----:B------:R-:W-:Y:S01]  /*13e0*/  ISETP.GE.U32.AND P0, PT, R3, 0x8, PT ;  /* 0x000000080300780c */ /* 0x000fe20003f06070 */
[----:B0-----:R-:W-:-:S12]  /*13f0*/  ULOP3.LUT UR4, UR4, 0x7, URZ, 0xc0, !UPT ;  /* 0x0000000704047892 */ /* 0x001fd8000f8ec0ff */
[----:B------:R-:W-:Y:S05]  /*1400*/  @!P0 BRA `(.L_x_229) ;  /* 0x0000000800108947 */ /* 0x000fea0003800000 */
[----:B------:R-:W-:-:S04]  /*1410*/  IMAD R7, R5, 0x80, R2 ;  /* 0x0000008005077824 */ /* 0x000fc800078e0202 */
        /* <DEDUP_REMOVED lines=9> */
[----:B-1----:R-:W-:Y:S05]  /*14b0*/  CALL.REL.NOINC `($__internal_1_$__cuda_sm20_sqrt_rn_f32_slowpath) ;  /* 0x00000024001c7944 */ /* 0x002fea0003c00000 */
[----:B------:R-:W-:Y:S05]  /*14c0*/  BRA `(.L_x_232) ;  /* 0x0000000000107947 */ /* 0x000fea0003800000 */
.L_x_231:
[----:B-1----:R-:W-:Y:S01]  /*14d0*/  FMUL.FTZ R0, R3, R4 ;  /* 0x0000000403007220 */ /* 0x002fe20000410000 */
[----:B------:R-:W-:-:S03]  /*14e0*/  FMUL.FTZ R4, R4, 0.5 ;  /* 0x3f00000004047820 */ /* 0x000fc60000410000 */
[----:B------:R-:W-:-:S04]  /*14f0*/  FFMA R3, -R0, R0, R3 ;  /* 0x0000000000037223 */ /* 0x000fc80000000103 */
[----:B------:R-:W-:-:S07]  /*1500*/  FFMA R0, R3, R4, R0 ;  /* 0x0000000403007223 */ /* 0x000fce0000000000 */
.L_x_232:
[----:B------:R-:W-:Y:S05]  /*1510*/  BSYNC.RECONVERGENT B0 ;  /* 0x0000000000007941 */ /* 0x000fea0003800200 */
.L_x_230:
        /* <DEDUP_REMOVED lines=10> */
[----:B-1----:R-:W-:Y:S05]  /*15c0*/  CALL.REL.NOINC `($__internal_1_$__cuda_sm20_sqrt_rn_f32_slowpath) ;  /* 0x0000002000d87944 */ /* 0x002fea0003c00000 */
[----:B------:R-:W-:Y:S05]  /*15d0*/  BRA `(.L_x_235) ;  /* 0x0000000000107947 */ /* 0x000fea0003800000 */
.L_x_234:
[----:B-1----:R-:W-:Y:S01]  /*15e0*/  FMUL.FTZ R0, R9, R4 ;  /* 0x0000000409007220 */ /* 0x002fe20000410000 */
[----:B------:R-:W-:-:S03]  /*15f0*/  FMUL.FTZ R4, R4, 0.5 ;  /* 0x3f00000004047820 */ /* 0x000fc60000410000 */
[----:B------:R-:W-:-:S04]  /*1600*/  FFMA R3, -R0, R0, R9 ;  /* 0x0000000000037223 */ /* 0x000fc80000000109 */
[----:B------:R-:W-:-:S07]  /*1610*/  FFMA R0, R3, R4, R0 ;  /* 0x0000000403007223 */ /* 0x000fce0000000000 */
.L_x_235:
[----:B------:R-:W-:Y:S05]  /*1620*/  BSYNC.RECONVERGENT B0 ;  /* 0x0000000000007941 */ /* 0x000fea0003800200 */
.L_x_233:
        /* <DEDUP_REMOVED lines=11> */
.L_x_237:
[----:B-1----:R-:W-:Y:S01]  /*16e0*/  FMUL.FTZ R0, R9, R4 ;  /* 0x0000000409007220 */ /* 0x002fe20000410000 */
[----:B------:R-:W-:-:S03]  /*16f0*/  FMUL.FTZ R4, R4, 0.5 ;  /* 0x3f00000004047820 */ /* 0x000fc60000410000 */
[----:B------:R-:W-:-:S04]  /*1700*/  FFMA R3, -R0, R0, R9 ;  /* 0x0000000000037223 */ /* 0x000fc80000000109 */
[----:B------:R-:W-:-:S07]  /*1710*/  FFMA R0, R3, R4, R0 ;  /* 0x0000000403007223 */ /* 0x000fce0000000000 */
.L_x_238:
[----:B------:R-:W-:Y:S05]  /*1720*/  BSYNC.RECONVERGENT B0 ;  /* 0x0000000000007941 */ /* 0x000fea0003800200 */
.L_x_236:
        /* <DEDUP_REMOVED lines=11> */
.L_x_240:
[----:B-1----:R-:W-:Y:S01]  /*17e0*/  FMUL.FTZ R0, R9, R4 ;  /* 0x0000000409007220 */ /* 0x002fe20000410000 */
[----:B------:R-:W-:-:S03]  /*17f0*/  FMUL.FTZ R4, R4, 0.5 ;  /* 0x3f00000004047820 */ /* 0x000fc60000410000 */
[----:B------:R-:W-:-:S04]  /*1800*/  FFMA R3, -R0, R0, R9 ;  /* 0x0000000000037223 */ /* 0x000fc80000000109 */
[----:B------:R-:W-:-:S07]  /*1810*/  FFMA R0, R3, R4, R0 ;  /* 0x0000000403007223 */ /* 0x000fce0000000000 */
.L_x_241:
[----:B------:R-:W-:Y:S05]  /*1820*/  BSYNC.RECONVERGENT B0 ;  /* 0x0000000000007941 */ /* 0x000fea0003800200 */
.L_x_239:
        /* <DEDUP_REMOVED lines=11> */
.L_x_243:
[----:B-1----:R-:W-:Y:S01]  /*18e0*/  FMUL.FTZ R0, R9, R4 ;  /* 0x0000000409007220 */ /* 0x002fe20000410000 */
[----:B------:R-:W-:-:S03]  /*18f0*/  FMUL.FTZ R4, R4, 0.5 ;  /* 0x3f00000004047820 */ /* 0x000fc60000410000 */
[----:B------:R-:W-:-:S04]  /*1900*/  FFMA R3, -R0, R0, R9 ;  /* 0x0000000000037223 */ /* 0x000fc80000000109 */
[----:B------:R-:W-:-:S07]  /*1910*/  FFMA R0, R3, R4, R0 ;  /* 0x0000000403007223 */ /* 0x000fce0000000000 */
.L_x_244:
[----:B------:R-:W-:Y:S05]  /*1920*/  BSYNC.RECONVERGENT B0 ;  /* 0x0000000000007941 */ /* 0x000fea0003800200 */
.L_x_242:
        /* <DEDUP_REMOVED lines=11> */
.L_x_246:
[----:B-1----:R-:W-:Y:S01]  /*19e0*/  FMUL.FTZ R0, R9, R4 ;  /* 0x0000000409007220 */ /* 0x002fe20000410000 */
[----:B------:R-:W-:-:S03]  /*19f0*/  FMUL.FTZ R4, R4, 0.5 ;  /* 0x3f00000004047820 */ /* 0x000fc60000410000 */
[----:B------:R-:W-:-:S04]  /*1a00*/  FFMA R3, -R0, R0, R9 ;  /* 0x0000000000037223 */ /* 0x000fc80000000109 */
[----:B------:R-:W-:-:S07]  /*1a10*/  FFMA R0, R3, R4, R0 ;  /* 0x0000000403007223 */ /* 0x000fce0000000000 */
.L_x_247:
[----:B------:R-:W-:Y:S05]  /*1a20*/  BSYNC.RECONVERGENT B0 ;  /* 0x0000000000007941 */ /* 0x000fea0003800200 */
.L_x_245:
        /* <DEDUP_REMOVED lines=11> */
.L_x_249:
[----:B-1----:R-:W-:Y:S01]  /*1ae0*/  FMUL.FTZ R0, R9, R4 ;  /* 0x0000000409007220 */ /* 0x002fe20000410000 */
[----:B------:R-:W-:-:S03]  /*1af0*/  FMUL.FTZ R4, R4, 0.5 ;  /* 0x3f00000004047820 */ /* 0x000fc60000410000 */
[----:B------:R-:W-:-:S04]  /*1b00*/  FFMA R3, -R0, R0, R9 ;  /* 0x0000000000037223 */ /* 0x000fc80000000109 */
[----:B------:R-:W-:-:S07]  /*1b10*/  FFMA R0, R3, R4, R0 ;  /* 0x0000000403007223 */ /* 0x000fce0000000000 */
.L_x_250:
[----:B------:R-:W-:Y:S05]  /*1b20*/  BSYNC.RECONVERGENT B0 ;  /* 0x0000000000007941 */ /* 0x000fea0003800200 */
.L_x_248:
        /* <DEDUP_REMOVED lines=11> */
.L_x_252:
[----:B-1----:R-:W-:Y:S01]  /*1be0*/  FMUL.FTZ R0, R13, R4 ;  /* 0x000000040d007220 */ /* 0x002fe20000410000 */
[----:B------:R-:W-:-:S03]  /*1bf0*/  FMUL.FTZ R4, R4, 0.5 ;  /* 0x3f00000004047820 */ /* 0x000fc60000410000 */
[----:B------:R-:W-:-:S04]  /*1c00*/  FFMA R3, -R0, R0, R13 ;  /* 0x0000000000037223 */ /* 0x000fc8000000010d */
[----:B------:R-:W-:-:S07]  /*1c10*/  FFMA R0, R3, R4, R0 ;  /* 0x0000000403007223 */ /* 0x000fce0000000000 */
.L_x_253:
[----:B------:R-:W-:Y:S05]  /*1c20*/  BSYNC.RECONVERGENT B0 ;  /* 0x0000000000007941 */ /* 0x000fea0003800200 */
.L_x_251:
[----:B------:R0:W-:Y:S01]  /*1c30*/  STG.E desc[UR6][R6.64+0xe00], R0 ;  /* 0x000e000006007986 */ /* 0x0001e2000c101906 */
[----:B------:R-:W-:-:S07]  /*1c40*/  VIADD R5, R5, 0x8 ;  /* 0x0000000805057836 */ /* 0x000fce0000000000 */
.L_x_229:
        /* <DEDUP_REMOVED lines=18> */
.L_x_256:
[----:B-1----:R-:W-:Y:S01]  /*1d70*/  FMUL.FTZ R0, R3, R4 ;  /* 0x0000000403007220 */ /* 0x002fe20000410000 */
[----:B------:R-:W-:-:S03]  /*1d80*/  FMUL.FTZ R4, R4, 0.5 ;  /* 0x3f00000004047820 */ /* 0x000fc60000410000 */
[----:B------:R-:W-:-:S04]  /*1d90*/  FFMA R3, -R0, R0, R3 ;  /* 0x0000000000037223 */ /* 0x000fc80000000103 */
[----:B------:R-:W-:-:S07]  /*1da0*/  FFMA R0, R3, R4, R0 ;  /* 0x0000000403007223 */ /* 0x000fce0000000000 */
.L_x_257:
[----:B------:R-:W-:Y:S05]  /*1db0*/  BSYNC.RECONVERGENT B0 ;  /* 0x0000000000007941 */ /* 0x000fea0003800200 */
.L_x_255:
        /* <DEDUP_REMOVED lines=12> */
.L_x_259:
[----:B-1----:R-:W-:Y:S01]  /*1e80*/  FMUL.FTZ R0, R9, R4 ;  /* 0x0000000409007220 */ /* 0x002fe20000410000 */
[----:B------:R-:W-:-:S03]  /*1e90*/  FMUL.FTZ R4, R4, 0.5 ;  /* 0x3f00000004047820 */ /* 0x000fc60000410000 */
[----:B------:R-:W-:-:S04]  /*1ea0*/  FFMA R3, -R0, R0, R9 ;  /* 0x0000000000037223 */ /* 0x000fc80000000109 */
[----:B------:R-:W-:-:S07]  /*1eb0*/  FFMA R0, R3, R4, R0 ;  /* 0x0000000403007223 */ /* 0x000fce0000000000 */
.L_x_260:
[----:B------:R-:W-:Y:S05]  /*1ec0*/  BSYNC.RECONVERGENT B0 ;  /* 0x0000000000007941 */ /* 0x000fea0003800200 */
.L_x_258:
        /* <DEDUP_REMOVED lines=11> */
.L_x_262:
[----:B-1----:R-:W-:Y:S01]  /*1f80*/  FMUL.FTZ R0, R9, R4 ;  /* 0x0000000409007220 */ /* 0x002fe20000410000 */
[----:B------:R-:W-:-:S03]  /*1f90*/  FMUL.FTZ R4, R4, 0.5 ;  /* 0x3f00000004047820 */ /* 0x000fc60000410000 */
[----:B------:R-:W-:-:S04]  /*1fa0*/  FFMA R3, -R0, R0, R9 ;  /* 0x0000000000037223 */ /* 0x000fc80000000109 */
[----:B------:R-:W-:-:S07]  /*1fb0*/  FFMA R0, R3, R4, R0 ;  /* 0x0000000403007223 */ /* 0x000fce0000000000 */
.L_x_263:
[----:B------:R-:W-:Y:S05]  /*1fc0*/  BSYNC.RECONVERGENT B0 ;  /* 0x0000000000007941 */ /* 0x000fea0003800200 */
.L_x_261:
        /* <DEDUP_REMOVED lines=11> */
.L_x_265:
[----:B-1----:R-:W-:Y:S01]  /*2080*/  FMUL.FTZ R0, R13, R4 ;  /* 0x000000040d007220 */ /* 0x002fe20000410000 */
[----:B------:R-:W-:-:S03]  /*2090*/  FMUL.FTZ R4, R4, 0.5 ;  /* 0x3f00000004047820 */ /* 0x000fc60000410000 */
[----:B------:R-:W-:-:S04]  /*20a0*/  FFMA R3, -R0, R0, R13 ;  /* 0x0000000000037223 */ /* 0x000fc8000000010d */
[----:B------:R-:W-:-:S07]  /*20b0*/  FFMA R0, R3, R4, R0 ;  /* 0x0000000403007223 */ /* 0x000fce0000000000 */
.L_x_266:
[----:B------:R-:W-:Y:S05]  /*20c0*/  BSYNC.RECONVERGENT B0 ;  /* 0x0000000000007941 */ /* 0x000fea0003800200 */
.L_x_264:
[----:B------:R1:W-:Y:S01]  /*20d0*/  STG.E desc[UR6][R6.64+0x600], R0 ;  /* 0x0006000006007986 */ /* 0x0003e2000c101906 */
[----:B------:R-:W-:-:S07]  /*20e0*/  VIADD R5, R5, 0x4 ;  /* 0x0000000405057836 */ /* 0x000fce0000000000 */
.L_x_254:
[----:B------:R-:W-:-:S13]  /*20f0*/  ISETP.NE.AND P0, PT, RZ, UR5, PT ;  /* 0x00000005ff007c0c */ /* 0x000fda000bf05270 */
[----:B------:R-:W-:Y:S05]  /*2100*/  @!P0 EXIT ;  /* 0x000000000000894d */ /* 0x000fea0003800000 */
[----:B------:R-:W-:Y:S01]  /*2110*/  LEA R5, R5, R2, 0x7 ;  /* 0x0000000205057211 */ /* 0x000fe200078e38ff */
[----:B------:R-:W-:-:S12]  /*2120*/  UIADD3 UR4, UPT, UPT, -UR5, URZ, URZ ;  /* 0x000000ff05047290 */ /* 0x000fd8000fffe1ff */
.L_x_271:
[----:B01----:R-:W-:-:S06]  /*2130*/  IMAD.WIDE R6, R5, 0x4, R18 ;  /* 0x0000000405067825 */ /* 0x003fcc00078e0212 */
[----:B--2---:R-:W2:Y:S01]  /*2140*/  LDG.E R7, desc[UR6][R6.64] ;  /* 0x0000000606077981 */ /* 0x004ea2000c1e1900 */
[----:B------:R-:W-:Y:S01]  /*2150*/  UIADD3 UR4, UPT, UPT, UR4, 0x1, URZ ;  /* 0x0000000104047890 */ /* 0x000fe2000fffe0ff */
[----:B------:R-:W-:Y:S01]  /*2160*/  BSSY.RECONVERGENT B0, `(.L_x_267) ;  /* 0x0000011000007945 */ /* 0x000fe20003800200 */
[----:B------:R-:W-:Y:S02]  /*2170*/  IMAD.WIDE R2, R5, 0x4, R16 ;  /* 0x0000000405027825 */ /* 0x000fe400078e0210 */
[----:B------:R-:W-:Y:S01]  /*2180*/  UISETP.NE.AND UP0, UPT, UR4, URZ, UPT ;  /* 0x000000ff0400728c */ /* 0x000fe2000bf05270 */
[----:B--2---:R-:W-:Y:S01]  /*2190*/  IADD3 R0, PT, PT, R7, -0xd000000, RZ ;  /* 0xf300000007007810 */ /* 0x004fe20007ffe0ff */
[----:B------:R0:W1:Y:S03]  /*21a0*/  MUFU.RSQ R4, R7 ;  /* 0x0000000700047308 */ /* 0x0000660000001400 */
[----:B------:R-:W-:-:S13]  /*21b0*/  ISETP.GT.U32.AND P0, PT, R0, 0x727fffff, PT ;  /* 0x727fffff0000780c */ /* 0x000fda0003f04070 */
[----:B0-----:R-:W-:Y:S05]  /*21c0*/  @!P0 BRA `(.L_x_268) ;  /* 0x0000000000188947 */ /* 0x001fea0003800000 */
[----:B------:R-:W-:Y:S01]  /*21d0*/  BSSY.RECONVERGENT B1, `(.L_x_269) ;  /* 0x0000004000017945 */ /* 0x000fe20003800200 */
[----:B------:R-:W-:Y:S02]  /*21e0*/  MOV R0, R7 ;  /* 0x0000000700007202 */ /* 0x000fe40000000f00 */
[----:B------:R-:W-:-:S07]  /*21f0*/  MOV R10, 0x2210 ;  /* 0x00002210000a7802 */ /* 0x000fce0000000f00 */
[----:B-1----:R-:W-:Y:S05]  /*2200*/  CALL.REL.NOINC `($__internal_1_$__cuda_sm20_sqrt_rn_f32_slowpath) ;  /* 0x0000001400c87944 */ /* 0x002fea0003c00000 */
[----:B------:R-:W-:Y:S05]  /*2210*/  BSYNC.RECONVERGENT B1 ;  /* 0x0000000000017941 */ /* 0x000fea0003800200 */
.L_x_269:
[----:B------:R-:W-:Y:S05]  /*2220*/  BRA `(.L_x_270) ;  /* 0x0000000000107947 */ /* 0x000fea0003800000 */
.L_x_268:
[----:B-1----:R-:W-:Y:S01]  /*2230*/  FMUL.FTZ R0, R7, R4 ;  /* 0x0000000407007220 */ /* 0x002fe20000410000 */
[----:B------:R-:W-:-:S03]  /*2240*/  FMUL.FTZ R4, R4, 0.5 ;  /* 0x3f00000004047820 */ /* 0x000fc60000410000 */
[----:B------:R-:W-:-:S04]  /*2250*/  FFMA R7, -R0, R0, R7 ;  /* 0x0000000000077223 */ /* 0x000fc80000000107 */
[----:B------:R-:W-:-:S07]  /*2260*/  FFMA R0, R7, R4, R0 ;  /* 0x0000000407007223 */ /* 0x000fce0000000000 */
.L_x_270:
[----:B------:R-:W-:Y:S05]  /*2270*/  BSYNC.RECONVERGENT B0 ;  /* 0x0000000000007941 */ /* 0x000fea0003800200 */
.L_x_267:
[----:B------:R2:W-:Y:S01]  /*2280*/  STG.E desc[UR6][R2.64], R0 ;  /* 0x0000000002007986 */ /* 0x0005e2000c101906 */
[----:B------:R-:W-:Y:S01]  /*2290*/  IADD3 R5, PT, PT, R5, 0x80, RZ ;  /* 0x0000008005057810 */ /* 0x000fe20007ffe0ff */
[----:B------:R-:W-:Y:S06]  /*22a0*/  BRA.U UP0, `(.L_x_271) ;  /* 0xfffffffd00a07547 */ /* 0x000fec000b83ffff */
[----:B------:R-:W-:Y:S05]  /*22b0*/  EXIT ;  /* 0x000000000000794d */ /* 0x000fea0003800000 */
.L_x_178:
[----:B------:R-:W-:-:S13]  /*22c0*/  ISETP.GE.AND P0, PT, R7, 0x1, PT ;  /* 0x000000010700780c */ /* 0x000fda0003f06270 */
[----:B------:R-:W-:Y:S05]  /*22d0*/  @!P0 EXIT ;  /* 0x000000000000894d */ /* 0x000fea0003800000 */
[C---:B------:R-:W-:Y:S01]  /*22e0*/  ISETP.GE.U32.AND P0, PT, R7.reuse, 0x8, PT ;  /* 0x000000080700780c */ /* 0x040fe20003f06070 */
[----:B------:R-:W-:Y:S01]  /*22f0*/  IMAD.MOV.U32 R13, RZ, RZ, RZ ;  /* 0x000000ffff0d7224 */ /* 0x000fe200078e00ff */
[----:B------:R-:W-:-:S11]  /*2300*/  LOP3.LUT R12, R7, 0x7, RZ, 0xc0, !PT ;  /* 0x00000007070c7812 */ /* 0x000fd600078ec0ff */
[----:B------:R-:W-:Y:S05]  /*2310*/  @!P0 BRA `(.L_x_272) ;  /* 0x0000000800c48947 */ /* 0x000fea0003800000 */
[----:B------:R-:W-:Y:S01]  /*2320*/  HFMA2 R8, -RZ, RZ, 0, 0 ;  /* 0x00000000ff087431 */ /* 0x000fe200000001ff */
[----:B------:R-:W-:-:S07]  /*2330*/  LOP3.LUT R13, R7, 0x7ffffff8, RZ, 0xc0, !PT ;  /* 0x7ffffff8070d7812 */ /* 0x000fce00078ec0ff */
.L_x_313:
[C---:B------:R-:W-:Y:S01]  /*2340*/  LEA R15, R8.reuse, R2, 0x7 ;  /* 0x00000002080f7211 */ /* 0x040fe200078e38ff */
[----:B------:R-:W-:Y:S01]  /*2350*/  BSSY.RECONVERGENT B0, `(.L_x_273) ;  /* 0x0000017000007945 */ /* 0x000fe20003800200 */
[----:B------:R-:W-:Y:S02]  /*2360*/  IADD3 R8, PT, PT, R8, 0x8, RZ ;  /* 0x0000000808087810 */ /* 0x000fe40007ffe0ff */
[----:B------:R-:W-:Y:S02]  /*2370*/  ISETP.GE.AND P1, PT, R15, R3, PT ;  /* 0x000000030f00720c */ /* 0x000fe40003f26270 */
[----:B------:R-:W-:-:S11]  /*2380*/  ISETP.NE.AND P0, PT, R8, R13, PT ;  /* 0x0000000d0800720c */ /* 0x000fd60003f05270 */
[----:B0-----:R-:W-:Y:S05]  /*2390*/  @P1 BRA `(.L_x_274) ;  /* 0x0000000000481947 */ /* 0x001fea0003800000 */
        /* <DEDUP_REMOVED lines=11> */
.L_x_276:
[----:B-1----:R-:W-:Y:S01]  /*2450*/  FMUL.FTZ R0, R5, R6 ;  /* 0x0000000605007220 */ /* 0x002fe20000410000 */
[----:B------:R-:W-:-:S03]  /*2460*/  FMUL.FTZ R4, R6, 0.5 ;  /* 0x3f00000006047820 */ /* 0x000fc60000410000 */
[----:B------:R-:W-:-:S04]  /*2470*/  FFMA R5, -R0, R0, R5 ;  /* 0x0000000000057223 */ /* 0x000fc80000000105 */
[----:B------:R-:W-:-:S07]  /*2480*/  FFMA R0, R5, R4, R0 ;  /* 0x0000000405007223 */ /* 0x000fce0000000000 */
.L_x_277:
[----:B------:R-:W-:Y:S05]  /*2490*/  BSYNC.RECONVERGENT B1 ;  /* 0x0000000000017941 */ /* 0x000fea0003800200 */
.L_x_275:
[----:B------:R-:W-:-:S05]  /*24a0*/  IMAD.WIDE.U32 R4, R15, 0x4, R16 ;  /* 0x000000040f047825 */ /* 0x000fca00078e0010 */
[----:B------:R0:W-:Y:S02]  /*24b0*/  STG.E desc[UR6][R4.64], R0 ;  /* 0x0000000004007986 */ /* 0x0001e4000c101906 */
.L_x_274:
[----:B------:R-:W-:Y:S05]  /*24c0*/  BSYNC.RECONVERGENT B0 ;  /* 0x0000000000007941 */ /* 0x000fea0003800200 */
.L_x_273:
        /* <DEDUP_REMOVED lines=16> */
.L_x_281:
[----:B-1----:R-:W-:Y:S01]  /*25d0*/  FMUL.FTZ R0, R9, R10 ;  /* 0x0000000a09007220 */ /* 0x002fe20000410000 */
[----:B------:R-:W-:-:S03]  /*25e0*/  FMUL.FTZ R10, R10, 0.5 ;  /* 0x3f0000000a0a7820 */ /* 0x000fc60000410000 */
[----:B------:R-:W-:-:S04]  /*25f0*/  FFMA R9, -R0, R0, R9 ;  /* 0x0000000000097223 */ /* 0x000fc80000000109 */
[----:B------:R-:W-:-:S07]  /*2600*/  FFMA R0, R9, R10, R0 ;  /* 0x0000000a09007223 */ /* 0x000fce0000000000 */
.L_x_282:
[----:B------:R-:W-:Y:S05]  /*2610*/  BSYNC.RECONVERGENT B1 ;  /* 0x0000000000017941 */ /* 0x000fea0003800200 */
.L_x_280:
[----:B------:R0:W-:Y:S02]  /*2620*/  STG.E desc[UR6][R4.64], R0 ;  /* 0x0000000004007986 */ /* 0x0001e4000c101906 */
.L_x_279:
[----:B------:R-:W-:Y:S05]  /*2630*/  BSYNC.RECONVERGENT B0 ;  /* 0x0000000000007941 */ /* 0x000fea0003800200 */
.L_x_278:
[----:B0-----:R-:W-:Y:S01]  /*2640*/  IADD3 R0, PT, PT, R15, 0x100, RZ ;  /* 0x000001000f007810 */ /* 0x001fe20007ffe0ff */
[----:B------:R-:W-:Y:S03]  /*2650*/  BSSY.RECONVERGENT B0, `(.L_x_283) ;  /* 0x0000013000007945 */ /* 0x000fe60003800200 */
[----:B------:R-:W-:-:S13]  /*2660*/  ISETP.GE.AND P1, PT, R0, R3, PT ;  /* 0x000000030000720c */ /* 0x000fda0003f26270 */
[----:B------:R-:W-:Y:S05]  /*2670*/  @P1 BRA `(.L_x_284) ;  /* 0x0000000000401947 */ /* 0x000fea0003800000 */
        /* <DEDUP_REMOVED lines=10> */
.L_x_286:
[----:B------:R-:W-:Y:S01]  /*2720*/  FMUL.FTZ R0, R9, R10 ;  /* 0x0000000a09007220 */ /* 0x000fe20000410000 */
[----:B------:R-:W-:-:S03]  /*2730*/  FMUL.FTZ R10, R10, 0.5 ;  /* 0x3f0000000a0a7820 */ /* 0x000fc60000410000 */
[----:B------:R-:W-:-:S04]  /*2740*/  FFMA R9, -R0, R0, R9 ;  /* 0x0000000000097223 */ /* 0x000fc80000000109 */
[----:B------:R-:W-:-:S07]  /*2750*/  FFMA R0, R9, R10, R0 ;  /* 0x0000000a09007223 */ /* 0x000fce0000000000 */
.L_x_287:
[----:B------:R-:W-:Y:S05]  /*2760*/  BSYNC.RECONVERGENT B1 ;  /* 0x0000000000017941 */ /* 0x000fea0003800200 */
.L_x_285:
[----:B------:R0:W-:Y:S02]  /*2770*/  STG.E desc[UR6][R4.64+0x200], R0 ;  /* 0x0002000004007986 */ /* 0x0001e4000c101906 */
.L_x_284:
[----:B------:R-:W-:Y:S05]  /*2780*/  BSYNC.RECONVERGENT B0 ;  /* 0x0000000000007941 */ /* 0x000fea0003800200 */
.L_x_283:
[----:B0-----:R-:W-:Y:S01]  /*2790*/  IADD3 R0, PT, PT, R15, 0x180, RZ ;  /* 0x000001800f007810 */ /* 0x001fe20007ffe0ff */
[----:B------:R-:W-:Y:S03]  /*27a0*/  BSSY.RECONVERGENT B0, `(.L_x_288) ;  /* 0x0000013000007945 */ /* 0x000fe60003800200 */
[----:B------:R-:W-:-:S13]  /*27b0*/  ISETP.GE.AND P1, PT, R0, R3, PT ;  /* 0x000000030000720c */ /* 0x000fda0003f26270 */
        /* <DEDUP_REMOVED lines=11> */
.L_x_291:
[----:B-1----:R-:W-:Y:S01]  /*2870*/  FMUL.FTZ R0, R9, R10 ;  /* 0x0000000a09007220 */ /* 0x002fe20000410000 */
[----:B------:R-:W-:-:S03]  /*2880*/  FMUL.FTZ R10, R10, 0.5 ;  /* 0x3f0000000a0a7820 */ /* 0x000fc60000410000 */
[----:B------:R-:W-:-:S04]  /*2890*/  FFMA R9, -R0, R0, R9 ;  /* 0x0000000000097223 */ /* 0x000fc80000000109 */
[----:B------:R-:W-:-:S07]  /*28a0*/  FFMA R0, R9, R10, R0 ;  /* 0x0000000a09007223 */ /* 0x000fce0000000000 */
.L_x_292:
[----:B------:R-:W-:Y:S05]  /*28b0*/  BSYNC.RECONVERGENT B1 ;  /* 0x0000000000017941 */ /* 0x000fea0003800200 */
.L_x_290:
[----:B------:R0:W-:Y:S02]  /*28c0*/  STG.E desc[UR6][R4.64+0x400], R0 ;  /* 0x0004000004007986 */ /* 0x0001e4000c101906 */
.L_x_289:
[----:B------:R-:W-:Y:S05]  /*28d0*/  BSYNC.RECONVERGENT B0 ;  /* 0x0000000000007941 */ /* 0x000fea0003800200 */
.L_x_288:
[----:B0-----:R-:W-:Y:S01]  /*28e0*/  VIADD R0, R15, 0x200 ;  /* 0x000002000f007836 */ /* 0x001fe20000000000 */
[----:B------:R-:W-:Y:S04]  /*28f0*/  BSSY.RECONVERGENT B0, `(.L_x_293) ;  /* 0x0000013000007945 */ /* 0x000fe80003800200 */
        /* <DEDUP_REMOVED lines=12> */
.L_x_296:
[----:B-1----:R-:W-:Y:S01]  /*29c0*/  FMUL.FTZ R0, R9, R10 ;  /* 0x0000000a09007220 */ /* 0x002fe20000410000 */
[----:B------:R-:W-:-:S03]  /*29d0*/  FMUL.FTZ R10, R10, 0.5 ;  /* 0x3f0000000a0a7820 */ /* 0x000fc60000410000 */
[----:B------:R-:W-:-:S04]  /*29e0*/  FFMA R9, -R0, R0, R9 ;  /* 0x0000000000097223 */ /* 0x000fc80000000109 */
[----:B------:R-:W-:-:S07]  /*29f0*/  FFMA R0, R9, R10, R0 ;  /* 0x0000000a09007223 */ /* 0x000fce0000000000 */
.L_x_297:
[----:B------:R-:W-:Y:S05]  /*2a00*/  BSYNC.RECONVERGENT B1 ;  /* 0x0000000000017941 */ /* 0x000fea0003800200 */
.L_x_295:
[----:B------:R0:W-:Y:S02]  /*2a10*/  STG.E desc[UR6][R4.64+0x600], R0 ;  /* 0x0006000004007986 */ /* 0x0001e4000c101906 */
.L_x_294:
[----:B------:R-:W-:Y:S05]  /*2a20*/  BSYNC.RECONVERGENT B0 ;  /* 0x0000000000007941 */ /* 0x000fea0003800200 */
.L_x_293:
        /* <DEDUP_REMOVED lines=14> */
.L_x_301:
[----:B-1----:R-:W-:Y:S01]  /*2b10*/  FMUL.FTZ R0, R9, R10 ;  /* 0x0000000a09007220 */ /* 0x002fe20000410000 */
[----:B------:R-:W-:-:S03]  /*2b20*/  FMUL.FTZ R10, R10, 0.5 ;  /* 0x3f0000000a0a7820 */ /* 0x000fc60000410000 */
[----:B------:R-:W-:-:S04]  /*2b30*/  FFMA R9, -R0, R0, R9 ;  /* 0x0000000000097223 */ /* 0x000fc80000000109 */
[----:B------:R-:W-:-:S07]  /*2b40*/  FFMA R0, R9, R10, R0 ;  /* 0x0000000a09007223 */ /* 0x000fce0000000000 */
.L_x_302:
[----:B------:R-:W-:Y:S05]  /*2b50*/  BSYNC.RECONVERGENT B1 ;  /* 0x0000000000017941 */ /* 0x000fea0003800200 */
.L_x_300:
[----:B------:R0:W-:Y:S02]  /*2b60*/  STG.E desc[UR6][R4.64+0x800], R0 ;  /* 0x0008000004007986 */ /* 0x0001e4000c101906 */
.L_x_299:
[----:B------:R-:W-:Y:S05]  /*2b70*/  BSYNC.RECONVERGENT B0 ;  /* 0x0000000000007941 */ /* 0x000fea0003800200 */
.L_x_298:
        /* <DEDUP_REMOVED lines=14> */
.L_x_306:
[----:B-1----:R-:W-:Y:S01]  /*2c60*/  FMUL.FTZ R0, R9, R10 ;  /* 0x0000000a09007220 */ /* 0x002fe20000410000 */
[----:B------:R-:W-:-:S03]  /*2c70*/  FMUL.FTZ R10, R10, 0.5 ;  /* 0x3f0000000a0a7820 */ /* 0x000fc60000410000 */
[----:B------:R-:W-:-:S04]  /*2c80*/  FFMA R9, -R0, R0, R9 ;  /* 0x0000000000097223 */ /* 0x000fc80000000109 */
[----:B------:R-:W-:-:S07]  /*2c90*/  FFMA R0, R9, R10, R0 ;  /* 0x0000000a09007223 */ /* 0x000fce0000000000 */
.L_x_307:
[----:B------:R-:W-:Y:S05]  /*2ca0*/  BSYNC.RECONVERGENT B1 ;  /* 0x0000000000017941 */ /* 0x000fea0003800200 */
.L_x_305:
[----:B------:R0:W-:Y:S02]  /*2cb0*/  STG.E desc[UR6][R4.64+0xa00], R0 ;  /* 0x000a000004007986 */ /* 0x0001e4000c101906 */
.L_x_304:
[----:B------:R-:W-:Y:S05]  /*2cc0*/  BSYNC.RECONVERGENT B0 ;  /* 0x0000000000007941 */ /* 0x000fea0003800200 */
.L_x_303:
        /* <DEDUP_REMOVED lines=14> */
.L_x_311:
[----:B------:R-:W-:Y:S01]  /*2db0*/  FMUL.FTZ R0, R7, R10 ;  /* 0x0000000a07007220 */ /* 0x000fe20000410000 */
[----:B------:R-:W-:-:S03]  /*2dc0*/  FMUL.FTZ R6, R10, 0.5 ;  /* 0x3f0000000a067820 */ /* 0x000fc60000410000 */
[----:B------:R-:W-:-:S04]  /*2dd0*/  FFMA R7, -R0, R0, R7 ;  /* 0x0000000000077223 */ /* 0x000fc80000000107 */
[----:B------:R-:W-:-:S07]  /*2de0*/  FFMA R0, R7, R6, R0 ;  /* 0x0000000607007223 */ /* 0x000fce0000000000 */
.L_x_312:
[----:B------:R-:W-:Y:S05]  /*2df0*/  BSYNC.RECONVERGENT B1 ;  /* 0x0000000000017941 */ /* 0x000fea0003800200 */
.L_x_310:
[----:B------:R0:W-:Y:S02]  /*2e00*/  STG.E desc[UR6][R4.64+0xc00], R0 ;  /* 0x000c000004007986 */ /* 0x0001e4000c101906 */
.L_x_309:
[----:B------:R-:W-:Y:S05]  /*2e10*/  BSYNC.RECONVERGENT B0 ;  /* 0x0000000000007941 */ /* 0x000fea0003800200 */
.L_x_308:
[----:B------:R-:W-:Y:S05]  /*2e20*/  @P0 BRA `(.L_x_313) ;  /* 0xfffffff400440947 */ /* 0x000fea000383ffff */
.L_x_272:
[----:B------:R-:W-:-:S13]  /*2e30*/  ISETP.NE.AND P0, PT, R12, RZ, PT ;  /* 0x000000ff0c00720c */ /* 0x000fda0003f05270 */
[----:B------:R-:W-:Y:S05]  /*2e40*/  @!P0 EXIT ;  /* 0x000000000000894d */ /* 0x000fea0003800000 */
[----:B------:R-:W1:Y:S01]  /*2e50*/  LDCU UR4, c[0x0][0x384] ;  /* 0x00007080ff0477ac */ /* 0x000e620008000800 */
[----:B------:R-:W-:Y:S01]  /*2e60*/  ISETP.GE.U32.AND P0, PT, R12, 0x4, PT ;  /* 0x000000040c00780c */ /* 0x000fe20003f06070 */
[----:B-1----:R-:W-:-:S12]  /*2e70*/  ULOP3.LUT UR4, UR4, 0x3, URZ, 0xc0, !UPT ;  /* 0x0000000304047892 */ /* 0x002fd8000f8ec0ff */
[----:B------:R-:W-:Y:S05]  /*2e80*/  @!P0 BRA `(.L_x_314) ;  /* 0x0000000400748947 */ /* 0x000fea0003800000 */
[----:B0-----:R-:W-:Y:S01]  /*2e90*/  LEA R5, R13, R2, 0x7 ;  /* 0x000000020d057211 */ /* 0x001fe200078e38ff */
        /* <DEDUP_REMOVED lines=14> */
.L_x_318:
[----:B-1----:R-:W-:Y:S01]  /*2f80*/  FMUL.FTZ R0, R7, R4 ;  /* 0x0000000407007220 */ /* 0x002fe20000410000 */
[----:B------:R-:W-:-:S03]  /*2f90*/  FMUL.FTZ R4, R4, 0.5 ;  /* 0x3f00000004047820 */ /* 0x000fc60000410000 */
[----:B------:R-:W-:-:S04]  /*2fa0*/  FFMA R7, -R0, R0, R7 ;  /* 0x0000000000077223 */ /* 0x000fc80000000107 */
[----:B------:R-:W-:-:S07]  /*2fb0*/  FFMA R0, R7, R4, R0 ;  /* 0x0000000407007223 */ /* 0x000fce0000000000 */
.L_x_319:
[----:B------:R-:W-:Y:S05]  /*2fc0*/  BSYNC.RECONVERGENT B1 ;  /* 0x0000000000017941 */ /* 0x000fea0003800200 */
.L_x_317:
[----:B------:R-:W-:-:S05]  /*2fd0*/  IMAD.WIDE R6, R5, 0x4, R16 ;  /* 0x0000000405067825 */ /* 0x000fca00078e0210 */
[----:B------:R0:W-:Y:S02]  /*2fe0*/  STG.E desc[UR6][R6.64], R0 ;  /* 0x0000000006007986 */ /* 0x0001e4000c101906 */
.L_x_316:
[----:B------:R-:W-:Y:S05]  /*2ff0*/  BSYNC.RECONVERGENT B0 ;  /* 0x0000000000007941 */ /* 0x000fea0003800200 */
.L_x_315:
[----:B0-----:R-:W-:Y:S01]  /*3000*/  VIADD R7, R5, 0x80 ;  /* 0x0000008005077836 */ /* 0x001fe20000000000 */
[----:B------:R-:W-:Y:S04]  /*3010*/  BSSY.RECONVERGENT B0, `(.L_x_320) ;  /* 0x0000015000007945 */ /* 0x000fe80003800200 */
        /* <DEDUP_REMOVED lines=13> */
.L_x_323:
[----:B-1----:R-:W-:Y:S01]  /*30f0*/  FMUL.FTZ R0, R9, R4 ;  /* 0x0000000409007220 */ /* 0x002fe20000410000 */
[----:B------:R-:W-:-:S03]  /*3100*/  FMUL.FTZ R4, R4, 0.5 ;  /* 0x3f00000004047820 */ /* 0x000fc60000410000 */
[----:B------:R-:W-:-:S04]  /*3110*/  FFMA R9, -R0, R0, R9 ;  /* 0x0000000000097223 */ /* 0x000fc80000000109 */
[----:B------:R-:W-:-:S07]  /*3120*/  FFMA R0, R9, R4, R0 ;  /* 0x0000000409007223 */ /* 0x000fce0000000000 */
.L_x_324:
[----:B------:R-:W-:Y:S05]  /*3130*/  BSYNC.RECONVERGENT B1 ;  /* 0x0000000000017941 */ /* 0x000fea0003800200 */
.L_x_322:
[----:B------:R-:W-:-:S05]  /*3140*/  IMAD.WIDE R6, R7, 0x4, R16 ;  /* 0x0000000407067825 */ /* 0x000fca00078e0210 */
[----:B------:R0:W-:Y:S02]  /*3150*/  STG.E desc[UR6][R6.64], R0 ;  /* 0x0000000006007986 */ /* 0x0001e4000c101906 */
.L_x_321:
[----:B------:R-:W-:Y:S05]  /*3160*/  BSYNC.RECONVERGENT B0 ;  /* 0x0000000000007941 */ /* 0x000fea0003800200 */
.L_x_320:
        /* <DEDUP_REMOVED lines=15> */
.L_x_328:
[----:B-1----:R-:W-:Y:S01]  /*3260*/  FMUL.FTZ R0, R9, R4 ;  /* 0x0000000409007220 */ /* 0x002fe20000410000 */
[----:B------:R-:W-:-:S03]  /*3270*/  FMUL.FTZ R4, R4, 0.5 ;  /* 0x3f00000004047820 */ /* 0x000fc60000410000 */
[----:B------:R-:W-:-:S04]  /*3280*/  FFMA R9, -R0, R0, R9 ;  /* 0x0000000000097223 */ /* 0x000fc80000000109 */
[----:B------:R-:W-:-:S07]  /*3290*/  FFMA R0, R9, R4, R0 ;  /* 0x0000000409007223 */ /* 0x000fce0000000000 */
.L_x_329:
[----:B------:R-:W-:Y:S05]  /*32a0*/  BSYNC.RECONVERGENT B1 ;  /* 0x0000000000017941 */ /* 0x000fea0003800200 */
.L_x_327:
[----:B------:R-:W-:-:S05]  /*32b0*/  IMAD.WIDE R6, R7, 0x4, R16 ;  /* 0x0000000407067825 */ /* 0x000fca00078e0210 */
[----:B------:R0:W-:Y:S02]  /*32c0*/  STG.E desc[UR6][R6.64], R0 ;  /* 0x0000000006007986 */ /* 0x0001e4000c101906 */
.L_x_326:
[----:B------:R-:W-:Y:S05]  /*32d0*/  BSYNC.RECONVERGENT B0 ;  /* 0x0000000000007941 */ /* 0x000fea0003800200 */
.L_x_325:
        /* <DEDUP_REMOVED lines=15> */
.L_x_333:
[----:B-1----:R-:W-:Y:S01]  /*33d0*/  FMUL.FTZ R0, R7, R4 ;  /* 0x0000000407007220 */ /* 0x002fe20000410000 */
[----:B------:R-:W-:-:S03]  /*33e0*/  FMUL.FTZ R4, R4, 0.5 ;  /* 0x3f00000004047820 */ /* 0x000fc60000410000 */
[----:B------:R-:W-:-:S04]  /*33f0*/  FFMA R7, -R0, R0, R7 ;  /* 0x0000000000077223 */ /* 0x000fc80000000107 */
[----:B------:R-:W-:-:S07]  /*3400*/  FFMA R0, R7, R4, R0 ;  /* 0x0000000407007223 */ /* 0x000fce0000000000 */
.L_x_334:
[----:B------:R-:W-:Y:S05]  /*3410*/  BSYNC.RECONVERGENT B1 ;  /* 0x0000000000017941 */ /* 0x000fea0003800200 */
.L_x_332:
[----:B------:R-:W-:-:S05]  /*3420*/  IMAD.WIDE R4, R5, 0x4, R16 ;  /* 0x0000000405047825 */ /* 0x000fca00078e0210 */
[----:B------:R1:W-:Y:S02]  /*3430*/  STG.E desc[UR6][R4.64], R0 ;  /* 0x0000000004007986 */ /* 0x0003e4000c101906 */
.L_x_331:
[----:B------:R-:W-:Y:S05]  /*3440*/  BSYNC.RECONVERGENT B0 ;  /* 0x0000000000007941 */ /* 0x000fea0003800200 */
.L_x_330:
[----:B------:R-:W-:-:S07]  /*3450*/  IADD3 R13, PT, PT, R13, 0x4, RZ ;  /* 0x000000040d0d7810 */ /* 0x000fce0007ffe0ff */
.L_x_314:
[----:B------:R-:W-:-:S13]  /*3460*/  ISETP.NE.AND P0, PT, RZ, UR4, PT ;  /* 0x00000004ff007c0c */ /* 0x000fda000bf05270 */
[----:B------:R-:W-:Y:S05]  /*3470*/  @!P0 EXIT ;  /* 0x000000000000894d */ /* 0x000fea0003800000 */
[----:B------:R-:W-:-:S09]  /*3480*/  UISETP.NE.AND UP0, UPT, UR4, 0x1, UPT ;  /* 0x000000010400788c */ /* 0x000fd2000bf05270 */
[----:B------:R-:W-:Y:S05]  /*3490*/  BRA.U !UP0, `(.L_x_335) ;  /* 0x0000000108bc7547 */ /* 0x000fea000b800000 */
[----:B01----:R-:W-:Y:S01]  /*34a0*/  IMAD R5, R13, 0x80, R2 ;  /* 0x000000800d057824 */ /* 0x003fe200078e0202 */
        /* <DEDUP_REMOVED lines=14> */
.L_x_339:
[----:B-1----:R-:W-:Y:S01]  /*3590*/  FMUL.FTZ R0, R7, R4 ;  /* 0x0000000407007220 */ /* 0x002fe20000410000 */
[----:B------:R-:W-:-:S03]  /*35a0*/  FMUL.FTZ R4, R4, 0.5 ;  /* 0x3f00000004047820 */ /* 0x000fc60000410000 */
[----:B------:R-:W-:-:S04]  /*35b0*/  FFMA R7, -R0, R0, R7 ;  /* 0x0000000000077223 */ /* 0x000fc80000000107 */
[----:B------:R-:W-:-:S07]  /*35c0*/  FFMA R0, R7, R4, R0 ;  /* 0x0000000407007223 */ /* 0x000fce0000000000 */
.L_x_340:
[----:B------:R-:W-:Y:S05]  /*35d0*/  BSYNC.RECONVERGENT B1 ;  /* 0x0000000000017941 */ /* 0x000fea0003800200 */
.L_x_338:
[----:B------:R-:W-:-:S05]  /*35e0*/  IMAD.WIDE R6, R5, 0x4, R16 ;  /* 0x0000000405067825 */ /* 0x000fca00078e0210 */
[----:B------:R0:W-:Y:S02]  /*35f0*/  STG.E desc[UR6][R6.64], R0 ;  /* 0x0000000006007986 */ /* 0x0001e4000c101906 */
.L_x_337:
[----:B------:R-:W-:Y:S05]  /*3600*/  BSYNC.RECONVERGENT B0 ;  /* 0x0000000000007941 */ /* 0x000fea0003800200 */
.L_x_336:
        /* <DEDUP_REMOVED lines=15> */
.L_x_344:
[----:B-1----:R-:W-:Y:S01]  /*3700*/  FMUL.FTZ R0, R7, R4 ;  /* 0x0000000407007220 */ /* 0x002fe20000410000 */
[----:B------:R-:W-:-:S03]  /*3710*/  FMUL.FTZ R4, R4, 0.5 ;  /* 0x3f00000004047820 */ /* 0x000fc60000410000 */
[----:B------:R-:W-:-:S04]  /*3720*/  FFMA R7, -R0, R0, R7 ;  /* 0x0000000000077223 */ /* 0x000fc80000000107 */
[----:B------:R-:W-:-:S07]  /*3730*/  FFMA R0, R7, R4, R0 ;  /* 0x0000000407007223 */ /* 0x000fce0000000000 */
.L_x_345:
[----:B------:R-:W-:Y:S05]  /*3740*/  BSYNC.RECONVERGENT B1 ;  /* 0x0000000000017941 */ /* 0x000fea0003800200 */
.L_x_343:
[----:B------:R-:W-:-:S05]  /*3750*/  IMAD.WIDE R4, R5, 0x4, R16 ;  /* 0x0000000405047825 */ /* 0x000fca00078e0210 */
[----:B------:R1:W-:Y:S02]  /*3760*/  STG.E desc[UR6][R4.64], R0 ;  /* 0x0000000004007986 */ /* 0x0003e4000c101906 */
.L_x_342:
[----:B------:R-:W-:Y:S05]  /*3770*/  BSYNC.RECONVERGENT B0 ;  /* 0x0000000000007941 */ /* 0x000fea0003800200 */
.L_x_341:
[----:B------:R-:W-:-:S07]  /*3780*/  IADD3 R13, PT, PT, R13, 0x2, RZ ;  /* 0x000000020d0d7810 */ /* 0x000fce0007ffe0ff */
.L_x_335:
[----:B01----:R-:W0:Y:S02]  /*3790*/  LDC R0, c[0x0][0x384] ;  /* 0x0000e100ff007b82 */ /* 0x003e240000000800 */
[----:B0-----:R-:W-:-:S04]  /*37a0*/  LOP3.LUT R0, R0, 0x1, RZ, 0xc0, !PT ;  /* 0x0000000100007812 */ /* 0x001fc800078ec0ff */
[----:B------:R-:W-:-:S13]  /*37b0*/  ISETP.NE.U32.AND P0, PT, R0, 0x1, PT ;  /* 0x000000010000780c */ /* 0x000fda0003f05070 */
[----:B------:R-:W-:Y:S05]  /*37c0*/  @P0 EXIT ;  /* 0x000000000000094d */ /* 0x000fea0003800000 */
[----:B------:R-:W-:-:S04]  /*37d0*/  LEA R13, R13, R2, 0x7 ;  /* 0x000000020d0d7211 */ /* 0x000fc800078e38ff */
        /* <DEDUP_REMOVED lines=13> */
.L_x_347:
[----:B-1----:R-:W-:Y:S01]  /*38b0*/  FMUL.FTZ R0, R19, R2 ;  /* 0x0000000213007220 */ /* 0x002fe20000410000 */
[----:B------:R-:W-:-:S03]  /*38c0*/  FMUL.FTZ R2, R2, 0.5 ;  /* 0x3f00000002027820 */ /* 0x000fc60000410000 */
[----:B------:R-:W-:-:S04]  /*38d0*/  FFMA R3, -R0, R0, R19 ;  /* 0x0000000000037223 */ /* 0x000fc80000000113 */
[----:B------:R-:W-:-:S07]  /*38e0*/  FFMA R0, R3, R2, R0 ;  /* 0x0000000203007223 */ /* 0x000fce0000000000 */
.L_x_348:
[----:B------:R-:W-:Y:S05]  /*38f0*/  BSYNC.RECONVERGENT B0 ;  /* 0x0000000000007941 */ /* 0x000fea0003800200 */
.L_x_346:
[----:B------:R-:W-:-:S05]  /*3900*/  IMAD.WIDE R16, R13, 0x4, R16 ;  /* 0x000000040d107825 */ /* 0x000fca00078e0210 */
[----:B------:R-:W-:Y:S01]  /*3910*/  STG.E desc[UR6][R16.64], R0 ;  /* 0x0000000010007986 */ /* 0x000fe2000c101906 */
[----:B------:R-:W-:Y:S05]  /*3920*/  EXIT ;  /* 0x000000000000794d */ /* 0x000fea0003800000 */
        .weak           $__internal_1_$__cuda_sm20_sqrt_rn_f32_slowpath
        .type           $__internal_1_$__cuda_sm20_sqrt_rn_f32_slowpath,@function
        .size           $__internal_1_$__cuda_sm20_sqrt_rn_f32_slowpath,(.L_x_615 - $__internal_1_$__cuda_sm20_sqrt_rn_f32_slowpath)
$__internal_1_$__cuda_sm20_sqrt_rn_f32_slowpath:
[----:B------:R-:W-:-:S13]  /*3930*/  LOP3.LUT P1, RZ, R0, 0x7fffffff, RZ, 0xc0, !PT ;  /* 0x7fffffff00ff7812 */ /* 0x000fda000782c0ff */
[----:B------:R-:W-:Y:S01]  /*3940*/  @!P1 IMAD.MOV.U32 R11, RZ, RZ, R0 ;  /* 0x000000ffff0b9224 */ /* 0x000fe200078e0000 */
[----:B------:R-:W-:Y:S06]  /*3950*/  @!P1 BRA `(.L_x_349) ;  /* 0x0000000000409947 */ /* 0x000fec0003800000 */
[----:B------:R-:W-:-:S13]  /*3960*/  FSETP.GEU.FTZ.AND P1, PT, R0, RZ, PT ;  /* 0x000000ff0000720b */ /* 0x000fda0003f3e000 */
[----:B------:R-:W-:Y:S01]  /*3970*/  @!P1 MOV R11, 0x7fffffff ;  /* 0x7fffffff000b9802 */ /* 0x000fe20000000f00 */
        /* <DEDUP_REMOVED lines=10> */
[----:B------:R-:W-:Y:S01]  /*3a20*/  @P1 FFMA R25, R22, R11, R9 ;  /* 0x0000000b16191223 */ /* 0x000fe20000000009 */
[----:B------:R-:W-:-:S03]  /*3a30*/  @!P1 MOV R11, R0 ;  /* 0x00000000000b9202 */ /* 0x000fc60000000f00 */
[----:B------:R-:W-:-:S04]  /*3a40*/  @P1 FFMA R23, R25, R23, R22 ;  /* 0x0000001719171223 */ /* 0x000fc80000000016 */
[----:B------:R-:W-:-:S07]  /*3a50*/  @P1 FMUL.FTZ R11, R23, 2.3283064365386962891e-10 ;  /* 0x2f800000170b1820 */ /* 0x000fce0000410000 */
.L_x_349:
[----:B------:R-:W-:Y:S01]  /*3a60*/  MOV R0, R11 ;  /* 0x0000000b00007202 */ /* 0x000fe20000000f00 */
[----:B------:R-:W-:-:S04]  /*3a70*/  HFMA2 R11, -RZ, RZ, 0, 0 ;  /* 0x00000000ff0b7431 */ /* 0x000fc800000001ff */
[----:B------:R-:W-:Y:S05]  /*3a80*/  RET.REL.NODEC R10 `(_ZN3cub18CUB_300001_SM_10006detail9transform16transform_kernelINS2_10policy_hubILb1EN4cuda3std3__45tupleIJN6thrust24THRUST_300001_SM_1000_NS6detail15normal_iteratorINSA_10device_ptrIfEEEEEEEE10policy1000Ei6SqrtOfSF_JPfEEEvT0_iT1_T2_DpNS2_10kernel_argIT3_EE) ;  /* 0xffffffc40a5c7950 */ /* 0x000fea0003c3ffff */
.L_x_350:
        /* <DEDUP_REMOVED lines=15> */
.L_x_615:


//--------------------- .text._ZN3cub18CUB_300001_SM_10006detail9transform16transform_kernelINS2_10policy_hubILb1EN4cuda3std3__45tupleIJN6thrust24THRUST_300001_SM_1000_NS6detail15normal_iteratorINSA_10device_ptrIfEEEEEEEE10policy1000ElNSB_10functional5actorINSJ_9compositeIJNSJ_16operator_adaptorINS7_10multipliesIvEEEENSK_INSL_IJNSM_INS7_5minusIvEEEENSK_INSJ_8argumentILj0EEEEENSK_INSJ_5valueIfEEEEEEEEES10_EEEEESF_JPfEEEvT0_iT1_T2_DpNS2_10kernel_argIT3_EE --------------------------
	.section	.text._ZN3cub18CUB_300001_SM_10006detail9transform16transform_kernelINS2_10policy_hubILb1EN4cuda3std3__45tupleIJN6thrust24THRUST_300001_SM_1000_NS6detail15normal_iteratorINSA_10device_ptrIfEEEEEEEE10policy1000ElNSB_10functional5actorINSJ_9compositeIJNSJ_16operator_adaptorINS7_10multipliesIvEEEENSK_INSL_IJNSM_INS7_5minusIvEEEENSK_INSJ_8argumentILj0EEEEENSK_INSJ_5valueIfEEEEEEEEES10_EEEEESF_JPfEEEvT0_iT1_T2_DpNS2_10kernel_argIT3_EE,"ax",@progbits
	.align	128
        .global         _ZN3cub18CUB_300001_SM_10006detail9transform16transform_kernelINS2_10policy_hubILb1EN4cuda3std3__45tupleIJN6thrust24THRUST_300001_SM_1000_NS6detail15normal_iteratorINSA_10device_ptrIfEEEEEEEE10policy1000ElNSB_10functional5actorINSJ_9compositeIJNSJ_16operator_adaptorINS7_10multipliesIvEEEENSK_INSL_IJNSM_INS7_5minusIvEEEENSK_INSJ_8argumentILj0EEEEENSK_INSJ_5valueIfEEEEEEEEES10_EEEEESF_JPfEEEvT0_iT1_T2_DpNS2_10kernel_argIT3_EE
        .type           _ZN3cub18CUB_300001_SM_10006detail9transform16transform_kernelINS2_10policy_hubILb1EN4cuda3std3__45tupleIJN6thrust24THRUST_300001_SM_1000_NS6detail15normal_iteratorINSA_10device_ptrIfEEEEEEEE10policy1000ElNSB_10functional5actorINSJ_9compositeIJNSJ_16operator_adaptorINS7_10multipliesIvEEEENSK_INSL_IJNSM_INS7_5minusIvEEEENSK_INSJ_8argumentILj0EEEEENSK_INSJ_5valueIfEEEEEEEEES10_EEEEESF_JPfEEEvT0_iT1_T2_DpNS2_10kernel_argIT3_EE,@function
        .size           _ZN3cub18CUB_300001_SM_10006detail9transform16transform_kernelINS2_10policy_hubILb1EN4cuda3std3__45tupleIJN6thrust24THRUST_300001_SM_1000_NS6detail15normal_iteratorINSA_10device_ptrIfEEEEEEEE10policy1000ElNSB_10functional5actorINSJ_9compositeIJNSJ_16operator_adaptorINS7_10multipliesIvEEEENSK_INSL_IJNSM_INS7_5minusIvEEEENSK_INSJ_8argumentILj0EEEEENSK_INSJ_5valueIfEEEEEEEEES10_EEEEESF_JPfEEEvT0_iT1_T2_DpNS2_10kernel_argIT3_EE,(.L_x_620 - _ZN3cub18CUB_300001_SM_10006detail9transform16transform_kernelINS2_10policy_hubILb1EN4cuda3std3__45tupleIJN6thrust24THRUST_300001_SM_1000_NS6detail15normal_iteratorINSA_10device_ptrIfEEEEEEEE10policy1000ElNSB_10functional5actorINSJ_9compositeIJNSJ_16operator_adaptorINS7_10multipliesIvEEEENSK_INSL_IJNSM_INS7_5minusIvEEEENSK_INSJ_8argumentILj0EEEEENSK_INSJ_5valueIfEEEEEEEEES10_EEEEESF_JPfEEEvT0_iT1_T2_DpNS2_10kernel_argIT3_EE)
        .other          _ZN3cub18CUB_300001_SM_10006detail9transform16transform_kernelINS2_10policy_hubILb1EN4cuda3std3__45tupleIJN6thrust24THRUST_300001_SM_1000_NS6detail15normal_iteratorINSA_10device_ptrIfEEEEEEEE10policy1000ElNSB_10functional5actorINSJ_9compositeIJNSJ_16operator_adaptorINS7_10multipliesIvEEEENSK_INSL_IJNSM_INS7_5minusIvEEEENSK_INSJ_8argumentILj0EEEEENSK_INSJ_5valueIfEEEEEEEEES10_EEEEESF_JPfEEEvT0_iT1_T2_DpNS2_10kernel_argIT3_EE,@"STO_CUDA_ENTRY STV_DEFAULT"
_ZN3cub18CUB_300001_SM_10006detail9transform16transform_kernelINS2_10policy_hubILb1EN4cuda3std3__45tupleIJN6thrust24THRUST_300001_SM_1000_NS6detail15normal_iteratorINSA_10device_ptrIfEEEEEEEE10policy1000ElNSB_10functional5actorINSJ_9compositeIJNSJ_16operator_adaptorINS7_10multipliesIvEEEENSK_INSL_IJNSM_INS7_5minusIvEEEENSK_INSJ_8argumentILj0EEEEENSK_INSJ_5valueIfEEEEEEEEES10_EEEEESF_JPfEEEvT0_iT1_T2_DpNS2_10kernel_argIT3_EE:
.text._ZN3cub18CUB_300001_SM_10006detail9transform16transform_kernelINS2_10policy_hubILb1EN4cuda3std3__45tupleIJN6thrust24THRUST_300001_SM_1000_NS6detail15normal_iteratorINSA_10device_ptrIfEEEEEEEE10policy1000ElNSB_10functional5actorINSJ_9compositeIJNSJ_16operator_adaptorINS7_10multipliesIvEEEENSK_INSL_IJNSM_INS7_5minusIvEEEENSK_INSJ_8argumentILj0EEEEENSK_INSJ_5valueIfEEEEEEEEES10_EEEEESF_JPfEEEvT0_iT1_T2_DpNS2_10kernel_argIT3_EE:
        /* <DEDUP_REMOVED lines=8> */
[----:B---3--:R-:W-:Y:S01]  /*0080*/  IMAD.WIDE.U32 R2, R5, UR4, RZ ;  /* 0x0000000405027c25 */ /* 0x008fe2000f8e00ff */
[----:B--2---:R-:W-:-:S03]  /*0090*/  SHF.L.U32 R11, R7, 0x7, RZ ;  /* 0x00000007070b7819 */ /* 0x004fc600000006ff */
[----:B------:R-:W-:Y:S01]  /*00a0*/  IMAD R13, R4, UR4, RZ ;  /* 0x00000004040d7c24 */ /* 0x000fe2000f8e02ff */
[----:B-1----:R-:W-:-:S04]  /*00b0*/  IADD3 R6, P1, PT, -R2, UR6, RZ ;  /* 0x0000000602067c10 */ /* 0x002fc8000ff3e1ff */
        /* <DEDUP_REMOVED lines=12> */
.L_x_353:
[----:B------:R-:W-:Y:S01]  /*0180*/  IADD3 R11, PT, PT, R11, 0x4000, RZ ;  /* 0x000040000b0b7810 */ /* 0x000fe20007ffe0ff */
[----:B------:R0:W-:Y:S03]  /*0190*/  CCTL.E.PF2 [R8] ;  /* 0x000000000800798f */ /* 0x0001e60000800100 */
[----:B------:R-:W-:Y:S02]  /*01a0*/  ISETP.GE.AND P0, PT, R11, R4, PT ;  /* 0x000000040b00720c */ /* 0x000fe40003f06270 */
[----:B0-----:R-:W-:-:S04]  /*01b0*/  IADD3 R8, P1, PT, R8, 0x4000, RZ ;  /* 0x0000400008087810 */ /* 0x001fc80007f3e0ff */
[----:B------:R-:W-:-:S07]  /*01c0*/  IADD3.X R9, PT, PT, RZ, R9, RZ, P1, !PT ;  /* 0x00000009ff097210 */ /* 0x000fce0000ffe4ff */
[----:B------:R-:W-:Y:S05]  /*01d0*/  @!P0 BRA `(.L_x_353) ;  /* 0xfffffffc00e88947 */ /* 0x000fea000383ffff */
.L_x_352:
[----:B------:R-:W-:Y:S05]  /*01e0*/  BSYNC.RECONVERGENT B0 ;  /* 0x0000000000007941 */ /* 0x000fea0003800200 */
.L_x_351:
        /* <DEDUP_REMOVED lines=16> */
[----:B------:R-:W-:-:S13]  /*02f0*/  ISETP.GE.AND P0, PT, R7, R6, PT ;  /* 0x000000060700720c */ /* 0x000fda0003f06270 */
[C---:B------:R-:W-:Y:S01]  /*0300*/  @!P0 IMAD.WIDE.U32 R8, R7.reuse, 0x4, R4 ;  /* 0x0000000407088825 */ /* 0x040fe200078e0004 */
[----:B------:R-:W0:Y:S05]  /*0310*/  @!P0 LDC R11, c[0x0][0x394] ;  /* 0x0000e500ff0b8b82 */ /* 0x000e2a0000000800 */
[----:B------:R-:W0:Y:S01]  /*0320*/  @!P0 LDG.E R8, desc[UR4][R8.64] ;  /* 0x0000000408088981 */ /* 0x000e22000c1e1900 */
[----:B------:R-:W-:Y:S02]  /*0330*/  IADD3 R13, PT, PT, R7, 0x80, RZ ;  /* 0x00000080070d7810 */ /* 0x000fe40007ffe0ff */
[----:B------:R-:W1:Y:S02]  /*0340*/  @!P0 LDC R15, c[0x0][0x39c] ;  /* 0x0000e700ff0f8b82 */ /* 0x000e640000000800 */
[----:B------:R-:W-:-:S13]  /*0350*/  ISETP.GE.AND P1, PT, R13, R6, PT ;  /* 0x000000060d00720c */ /* 0x000fda0003f26270 */
[----:B------:R-:W2:Y:S08]  /*0360*/  @!P1 LDC R19, c[0x0][0x394] ;  /* 0x0000e500ff139b82 */ /* 0x000eb00000000800 */
[----:B------:R-:W3:Y:S01]  /*0370*/  @!P1 LDC R21, c[0x0][0x39c] ;  /* 0x0000e700ff159b82 */ /* 0x000ee20000000800 */
[C---:B0-----:R-:W-:Y:S01]  /*0380*/  @!P0 FADD R10, R8.reuse, -R11 ;  /* 0x8000000b080a8221 */ /* 0x041fe20000000000 */
[----:B-1----:R-:W-:Y:S01]  /*0390*/  @!P0 FADD R11, R8, -R15 ;  /* 0x8000000f080b8221 */ /* 0x002fe20000000000 */
[----:B------:R-:W-:-:S04]  /*03a0*/  @!P0 IMAD.WIDE.U32 R14, R7, 0x4, R2 ;  /* 0x00000004070e8825 */ /* 0x000fc800078e0002 */
[----:B------:R-:W-:Y:S01]  /*03b0*/  @!P0 FMUL R17, R10, R11 ;  /* 0x0000000b0a118220 */ /* 0x000fe20000400000 */
[----:B------:R-:W-:-:S04]  /*03c0*/  IMAD.WIDE R10, R13, 0x4, R4 ;  /* 0x000000040d0a7825 */ /* 0x000fc800078e0204 */
[----:B------:R0:W-:Y:S04]  /*03d0*/  @!P0 STG.E desc[UR4][R14.64], R17 ;  /* 0x000000110e008986 */ /* 0x0001e8000c101904 */
[----:B------:R-:W2:Y:S01]  /*03e0*/  @!P1 LDG.E R8, desc[UR4][R10.64] ;  /* 0x000000040a089981 */ /* 0x000ea2000c1e1900 */
[----:B------:R-:W-:Y:S01]  /*03f0*/  IADD3 R9, PT, PT, R7, 0x100, RZ ;  /* 0x0000010007097810 */ /* 0x000fe20007ffe0ff */
[----:B------:R-:W-:-:S03]  /*0400*/  IMAD.WIDE R12, R13, 0x4, R2 ;  /* 0x000000040d0c7825 */ /* 0x000fc600078e0202 */
[----:B------:R-:W-:-:S13]  /*0410*/  ISETP.GE.AND P0, PT, R9, R6, PT ;  /* 0x000000060900720c */ /* 0x000fda0003f06270 */
[----:B0-----:R-:W0:Y:S01]  /*0420*/  @!P0 LDC R17, c[0x0][0x394] ;  /* 0x0000e500ff118b82 */ /* 0x001e220000000800 */
[C---:B--2---:R-:W-:Y:S01]  /*0430*/  @!P1 FADD R9, R8.reuse, -R19 ;  /* 0x8000001308099221 */ /* 0x044fe20000000000 */
[----:B---3--:R-:W-:-:S06]  /*0440*/  @!P1 FADD R8, R8, -R21 ;  /* 0x8000001508089221 */ /* 0x008fcc0000000000 */
[----:B------:R-:W1:Y:S01]  /*0450*/  @!P0 LDC R19, c[0x0][0x39c] ;  /* 0x0000e700ff138b82 */ /* 0x000e620000000800 */
[----:B------:R-:W-:-:S05]  /*0460*/  @!P1 FMUL R9, R9, R8 ;  /* 0x0000000809099220 */ /* 0x000fca0000400000 */
[----:B------:R2:W-:Y:S04]  /*0470*/  @!P1 STG.E desc[UR4][R12.64], R9 ;  /* 0x000000090c009986 */ /* 0x0005e8000c101904 */
[----:B------:R-:W0:Y:S01]  /*0480*/  @!P0 LDG.E R8, desc[UR4][R10.64+0x200] ;  /* 0x000200040a088981 */ /* 0x000e22000c1e1900 */
[----:B------:R-:W-:-:S04]  /*0490*/  IADD3 R15, PT, PT, R7, 0x180, RZ ;  /* 0x00000180070f7810 */ /* 0x000fc80007ffe0ff */
[----:B------:R-:W-:Y:S01]  /*04a0*/  ISETP.GE.AND P1, PT, R15, R6, PT ;  /* 0x000000060f00720c */ /* 0x000fe20003f26270 */
[C---:B0-----:R-:W-:Y:S01]  /*04b0*/  @!P0 FADD R14, R8.reuse, -R17 ;  /* 0x80000011080e8221 */ /* 0x041fe20000000000 */
[----:B-1----:R-:W-:-:S11]  /*04c0*/  @!P0 FADD R15, R8, -R19 ;  /* 0x80000013080f8221 */ /* 0x002fd60000000000 */
[----:B------:R-:W0:Y:S01]  /*04d0*/  @!P1 LDC R17, c[0x0][0x394] ;  /* 0x0000e500ff119b82 */ /* 0x000e220000000800 */
[----:B------:R-:W-:-:S05]  /*04e0*/  @!P0 FMUL R15, R14, R15 ;  /* 0x0000000f0e0f8220 */ /* 0x000fca0000400000 */
[----:B------:R1:W-:Y:S02]  /*04f0*/  @!P0 STG.E desc[UR4][R12.64+0x200], R15 ;  /* 0x0002000f0c008986 */ /* 0x0003e4000c101904 */
[----:B------:R-:W3:Y:S02]  /*0500*/  @!P1 LDC R19, c[0x0][0x39c] ;  /* 0x0000e700ff139b82 */ /* 0x000ee40000000800 */
[----:B------:R-:W0:Y:S01]  /*0510*/  @!P1 LDG.E R8, desc[UR4][R10.64+0x400] ;  /* 0x000400040a089981 */ /* 0x000e22000c1e1900 */
[----:B--2---:R-:W-:-:S04]  /*0520*/  IADD3 R9, PT, PT, R7, 0x200, RZ ;  /* 0x0000020007097810 */ /* 0x004fc80007ffe0ff */
[----:B------:R-:W-:Y:S01]  /*0530*/  ISETP.GE.AND P0, PT, R9, R6, PT ;  /* 0x000000060900720c */ /* 0x000fe20003f06270 */
[C---:B0-----:R-:W-:Y:S01]  /*0540*/  @!P1 FADD R9, R8.reuse, -R17 ;  /* 0x8000001108099221 */ /* 0x041fe20000000000 */
[----:B---3--:R-:W-:-:S11]  /*0550*/  @!P1 FADD R8, R8, -R19 ;  /* 0x8000001308089221 */ /* 0x008fd60000000000 */
[----:B------:R-:W0:Y:S01]  /*0560*/  @!P0 LDC R17, c[0x0][0x394] ;  /* 0x0000e500ff118b82 */ /* 0x000e220000000800 */
[----:B------:R-:W-:-:S05]  /*0570*/  @!P1 FMUL R9, R9, R8 ;  /* 0x0000000809099220 */ /* 0x000fca0000400000 */
[----:B------:R2:W-:Y:S02]  /*0580*/  @!P1 STG.E desc[UR4][R12.64+0x400], R9 ;  /* 0x000400090c009986 */ /* 0x0005e4000c101904 */
[----:B------:R-:W3:Y:S02]  /*0590*/  @!P0 LDC R19, c[0x0][0x39c] ;  /* 0x0000e700ff138b82 */ /* 0x000ee40000000800 */
[----:B------:R-:W0:Y:S01]  /*05a0*/  @!P0 LDG.E R8, desc[UR4][R10.64+0x600] ;  /* 0x000600040a088981 */ /* 0x000e22000c1e1900 */
[----:B-1----:R-:W-:-:S04]  /*05b0*/  IADD3 R15, PT, PT, R7, 0x280, RZ ;  /* 0x00000280070f7810 */ /* 0x002fc80007ffe0ff */
        /* <DEDUP_REMOVED lines=18> */
[----:B------:R-:W-:-:S13]  /*06e0*/  ISETP.GE.AND P1, PT, R15, R6, PT ;  /* 0x000000060f00720c */ /* 0x000fda0003f26270 */
[----:B--2---:R-:W1:Y:S01]  /*06f0*/  @!P1 LDC R9, c[0x0][0x394] ;  /* 0x0000e500ff099b82 */ /* 0x004e620000000800 */
[C---:B0-----:R-:W-:Y:S01]  /*0700*/  @!P0 FADD R14, R8.reuse, -R17 ;  /* 0x80000011080e8221 */ /* 0x041fe20000000000 */
[----:B---3--:R-:W-:-:S06]  /*0710*/  @!P0 FADD R15, R8, -R19 ;  /* 0x80000013080f8221 */ /* 0x008fcc0000000000 */
[----:B------:R-:W0:Y:S01]  /*0720*/  @!P1 LDC R17, c[0x0][0x39c] ;  /* 0x0000e700ff119b82 */ /* 0x000e220000000800 */
[----:B------:R-:W-:-:S05]  /*0730*/  @!P0 FMUL R15, R14, R15 ;  /* 0x0000000f0e0f8220 */ /* 0x000fca0000400000 */
[----:B------:R2:W-:Y:S04]  /*0740*/  @!P0 STG.E desc[UR4][R12.64+0xa00], R15 ;  /* 0x000a000f0c008986 */ /* 0x0005e8000c101904 */
[----:B------:R-:W1:Y:S02]  /*0750*/  @!P1 LDG.E R8, desc[UR4][R10.64+0xc00] ;  /* 0x000c00040a089981 */ /* 0x000e64000c1e1900 */
[C---:B-1----:R-:W-:Y:S01]  /*0760*/  @!P1 FADD R9, R8.reuse, -R9 ;  /* 0x8000000908099221 */ /* 0x042fe20000000000 */
[----:B0-----:R-:W-:-:S04]  /*0770*/  @!P1 FADD R8, R8, -R17 ;  /* 0x8000001108089221 */ /* 0x001fc80000000000 */
[----:B------:R-:W-:Y:S01]  /*0780*/  @!P1 FMUL R9, R9, R8 ;  /* 0x0000000809099220 */ /* 0x000fe20000400000 */
[----:B------:R-:W-:-:S04]  /*0790*/  LOP3.LUT R8, R0, 0x7ffffff8, RZ, 0xc0, !PT ;  /* 0x7ffffff800087812 */ /* 0x000fc800078ec0ff */
[----:B------:R2:W-:Y:S01]  /*07a0*/  @!P1 STG.E desc[UR4][R12.64+0xc00], R9 ;  /* 0x000c00090c009986 */ /* 0x0005e2000c101904 */
[----:B------:R-:W-:-:S13]  /*07b0*/  ISETP.NE.AND P0, PT, R8, 0x8, PT ;  /* 0x000000080800780c */ /* 0x000fda0003f05270 */
[----:B--2---:R-:W-:Y:S05]  /*07c0*/  @!P0 BRA `(.L_x_355) ;  /* 0x00000004004c8947 */ /* 0x004fea0003800000 */
[----:B------:R-:W-:Y:S01]  /*07d0*/  MOV R0, 0x8 ;  /* 0x0000000800007802 */ /* 0x000fe20000000f00 */
[----:B------:R-:W0:Y:S01]  /*07e0*/  LDCU UR6, c[0x0][0x394] ;  /* 0x00007280ff0677ac */ /* 0x000e220008000800 */
[----:B------:R-:W1:Y:S05]  /*07f0*/  LDCU UR7, c[0x0][0x39c] ;  /* 0x00007380ff0777ac */ /* 0x000e6a0008000800 */
.L_x_358:
[----:B--2---:R-:W-:-:S04]  /*0800*/  LEA R9, R0, R7, 0x7 ;  /* 0x0000000700097211 */ /* 0x004fc800078e38ff */
[----:B------:R-:W-:-:S13]  /*0810*/  ISETP.GE.AND P0, PT, R9, R6, PT ;  /* 0x000000060900720c */ /* 0x000fda0003f06270 */
[C---:B------:R-:W-:Y:S01]  /*0820*/  @!P0 IMAD.WIDE.U32 R10, R9.reuse, 0x4, R4 ;  /* 0x00000004090a8825 */ /* 0x040fe200078e0004 */
[----:B------:R-:W2:Y:S05]  /*0830*/  @!P0 LDC R13, c[0x0][0x394] ;  /* 0x0000e500ff0d8b82 */ /* 0x000eaa0000000800 */
[----:B------:R-:W2:Y:S01]  /*0840*/  @!P0 LDG.E R10, desc[UR4][R10.64] ;  /* 0x000000040a0a8981 */ /* 0x000ea2000c1e1900 */
[----:B------:R-:W-:Y:S02]  /*0850*/  IADD3 R19, PT, PT, R9, 0x80, RZ ;  /* 0x0000008009137810 */ /* 0x000fe40007ffe0ff */
[----:B------:R-:W3:Y:S02]  /*0860*/  @!P0 LDC R15, c[0x0][0x39c] ;  /* 0x0000e700ff0f8b82 */ /* 0x000ee40000000800 */
[----:B------:R-:W-:-:S13]  /*0870*/  ISETP.GE.AND P1, PT, R19, R6, PT ;  /* 0x000000061300720c */ /* 0x000fda0003f26270 */
[----:B------:R-:W4:Y:S08]  /*0880*/  @!P1 LDC R17, c[0x0][0x394] ;  /* 0x0000e500ff119b82 */ /* 0x000f300000000800 */
[----:B------:R-:W5:Y:S01]  /*0890*/  @!P1 LDC R23, c[0x0][0x39c] ;  /* 0x0000e700ff179b82 */ /* 0x000f620000000800 */
[C---:B--2---:R-:W-:Y:S01]  /*08a0*/  @!P0 FADD R12, R10.reuse, -R13 ;  /* 0x8000000d0a0c8221 */ /* 0x044fe20000000000 */
[----:B---3--:R-:W-:Y:S01]  /*08b0*/  @!P0 FADD R13, R10, -R15 ;  /* 0x8000000f0a0d8221 */ /* 0x008fe20000000000 */
[----:B------:R-:W-:-:S04]  /*08c0*/  @!P0 IMAD.WIDE.U32 R14, R9, 0x4, R2 ;  /* 0x00000004090e8825 */ /* 0x000fc800078e0002 */
[----:B------:R-:W-:Y:S01]  /*08d0*/  @!P0 FMUL R21, R12, R13 ;  /* 0x0000000d0c158220 */ /* 0x000fe20000400000 */
[----:B------:R-:W-:-:S04]  /*08e0*/  IMAD.WIDE R12, R19, 0x4, R4 ;  /* 0x00000004130c7825 */ /* 0x000fc800078e0204 */
[----:B------:R2:W-:Y:S04]  /*08f0*/  @!P0 STG.E desc[UR4][R14.64], R21 ;  /* 0x000000150e008986 */ /* 0x0005e8000c101904 */
[----:B------:R-:W4:Y:S01]  /*0900*/  @!P1 LDG.E R10, desc[UR4][R12.64] ;  /* 0x000000040c0a9981 */ /* 0x000f22000c1e1900 */
[----:B------:R-:W-:-:S04]  /*0910*/  IADD3 R11, PT, PT, R9, 0x100, RZ ;  /* 0x00000100090b7810 */ /* 0x000fc80007ffe0ff */
[----:B------:R-:W-:-:S13]  /*0920*/  ISETP.GE.AND P0, PT, R11, R6, PT ;  /* 0x000000060b00720c */ /* 0x000fda0003f06270 */
[----:B--2---:R-:W2:Y:S01]  /*0930*/  @!P0 LDC R21, c[0x0][0x39c] ;  /* 0x0000e700ff158b82 */ /* 0x004ea20000000800 */
[C---:B----4-:R-:W-:Y:S01]  /*0940*/  @!P1 FADD R17, R10.reuse, -R17 ;  /* 0x800000110a119221 */ /* 0x050fe20000000000 */
[----:B-----5:R-:W-:Y:S01]  /*0950*/  @!P1 FADD R18, R10, -R23 ;  /* 0x800000170a129221 */ /* 0x020fe20000000000 */
[----:B------:R-:W-:-:S05]  /*0960*/  IMAD.WIDE R10, R19, 0x4, R2 ;  /* 0x00000004130a7825 */ /* 0x000fca00078e0202 */
[----:B------:R-:W3:Y:S01]  /*0970*/  @!P0 LDC R19, c[0x0][0x394] ;  /* 0x0000e500ff138b82 */ /* 0x000ee20000000800 */
[----:B------:R-:W-:-:S05]  /*0980*/  @!P1 FMUL R17, R17, R18 ;  /* 0x0000001211119220 */ /* 0x000fca0000400000 */
[----:B------:R4:W-:Y:S04]  /*0990*/  @!P1 STG.E desc[UR4][R10.64], R17 ;  /* 0x000000110a009986 */ /* 0x0009e8000c101904 */
[----:B------:R-:W3:Y:S01]  /*09a0*/  @!P0 LDG.E R14, desc[UR4][R12.64+0x200] ;  /* 0x000200040c0e8981 */ /* 0x000ee2000c1e1900 */
[----:B------:R-:W-:-:S04]  /*09b0*/  IADD3 R15, PT, PT, R9, 0x180, RZ ;  /* 0x00000180090f7810 */ /* 0x000fc80007ffe0ff */
[----:B------:R-:W-:-:S13]  /*09c0*/  ISETP.GE.AND P1, PT, R15, R6, PT ;  /* 0x000000060f00720c */ /* 0x000fda0003f26270 */
[----:B----4-:R-:W4:Y:S01]  /*09d0*/  @!P1 LDC R17, c[0x0][0x394] ;  /* 0x0000e500ff119b82 */ /* 0x010f220000000800 */
[C---:B---3--:R-:W-:Y:S01]  /*09e0*/  @!P0 FADD R15, R14.reuse, -R19 ;  /* 0x800000130e0f8221 */ /* 0x048fe20000000000 */
[----:B--2---:R-:W-:-:S06]  /*09f0*/  @!P0 FADD R14, R14, -R21 ;  /* 0x800000150e0e8221 */ /* 0x004fcc0000000000 */
[----:B------:R-:W2:Y:S01]  /*0a00*/  @!P1 LDC R21, c[0x0][0x39c] ;  /* 0x0000e700ff159b82 */ /* 0x000ea20000000800 */
[----:B------:R-:W-:-:S05]  /*0a10*/  @!P0 FMUL R19, R15, R14 ;  /* 0x0000000e0f138220 */ /* 0x000fca0000400000 */
[----:B------:R3:W-:Y:S04]  /*0a20*/  @!P0 STG.E desc[UR4][R10.64+0x200], R19 ;  /* 0x000200130a008986 */ /* 0x0007e8000c101904 */
[----:B------:R-:W4:Y:S01]  /*0a30*/  @!P1 LDG.E R14, desc[UR4][R12.64+0x400] ;  /* 0x000400040c0e9981 */ /* 0x000f22000c1e1900 */
[----:B------:R-:W-:-:S04]  /*0a40*/  IADD3 R15, PT, PT, R9, 0x200, RZ ;  /* 0x00000200090f7810 */ /* 0x000fc80007ffe0ff */
[----:B------:R-:W-:-:S13]  /*0a50*/  ISETP.GE.AND P0, PT, R15, R6, PT ;  /* 0x000000060f00720c */ /* 0x000fda0003f06270 */
[----:B---3--:R-:W3:Y:S01]  /*0a60*/  @!P0 LDC R19, c[0x0][0x394] ;  /* 0x0000e500ff138b82 */ /* 0x008ee20000000800 */
[C---:B----4-:R-:W-:Y:S01]  /*0a70*/  @!P1 FADD R15, R14.reuse, -R17 ;  /* 0x800000110e0f9221 */ /* 0x050fe20000000000 */
[----:B--2---:R-:W-:-:S06]  /*0a80*/  @!P1 FADD R14, R14, -R21 ;  /* 0x800000150e0e9221 */ /* 0x004fcc0000000000 */
[----:B------:R-:W2:Y:S01]  /*0a90*/  @!P0 LDC R21, c[0x0][0x39c] ;  /* 0x0000e700ff158b82 */ /* 0x000ea20000000800 */
        /* <DEDUP_REMOVED lines=16> */
[----:B--2---:R-:W-:-:S04]  /*0ba0*/  @!P1 FADD R14, R14, -R21 ;  /* 0x800000150e0e9221 */ /* 0x004fc80000000000 */
[----:B------:R-:W-:Y:S02]  /*0bb0*/  @!P1 FMUL R17, R15, R14 ;  /* 0x0000000e0f119220 */ /* 0x000fe40000400000 */
[----:B------:R-:W2:Y:S03]  /*0bc0*/  @!P0 LDC R15, c[0x0][0x394] ;  /* 0x0000e500ff0f8b82 */ /* 0x000ea60000000800 */
[----:B------:R4:W-:Y:S04]  /*0bd0*/  @!P1 STG.E desc[UR4][R10.64+0x800], R17 ;  /* 0x000800110a009986 */ /* 0x0009e8000c101904 */
[----:B------:R-:W2:Y:S01]  /*0be0*/  @!P0 LDG.E R14, desc[UR4][R12.64+0xa00] ;  /* 0x000a00040c0e8981 */ /* 0x000ea2000c1e1900 */
[----:B------:R-:W-:Y:S01]  /*0bf0*/  IADD3 R9, PT, PT, R9, 0x380, RZ ;  /* 0x0000038009097810 */ /* 0x000fe20007ffe0ff */
[----:B------:R-:W-:Y:S01]  /*0c00*/  BSSY.RECONVERGENT B0, `(.L_x_356) ;  /* 0x000000e000007945 */ /* 0x000fe20003800200 */
[----:B------:R-:W-:-:S04]  /*0c10*/  IADD3 R0, PT, PT, R0, 0x8, RZ ;  /* 0x0000000800007810 */ /* 0x000fc80007ffe0ff */
[----:B------:R-:W-:Y:S01]  /*0c20*/  ISETP.NE.AND P1, PT, R0, R8, PT ;  /* 0x000000080000720c */ /* 0x000fe20003f25270 */
[C---:B--2---:R-:W-:Y:S01]  /*0c30*/  @!P0 FADD R15, R14.reuse, -R15 ;  /* 0x8000000f0e0f8221 */ /* 0x044fe20000000000 */
[----:B---3--:R-:W-:-:S04]  /*0c40*/  @!P0 FADD R14, R14, -R19 ;  /* 0x800000130e0e8221 */ /* 0x008fc80000000000 */
[----:B------:R-:W-:-:S05]  /*0c50*/  @!P0 FMUL R15, R15, R14 ;  /* 0x0000000e0f0f8220 */ /* 0x000fca0000400000 */
[----:B------:R4:W-:Y:S01]  /*0c60*/  @!P0 STG.E desc[UR4][R10.64+0xa00], R15 ;  /* 0x000a000f0a008986 */ /* 0x0009e2000c101904 */
[----:B------:R-:W-:-:S13]  /*0c70*/  ISETP.GE.AND P0, PT, R9, R6, PT ;  /* 0x000000060900720c */ /* 0x000fda0003f06270 */
[----:B----4-:R-:W-:Y:S05]  /*0c80*/  @P0 BRA `(.L_x_357) ;  /* 0x0000000000140947 */ /* 0x010fea0003800000 */
[----:B------:R-:W0:Y:S02]  /*0c90*/  LDG.E R12, desc[UR4][R12.64+0xc00] ;  /* 0x000c00040c0c7981 */ /* 0x000e24000c1e1900 */
[C---:B0-----:R-:W-:Y:S01]  /*0ca0*/  FADD R9, R12.reuse, -UR6 ;  /* 0x800000060c097e21 */ /* 0x041fe20008000000 */
[----:B-1----:R-:W-:-:S04]  /*0cb0*/  FADD R14, R12, -UR7 ;  /* 0x800000070c0e7e21 */ /* 0x002fc80008000000 */
[----:B------:R-:W-:-:S05]  /*0cc0*/  FMUL R9, R9, R14 ;  /* 0x0000000e09097220 */ /* 0x000fca0000400000 */
[----:B------:R2:W-:Y:S02]  /*0cd0*/  STG.E desc[UR4][R10.64+0xc00], R9 ;  /* 0x000c00090a007986 */ /* 0x0005e4000c101904 */
.L_x_357:
[----:B01----:R-:W-:Y:S05]  /*0ce0*/  BSYNC.RECONVERGENT B0 ;  /* 0x0000000000007941 */ /* 0x003fea0003800200 */
.L_x_356:
[----:B------:R-:W-:Y:S05]  /*0cf0*/  @P1 BRA `(.L_x_358) ;  /* 0xfffffff800c01947 */ /* 0x000fea000383ffff */
.L_x_355:
[----:B------:R-:W-:-:S13]  /*0d00*/  ISETP.NE.AND P0, PT, R16, RZ, PT ;  /* 0x000000ff1000720c */ /* 0x000fda0003f05270 */
[----:B------:R-:W-:Y:S05]  /*0d10*/  @!P0 EXIT ;  /* 0x000000000000894d */ /* 0x000fea0003800000 */
[----:B------:R-:W0:Y:S01]  /*0d20*/  LDC R0, c[0x0][0x388] ;  /* 0x0000e200ff007b82 */ /* 0x000e220000000800 */
[----:B------:R-:W-:Y:S02]  /*0d30*/  ISETP.GE.U32.AND P1, PT, R16, 0x4, PT ;  /* 0x000000041000780c */ /* 0x000fe40003f26070 */
[----:B0-----:R-:W-:-:S04]  /*0d40*/  LOP3.LUT R18, R0, 0x3, RZ, 0xc0, !PT ;  /* 0x0000000300127812 */ /* 0x001fc800078ec0ff */
[----:B------:R-:W-:-:S07]  /*0d50*/  ISETP.NE.AND P0, PT, R18, RZ, PT ;  /* 0x000000ff1200720c */ /* 0x000fce0003f05270 */
[----:B------:R-:W-:Y:S06]  /*0d60*/  @!P1 BRA `(.L_x_359) ;  /* 0x0000000000b49947 */ /* 0x000fec0003800000 */
[----:B--2---:R-:W-:-:S04]  /*0d70*/  LEA R9, R8, R7, 0x7 ;  /* 0x0000000708097211 */ /* 0x004fc800078e38ff */
[----:B------:R-:W-:-:S13]  /*0d80*/  ISETP.GE.AND P2, PT, R9, R6, PT ;  /* 0x000000060900720c */ /* 0x000fda0003f46270 */
[C---:B------:R-:W-:Y:S01]  /*0d90*/  @!P2 IMAD.WIDE R10, R9.reuse, 0x4, R4 ;  /* 0x00000004090aa825 */ /* 0x040fe200078e0204 */
[----:B------:R-:W0:Y:S05]  /*0da0*/  @!P2 LDC R13, c[0x0][0x394] ;  /* 0x0000e500ff0dab82 */ /* 0x000e2a0000000800 */
[----:B------:R1:W0:Y:S01]  /*0db0*/  @!P2 LDG.E R10, desc[UR4][R10.64] ;  /* 0x000000040a0aa981 */ /* 0x000222000c1e1900 */
[----:B------:R-:W-:Y:S02]  /*0dc0*/  IADD3 R21, PT, PT, R9, 0x80, RZ ;  /* 0x0000008009157810 */ /* 0x000fe40007ffe0ff */
[----:B------:R-:W2:Y:S02]  /*0dd0*/  @!P2 LDC R15, c[0x0][0x39c] ;  /* 0x0000e700ff0fab82 */ /* 0x000ea40000000800 */
[----:B------:R-:W-:-:S13]  /*0de0*/  ISETP.GE.AND P1, PT, R21, R6, PT ;  /* 0x000000061500720c */ /* 0x000fda0003f26270 */
[----:B-1----:R-:W1:Y:S08]  /*0df0*/  @!P1 LDC R11, c[0x0][0x394] ;  /* 0x0000e500ff0b9b82 */ /* 0x002e700000000800 */
[----:B------:R-:W3:Y:S01]  /*0e00*/  @!P1 LDC R17, c[0x0][0x39c] ;  /* 0x0000e700ff119b82 */ /* 0x000ee20000000800 */
[C---:B0-----:R-:W-:Y:S01]  /*0e10*/  @!P2 FADD R14, R10.reuse, -R13 ;  /* 0x8000000d0a0ea221 */ /* 0x041fe20000000000 */
[----:B--2---:R-:W-:Y:S01]  /*0e20*/  @!P2 FADD R15, R10, -R15 ;  /* 0x8000000f0a0fa221 */ /* 0x004fe20000000000 */
[----:B------:R-:W-:-:S04]  /*0e30*/  @!P2 IMAD.WIDE R12, R9, 0x4, R2 ;  /* 0x00000004090ca825 */ /* 0x000fc800078e0202 */
[----:B------:R-:W-:Y:S01]  /*0e40*/  @!P2 FMUL R19, R14, R15 ;  /* 0x0000000f0e13a220 */ /* 0x000fe20000400000 */
[----:B------:R-:W-:-:S04]  /*0e50*/  @!P1 IMAD.WIDE R14, R21, 0x4, R4 ;  /* 0x00000004150e9825 */ /* 0x000fc800078e0204 */
[----:B------:R0:W-:Y:S04]  /*0e60*/  @!P2 STG.E desc[UR4][R12.64], R19 ;  /* 0x000000130c00a986 */ /* 0x0001e8000c101904 */
[----:B------:R2:W1:Y:S01]  /*0e70*/  @!P1 LDG.E R14, desc[UR4][R14.64] ;  /* 0x000000040e0e9981 */ /* 0x000462000c1e1900 */
[----:B------:R-:W-:-:S04]  /*0e80*/  IADD3 R23, PT, PT, R9, 0x100, RZ ;  /* 0x0000010009177810 */ /* 0x000fc80007ffe0ff */
[----:B------:R-:W-:-:S13]  /*0e90*/  ISETP.GE.AND P2, PT, R23, R6, PT ;  /* 0x000000061700720c */ /* 0x000fda0003f46270 */
[----:B0-----:R-:W0:Y:S08]  /*0ea0*/  @!P2 LDC R13, c[0x0][0x394] ;  /* 0x0000e500ff0dab82 */ /* 0x001e300000000800 */
[----:B--2---:R-:W2:Y:S01]  /*0eb0*/  @!P2 LDC R15, c[0x0][0x39c] ;  /* 0x0000e700ff0fab82 */ /* 0x004ea20000000800 */
[C---:B-1----:R-:W-:Y:S01]  /*0ec0*/  @!P1 FADD R16, R14.reuse, -R11 ;  /* 0x8000000b0e109221 */ /* 0x042fe20000000000 */
[----:B---3--:R-:W-:Y:S01]  /*0ed0*/  @!P1 FADD R17, R14, -R17 ;  /* 0x800000110e119221 */ /* 0x008fe20000000000 */
[----:B------:R-:W-:-:S04]  /*0ee0*/  @!P1 IMAD.WIDE R10, R21, 0x4, R2 ;  /* 0x00000004150a9825 */ /* 0x000fc800078e0202 */
[----:B------:R-:W-:Y:S01]  /*0ef0*/  @!P1 FMUL R21, R16, R17 ;  /* 0x0000001110159220 */ /* 0x000fe20000400000 */
[----:B------:R-:W-:-:S04]  /*0f00*/  @!P2 IMAD.WIDE R16, R23, 0x4, R4 ;  /* 0x000000041710a825 */ /* 0x000fc800078e0204 */
[----:B------:R1:W-:Y:S04]  /*0f10*/  @!P1 STG.E desc[UR4][R10.64], R21 ;  /* 0x000000150a009986 */ /* 0x0003e8000c101904 */
[----:B------:R3:W0:Y:S01]  /*0f20*/  @!P2 LDG.E R16, desc[UR4][R16.64] ;  /* 0x000000041010a981 */ /* 0x000622000c1e1900 */
[----:B------:R-:W-:-:S04]  /*0f30*/  IADD3 R19, PT, PT, R9, 0x180, RZ ;  /* 0x0000018009137810 */ /* 0x000fc80007ffe0ff */
[----:B------:R-:W-:-:S13]  /*0f40*/  ISETP.GE.AND P1, PT, R19, R6, PT ;  /* 0x000000061300720c */ /* 0x000fda0003f26270 */
[----:B-1----:R-:W1:Y:S08]  /*0f50*/  @!P1 LDC R11, c[0x0][0x394] ;  /* 0x0000e500ff0b9b82 */ /* 0x002e700000000800 */
[----:B---3--:R-:W3:Y:S01]  /*0f60*/  @!P1 LDC R17, c[0x0][0x39c] ;  /* 0x0000e700ff119b82 */ /* 0x008ee20000000800 */
[C---:B0-----:R-:W-:Y:S01]  /*0f70*/  @!P2 FADD R9, R16.reuse, -R13 ;  /* 0x8000000d1009a221 */ /* 0x041fe20000000000 */
[----:B--2---:R-:W-:Y:S01]  /*0f80*/  @!P2 FADD R14, R16, -R15 ;  /* 0x8000000f100ea221 */ /* 0x004fe20000000000 */
[----:B------:R-:W-:-:S04]  /*0f90*/  @!P2 IMAD.WIDE R12, R23, 0x4, R2 ;  /* 0x00000004170ca825 */ /* 0x000fc800078e0202 */
[----:B------:R-:W-:Y:S01]  /*0fa0*/  @!P2 FMUL R9, R9, R14 ;  /* 0x0000000e0909a220 */ /* 0x000fe20000400000 */
[----:B------:R-:W-:-:S04]  /*0fb0*/  @!P1 IMAD.WIDE R14, R19, 0x4, R4 ;  /* 0x00000004130e9825 */ /* 0x000fc800078e0204 */
[----:B------:R0:W-:Y:S04]  /*0fc0*/  @!P2 STG.E desc[UR4][R12.64], R9 ;  /* 0x000000090c00a986 */ /* 0x0001e8000c101904 */
[----:B------:R-:W1:Y:S01]  /*0fd0*/  @!P1 LDG.E R14, desc[UR4][R14.64] ;  /* 0x000000040e0e9981 */ /* 0x000e62000c1e1900 */
[----:B------:R-:W-:Y:S01]  /*0fe0*/  IADD3 R8, PT, PT, R8, 0x4, RZ ;  /* 0x0000000408087810 */ /* 0x000fe20007ffe0ff */
[C---:B-1----:R-:W-:Y:S01]  /*0ff0*/  @!P1 FADD R16, R14.reuse, -R11 ;  /* 0x8000000b0e109221 */ /* 0x042fe20000000000 */
[----:B---3--:R-:W-:Y:S01]  /*1000*/  @!P1 FADD R17, R14, -R17 ;  /* 0x800000110e119221 */ /* 0x008fe20000000000 */
[----:B------:R-:W-:-:S04]  /*1010*/  @!P1 IMAD.WIDE R10, R19, 0x4, R2 ;  /* 0x00000004130a9825 */ /* 0x000fc800078e0202 */
[----:B------:R-:W-:-:S05]  /*1020*/  @!P1 FMUL R17, R16, R17 ;  /* 0x0000001110119220 */ /* 0x000fca0000400000 */
[----:B------:R0:W-:Y:S02]  /*1030*/  @!P1 STG.E desc[UR4][R10.64], R17 ;  /* 0x000000110a009986 */ /* 0x0001e4000c101904 */
.L_x_359:
[----:B------:R-:W-:Y:S05]  /*1040*/  @!P0 EXIT ;  /* 0x000000000000894d */ /* 0x000fea0003800000 */
[----:B------:R-:W-:Y:S02]  /*1050*/  ISETP.NE.AND P1, PT, R18, 0x1, PT ;  /* 0x000000011200780c */ /* 0x000fe40003f25270 */
[----:B------:R-:W-:-:S04]  /*1060*/  LOP3.LUT R0, R0, 0x1, RZ, 0xc0, !PT ;  /* 0x0000000100007812 */ /* 0x000fc800078ec0ff */
[----:B------:R-:W-:-:S07]  /*1070*/  ISETP.NE.U32.AND P0, PT, R0, 0x1, PT ;  /* 0x000000010000780c */ /* 0x000fce0003f05070 */
[----:B------:R-:W-:Y:S06]  /*1080*/  @!P1 BRA `(.L_x_360) ;  /* 0x00000000005c9947 */ /* 0x000fec0003800000 */
[----:B0-----:R-:W-:-:S04]  /*1090*/  LEA R13, R8, R7, 0x7 ;  /* 0x00000007080d7211 */ /* 0x001fc800078e38ff */
[----:B------:R-:W-:-:S13]  /*10a0*/  ISETP.GE.AND P1, PT, R13, R6, PT ;  /* 0x000000060d00720c */ /* 0x000fda0003f26270 */
[C---:B--2---:R-:W-:Y:S01]  /*10b0*/  @!P1 IMAD.WIDE R10, R13.reuse, 0x4, R4 ;  /* 0x000000040d0a9825 */ /* 0x044fe200078e0204 */
[----:B------:R-:W0:Y:S05]  /*10c0*/  @!P1 LDC R9, c[0x0][0x394] ;  /* 0x0000e500ff099b82 */ /* 0x000e2a0000000800 */
[----:B------:R1:W0:Y:S01]  /*10d0*/  @!P1 LDG.E R10, desc[UR4][R10.64] ;  /* 0x000000040a0a9981 */ /* 0x000222000c1e1900 */
[C---:B------:R-:W-:Y:S01]  /*10e0*/  IADD3 R19, PT, PT, R13.reuse, 0x80, RZ ;  /* 0x000000800d137810 */ /* 0x040fe20007ffe0ff */
[----:B------:R-:W-:Y:S01]  /*10f0*/  @!P1 IMAD.WIDE R12, R13, 0x4, R2 ;  /* 0x000000040d0c9825 */ /* 0x000fe200078e0202 */
[----:B------:R-:W2:Y:S02]  /*1100*/  @!P1 LDC R15, c[0x0][0x39c] ;  /* 0x0000e700ff0f9b82 */ /* 0x000ea40000000800 */
[----:B------:R-:W-:-:S13]  /*1110*/  ISETP.GE.AND P2, PT, R19, R6, PT ;  /* 0x000000061300720c */ /* 0x000fda0003f46270 */
[----:B-1----:R-:W1:Y:S08]  /*1120*/  @!P2 LDC R11, c[0x0][0x394] ;  /* 0x0000e500ff0bab82 */ /* 0x002e700000000800 */
[----:B------:R-:W3:Y:S01]  /*1130*/  @!P2 LDC R17, c[0x0][0x39c] ;  /* 0x0000e700ff11ab82 */ /* 0x000ee20000000800 */
[C---:B0-----:R-:W-:Y:S01]  /*1140*/  @!P1 FADD R0, R10.reuse, -R9 ;  /* 0x800000090a009221 */ /* 0x041fe20000000000 */
[----:B--2---:R-:W-:Y:S01]  /*1150*/  @!P1 FADD R9, R10, -R15 ;  /* 0x8000000f0a099221 */ /* 0x004fe20000000000 */
[----:B------:R-:W-:-:S04]  /*1160*/  @!P2 IMAD.WIDE R14, R19, 0x4, R4 ;  /* 0x00000004130ea825 */ /* 0x000fc800078e0204 */
[----:B------:R-:W-:-:S05]  /*1170*/  @!P1 FMUL R9, R0, R9 ;  /* 0x0000000900099220 */ /* 0x000fca0000400000 */
        /* <DEDUP_REMOVED lines=8> */
.L_x_360:
[----:B------:R-:W-:Y:S05]  /*1200*/  @P0 EXIT ;  /* 0x000000000000094d */ /* 0x000fea0003800000 */
[----:B0-2-4-:R-:W-:-:S04]  /*1210*/  LEA R9, R8, R7, 0x7 ;  /* 0x0000000708097211 */ /* 0x015fc800078e38ff */
[----:B------:R-:W-:-:S13]  /*1220*/  ISETP.GE.AND P0, PT, R9, R6, PT ;  /* 0x000000060900720c */ /* 0x000fda0003f06270 */
[----:B------:R-:W-:Y:S05]  /*1230*/  @P0 EXIT ;  /* 0x000000000000094d */ /* 0x000fea0003800000 */
[C---:B------:R-:W-:Y:S01]  /*1240*/  IMAD.WIDE R4, R9.reuse, 0x4, R4 ;  /* 0x0000000409047825 */ /* 0x040fe200078e0204 */
[----:B------:R-:W0:Y:S01]  /*1250*/  LDCU UR6, c[0x0][0x394] ;  /* 0x00007280ff0677ac */ /* 0x000e220008000800 */
[----:B------:R-:W1:Y:S04]  /*1260*/  LDCU UR7, c[0x0][0x39c] ;  /* 0x00007380ff0777ac */ /* 0x000e680008000800 */
[----:B------:R-:W0:Y:S01]  /*1270*/  LDG.E R4, desc[UR4][R4.64] ;  /* 0x0000000404047981 */ /* 0x000e22000c1e1900 */
[----:B------:R-:W-:-:S04]  /*1280*/  IMAD.WIDE R2, R9, 0x4, R2 ;  /* 0x0000000409027825 */ /* 0x000fc800078e0202 */
[C---:B0-----:R-:W-:Y:S01]  /*1290*/  FADD R0, R4.reuse, -UR6 ;  /* 0x8000000604007e21 */ /* 0x041fe20008000000 */
[----:B-1----:R-:W-:-:S04]  /*12a0*/  FADD R7, R4, -UR7 ;  /* 0x8000000704077e21 */ /* 0x002fc80008000000 */
[----:B------:R-:W-:-:S05]  /*12b0*/  FMUL R7, R0, R7 ;  /* 0x0000000700077220 */ /* 0x000fca0000400000 */
[----:B------:R-:W-:Y:S01]  /*12c0*/  STG.E desc[UR4][R2.64], R7 ;  /* 0x0000000702007986 */ /* 0x000fe2000c101904 */
[----:B------:R-:W-:Y:S05]  /*12d0*/  EXIT ;  /* 0x000000000000794d */ /* 0x000fea0003800000 */
.L_x_354:
[----:B------:R-:W-:-:S13]  /*12e0*/  ISETP.GE.AND P0, PT, R0, 0x1, PT ;  /* 0x000000010000780c */ /* 0x000fda0003f06270 */
[----:B------:R-:W-:Y:S05]  /*12f0*/  @!P0 EXIT ;  /* 0x000000000000894d */ /* 0x000fea0003800000 */
[C---:B------:R-:W-:Y:S01]  /*1300*/  ISETP.GE.U32.AND P1, PT, R0.reuse, 0x10, PT ;  /* 0x000000100000780c */ /* 0x040fe20003f26070 */
[----:B------:R-:W-:Y:S01]  /*1310*/  HFMA2 R6, -RZ, RZ, 0, 0 ;  /* 0x00000000ff067431 */ /* 0x000fe200000001ff */
[----:B------:R-:W-:-:S04]  /*1320*/  LOP3.LUT R20, R0, 0xf, RZ, 0xc0, !PT ;  /* 0x0000000f00147812 */ /* 0x000fc800078ec0ff */
[----:B------:R-:W-:-:S07]  /*1330*/  ISETP.NE.AND P0, PT, R20, RZ, PT ;  /* 0x000000ff1400720c */ /* 0x000fce0003f05270 */
[----:B------:R-:W-:Y:S06]  /*1340*/  @!P1 BRA `(.L_x_361) ;  /* 0x0000000400a09947 */ /* 0x000fec0003800000 */
[C---:B------:R-:W-:Y:S01]  /*1350*/  IMAD.WIDE.U32 R14, R7.reuse, 0x4, RZ ;  /* 0x00000004070e7825 */ /* 0x040fe200078e00ff */
[----:B------:R-:W-:Y:S01]  /*1360*/  LOP3.LUT R6, R0, 0x7ffffff0, RZ, 0xc0, !PT ;  /* 0x7ffffff000067812 */ /* 0x000fe200078ec0ff */
[----:B------:R-:W0:Y:S01]  /*1370*/  LDCU UR6, c[0x0][0x394] ;  /* 0x00007280ff0677ac */ /* 0x000e220008000800 */
[----:B------:R-:W-:Y:S02]  /*1380*/  IADD3 R12, PT, PT, R7, 0x480, RZ ;  /* 0x00000480070c7810 */ /* 0x000fe40007ffe0ff */
[----:B------:R-:W-:Y:S01]  /*1390*/  MOV R13, R14 ;  /* 0x0000000e000d7202 */ /* 0x000fe20000000f00 */
[----:B------:R-:W1:Y:S01]  /*13a0*/  LDCU UR7, c[0x0][0x39c] ;  /* 0x00007380ff0777ac */ /* 0x000e620008000800 */
[----:B------:R-:W-:-:S07]  /*13b0*/  IADD3 R14, PT, PT, -R6, RZ, RZ ;  /* 0x000000ff060e7210 */ /* 0x000fce0007ffe1ff */
.L_x_362:
[----:B------:R-:W-:-:S04]  /*13c0*/  IADD3 R10, P1, PT, R13, R4, RZ ;  /* 0x000000040d0a7210 */ /* 0x000fc80007f3e0ff */
[----:B--2---:R-:W-:-:S05]  /*13d0*/  IADD3.X R11, PT, PT, R15, R5, RZ, P1, !PT ;  /* 0x000000050f0b7210 */ /* 0x004fca0000ffe4ff */
[----:B------:R-:W0:Y:S01]  /*13e0*/  LDG.E R9, desc[UR4][R10.64] ;  /* 0x000000040a097981 */ /* 0x000e22000c1e1900 */
[----:B------:R-:W-:Y:S01]  /*13f0*/  IADD3 R8, P1, PT, R13, R2, RZ ;  /* 0x000000020d087210 */ /* 0x000fe20007f3e0ff */
[C---:B0-----:R-:W-:Y:S01]  /*1400*/  FADD R16, R9.reuse, -UR6 ;  /* 0x8000000609107e21 */ /* 0x041fe20008000000 */
[----:B-1----:R-:W-:Y:S02]  /*1410*/  FADD R17, R9, -UR7 ;  /* 0x8000000709117e21 */ /* 0x002fe40008000000 */
[----:B------:R-:W-:Y:S02]  /*1420*/  IADD3.X R9, PT, PT, R15, R3, RZ, P1, !PT ;  /* 0x000000030f097210 */ /* 0x000fe40000ffe4ff */
[----:B------:R-:W-:-:S05]  /*1430*/  FMUL R17, R16, R17 ;  /* 0x0000001110117220 */ /* 0x000fca0000400000 */
[----:B------:R0:W-:Y:S04]  /*1440*/  STG.E desc[UR4][R8.64], R17 ;  /* 0x0000001108007986 */ /* 0x0001e8000c101904 */
[----:B------:R-:W2:Y:S02]  /*1450*/  LDG.E R16, desc[UR4][R10.64+0x200] ;  /* 0x000200040a107981 */ /* 0x000ea4000c1e1900 */
[C---:B--2---:R-:W-:Y:S01]  /*1460*/  FADD R18, R16.reuse, -UR6 ;  /* 0x8000000610127e21 */ /* 0x044fe20008000000 */
[----:B------:R-:W-:-:S04]  /*1470*/  FADD R19, R16, -UR7 ;  /* 0x8000000710137e21 */ /* 0x000fc80008000000 */
[----:B------:R-:W-:-:S05]  /*1480*/  FMUL R19, R18, R19 ;  /* 0x0000001312137220 */ /* 0x000fca0000400000 */
[----:B------:R1:W-:Y:S04]  /*1490*/  STG.E desc[UR4][R8.64+0x200], R19 ;  /* 0x0002001308007986 */ /* 0x0003e8000c101904 */
[----:B------:R-:W2:Y:S02]  /*14a0*/  LDG.E R16, desc[UR4][R10.64+0x400] ;  /* 0x000400040a107981 */ /* 0x000ea4000c1e1900 */
[C---:B--2---:R-:W-:Y:S01]  /*14b0*/  FADD R18, R16.reuse, -UR6 ;  /* 0x8000000610127e21 */ /* 0x044fe20008000000 */
[----:B------:R-:W-:-:S04]  /*14c0*/  FADD R21, R16, -UR7 ;  /* 0x8000000710157e21 */ /* 0x000fc80008000000 */
[----:B------:R-:W-:-:S05]  /*14d0*/  FMUL R21, R18, R21 ;  /* 0x0000001512157220 */ /* 0x000fca0000400000 */
[----:B------:R2:W-:Y:S04]  /*14e0*/  STG.E desc[UR4][R8.64+0x400], R21 ;  /* 0x0004001508007986 */ /* 0x0005e8000c101904 */
[----:B------:R-:W0:Y:S02]  /*14f0*/  LDG.E R16, desc[UR4][R10.64+0x600] ;  /* 0x000600040a107981 */ /* 0x000e24000c1e1900 */
[C---:B0-----:R-:W-:Y:S01]  /*1500*/  FADD R17, R16.reuse, -UR6 ;  /* 0x8000000610117e21 */ /* 0x041fe20008000000 */
[----:B------:R-:W-:-:S04]  /*1510*/  FADD R16, R16, -UR7 ;  /* 0x8000000710107e21 */ /* 0x000fc80008000000 */
[----:B------:R-:W-:-:S05]  /*1520*/  FMUL R17, R17, R16 ;  /* 0x0000001011117220 */ /* 0x000fca0000400000 */
[----:B------:R0:W-:Y:S04]  /*1530*/  STG.E desc[UR4][R8.64+0x600], R17 ;  /* 0x0006001108007986 */ /* 0x0001e8000c101904 */
[----:B------:R-:W3:Y:S02]  /*1540*/  LDG.E R16, desc[UR4][R10.64+0x800] ;  /* 0x000800040a107981 */ /* 0x000ee4000c1e1900 */
[C---:B---3--:R-:W-:Y:S01]  /*1550*/  FADD R18, R16.reuse, -UR6 ;  /* 0x8000000610127e21 */ /* 0x048fe20008000000 */
[----:B-1----:R-:W-:-:S04]  /*1560*/  FADD R19, R16, -UR7 ;  /* 0x8000000710137e21 */ /* 0x002fc80008000000 */
[----:B------:R-:W-:-:S05]  /*1570*/  FMUL R19, R18, R19 ;  /* 0x0000001312137220 */ /* 0x000fca0000400000 */
[----:B------:R1:W-:Y:S04]  /*1580*/  STG.E desc[UR4][R8.64+0x800], R19 ;  /* 0x0008001308007986 */ /* 0x0003e8000c101904 */
[----:B------:R-:W3:Y:S02]  /*1590*/  LDG.E R16, desc[UR4][R10.64+0xa00] ;  /* 0x000a00040a107981 */ /* 0x000ee4000c1e1900 */
[C---:B---3--:R-:W-:Y:S01]  /*15a0*/  FADD R18, R16.reuse, -UR6 ;  /* 0x8000000610127e21 */ /* 0x048fe20008000000 */
[----:B--2---:R-:W-:-:S04]  /*15b0*/  FADD R21, R16, -UR7 ;  /* 0x8000000710157e21 */ /* 0x004fc80008000000 */
[----:B------:R-:W-:-:S05]  /*15c0*/  FMUL R21, R18, R21 ;  /* 0x0000001512157220 */ /* 0x000fca0000400000 */
[----:B------:R2:W-:Y:S04]  /*15d0*/  STG.E desc[UR4][R8.64+0xa00], R21 ;  /* 0x000a001508007986 */ /* 0x0005e8000c101904 */
[----:B------:R-:W0:Y:S02]  /*15e0*/  LDG.E R16, desc[UR4][R10.64+0xc00] ;  /* 0x000c00040a107981 */ /* 0x000e24000c1e1900 */
[C---:B0-----:R-:W-:Y:S01]  /*15f0*/  FADD R17, R16.reuse, -UR6 ;  /* 0x8000000610117e21 */ /* 0x041fe20008000000 */
[----:B------:R-:W-:-:S04]  /*1600*/  FADD R16, R16, -UR7 ;  /* 0x8000000710107e21 */ /* 0x000fc80008000000 */
[----:B------:R-:W-:-:S05]  /*1610*/  FMUL R23, R17, R16 ;  /* 0x0000001011177220 */ /* 0x000fca0000400000 */
[----:B------:R0:W-:Y:S04]  /*1620*/  STG.E desc[UR4][R8.64+0xc00], R23 ;  /* 0x000c001708007986 */ /* 0x0001e8000c101904 */
[----:B------:R-:W3:Y:S01]  /*1630*/  LDG.E R16, desc[UR4][R10.64+0xe00] ;  /* 0x000e00040a107981 */ /* 0x000ee2000c1e1900 */
[----:B-1----:R-:W-:Y:S02]  /*1640*/  HFMA2 R19, -RZ, RZ, 0, 0 ;  /* 0x00000000ff137431 */ /* 0x002fe400000001ff */
[C---:B---3--:R-:W-:Y:S01]  /*1650*/  FADD R17, R16.reuse, -UR6 ;  /* 0x8000000610117e21 */ /* 0x048fe20008000000 */
[----:B------:R-:W-:-:S04]  /*1660*/  FADD R16, R16, -UR7 ;  /* 0x8000000710107e21 */ /* 0x000fc80008000000 */
[----:B------:R-:W-:-:S05]  /*1670*/  FMUL R25, R17, R16 ;  /* 0x0000001011197220 */ /* 0x000fca0000400000 */
[----:B------:R-:W-:Y:S04]  /*1680*/  STG.E desc[UR4][R8.64+0xe00], R25 ;  /* 0x000e001908007986 */ /* 0x000fe8000c101904 */
[----:B------:R-:W2:Y:S01]  /*1690*/  LDG.E R17, desc[UR4][R10.64+0x1000] ;  /* 0x001000040a117981 */ /* 0x000ea2000c1e1900 */
[----:B------:R-:W-:-:S05]  /*16a0*/  MOV R18, 0x600 ;  /* 0x0000060000127802 */ /* 0x000fca0000000f00 */
[----:B------:R-:W-:-:S03]  /*16b0*/  IMAD.WIDE R18, R12, 0x4, R18 ;  /* 0x000000040c127825 */ /* 0x000fc600078e0212 */
[----:B------:R-:W-:Y:S01]  /*16c0*/  IADD3 R16, P1, PT, R18, R4, RZ ;  /* 0x0000000412107210 */ /* 0x000fe20007f3e0ff */
[C---:B--2---:R-:W-:Y:S01]  /*16d0*/  FADD R21, R17.reuse, -UR6 ;  /* 0x8000000611157e21 */ /* 0x044fe20008000000 */
[----:B------:R-:W-:Y:S02]  /*16e0*/  FADD R22, R17, -UR7 ;  /* 0x8000000711167e21 */ /* 0x000fe40008000000 */
[----:B------:R-:W-:Y:S02]  /*16f0*/  IADD3.X R17, PT, PT, R19, R5, RZ, P1, !PT ;  /* 0x0000000513117210 */ /* 0x000fe40000ffe4ff */
[----:B------:R-:W-:-:S05]  /*1700*/  FMUL R21, R21, R22 ;  /* 0x0000001615157220 */ /* 0x000fca0000400000 */
[----:B------:R1:W-:Y:S04]  /*1710*/  STG.E desc[UR4][R8.64+0x1000], R21 ;  /* 0x0010001508007986 */ /* 0x0003e8000c101904 */
[----:B------:R-:W2:Y:S01]  /*1720*/  LDG.E R22, desc[UR4][R16.64+-0x600] ;  /* 0xfffa000410167981 */ /* 0x000ea2000c1e1900 */
[----:B------:R-:W-:-:S04]  /*1730*/  IADD3 R18, P1, PT, R18, R2, RZ ;  /* 0x0000000212127210 */ /* 0x000fc80007f3e0ff */
[----:B------:R-:W-:Y:S01]  /*1740*/  IADD3.X R19, PT, PT, R19, R3, RZ, P1, !PT ;  /* 0x0000000313137210 */ /* 0x000fe20000ffe4ff */
[C---:B--2---:R-:W-:Y:S01]  /*1750*/  FADD R10, R22.reuse, -UR6 ;  /* 0x80000006160a7e21 */ /* 0x044fe20008000000 */
[----:B------:R-:W-:-:S04]  /*1760*/  FADD R11, R22, -UR7 ;  /* 0x80000007160b7e21 */ /* 0x000fc80008000000 */
[----:B------:R-:W-:-:S05]  /*1770*/  FMUL R11, R10, R11 ;  /* 0x0000000b0a0b7220 */ /* 0x000fca0000400000 */
[----:B------:R2:W-:Y:S04]  /*1780*/  STG.E desc[UR4][R18.64+-0x600], R11 ;  /* 0xfffa000b12007986 */ /* 0x0005e8000c101904 */
[----:B------:R-:W3:Y:S02]  /*1790*/  LDG.E R10, desc[UR4][R16.64+-0x400] ;  /* 0xfffc0004100a7981 */ /* 0x000ee4000c1e1900 */
[C---:B---3--:R-:W-:Y:S01]  /*17a0*/  FADD R22, R10.reuse, -UR6 ;  /* 0x800000060a167e21 */ /* 0x048fe20008000000 */
[----:B0-----:R-:W-:-:S04]  /*17b0*/  FADD R23, R10, -UR7 ;  /* 0x800000070a177e21 */ /* 0x001fc80008000000 */
[----:B------:R-:W-:-:S05]  /*17c0*/  FMUL R23, R22, R23 ;  /* 0x0000001716177220 */ /* 0x000fca0000400000 */
[----:B------:R-:W-:Y:S04]  /*17d0*/  STG.E desc[UR4][R18.64+-0x400], R23 ;  /* 0xfffc001712007986 */ /* 0x000fe8000c101904 */
[----:B-1----:R-:W3:Y:S02]  /*17e0*/  LDG.E R8, desc[UR4][R16.64+-0x200] ;  /* 0xfffe000410087981 */ /* 0x002ee4000c1e1900 */
[C---:B---3--:R-:W-:Y:S01]  /*17f0*/  FADD R9, R8.reuse, -UR6 ;  /* 0x8000000608097e21 */ /* 0x048fe20008000000 */
[----:B------:R-:W-:-:S04]  /*1800*/  FADD R8, R8, -UR7 ;  /* 0x8000000708087e21 */ /* 0x000fc80008000000 */
[----:B------:R-:W-:-:S05]  /*1810*/  FMUL R9, R9, R8 ;  /* 0x0000000809097220 */ /* 0x000fca0000400000 */
[----:B------:R0:W-:Y:S04]  /*1820*/  STG.E desc[UR4][R18.64+-0x200], R9 ;  /* 0xfffe000912007986 */ /* 0x0001e8000c101904 */
[----:B------:R-:W3:Y:S02]  /*1830*/  LDG.E R8, desc[UR4][R16.64] ;  /* 0x0000000410087981 */ /* 0x000ee4000c1e1900 */
[C---:B---3--:R-:W-:Y:S01]  /*1840*/  FADD R10, R8.reuse, -UR6 ;  /* 0x80000006080a7e21 */ /* 0x048fe20008000000 */
[----:B--2---:R-:W-:-:S04]  /*1850*/  FADD R11, R8, -UR7 ;  /* 0x80000007080b7e21 */ /* 0x004fc80008000000 */
        /* <DEDUP_REMOVED lines=13> */
[----:B------:R-:W-:Y:S02]  /*1930*/  IADD3 R14, PT, PT, R14, 0x10, RZ ;  /* 0x000000100e0e7810 */ /* 0x000fe40007ffe0ff */
[----:B------:R-:W-:Y:S02]  /*1940*/  IADD3 R13, P2, PT, R13, 0x2000, RZ ;  /* 0x000020000d0d7810 */ /* 0x000fe40007f5e0ff */
[----:B------:R-:W-:Y:S02]  /*1950*/  ISETP.NE.AND P1, PT, R14, RZ, PT ;  /* 0x000000ff0e00720c */ /* 0x000fe40003f25270 */
[----:B------:R-:W-:-:S02]  /*1960*/  IADD3.X R15, PT, PT, RZ, R15, RZ, P2, !PT ;  /* 0x0000000fff0f7210 */ /* 0x000fc400017fe4ff */
[----:B------:R-:W-:Y:S01]  /*1970*/  IADD3 R12, PT, PT, R12, 0x800, RZ ;  /* 0x000008000c0c7810 */ /* 0x000fe20007ffe0ff */
[C---:B---3--:R-:W-:Y:S01]  /*1980*/  FADD R10, R8.reuse, -UR6 ;  /* 0x80000006080a7e21 */ /* 0x048fe20008000000 */
[----:B-1----:R-:W-:-:S04]  /*1990*/  FADD R11, R8, -UR7 ;  /* 0x80000007080b7e21 */ /* 0x002fc80008000000 */
[----:B------:R-:W-:-:S05]  /*19a0*/  FMUL R11, R10, R11 ;  /* 0x0000000b0a0b7220 */ /* 0x000fca0000400000 */
[----:B------:R2:W-:Y:S01]  /*19b0*/  STG.E desc[UR4][R18.64+0x600], R11 ;  /* 0x0006000b12007986 */ /* 0x0005e2000c101904 */
[----:B------:R-:W-:Y:S05]  /*19c0*/  @P1 BRA `(.L_x_362) ;  /* 0xfffffff8007c1947 */ /* 0x000fea000383ffff */
.L_x_361:
[----:B------:R-:W-:Y:S05]  /*19d0*/  @!P0 EXIT ;  /* 0x000000000000894d */ /* 0x000fea0003800000 */
[----:B------:R-:W-:Y:S02]  /*19e0*/  ISETP.GE.U32.AND P0, PT, R20, 0x8, PT ;  /* 0x000000081400780c */ /* 0x000fe40003f06070 */
[----:B------:R-:W-:-:S04]  /*19f0*/  LOP3.LUT R16, R0, 0x7, RZ, 0xc0, !PT ;  /* 0x0000000700107812 */ /* 0x000fc800078ec0ff */
[----:B------:R-:W-:-:S07]  /*1a00*/  ISETP.NE.AND P1, PT, R16, RZ, PT ;  /* 0x000000ff1000720c */ /* 0x000fce0003f25270 */
[----:B------:R-:W-:Y:S06]  /*1a10*/  @!P0 BRA `(.L_x_363) ;  /* 0x0000000000b88947 */ /* 0x000fec0003800000 */
[----:B--2---:R-:W-:Y:S01]  /*1a20*/  LEA R11, R6, R7, 0x7 ;  /* 0x00000007060b7211 */ /* 0x004fe200078e38ff */
[----:B------:R-:W0:Y:S04]  /*1a30*/  LDCU UR6, c[0x0][0x394] ;  /* 0x00007280ff0677ac */ /* 0x000e280008000800 */
[C---:B------:R-:W-:Y:S01]  /*1a40*/  IMAD.WIDE R8, R11.reuse, 0x4, R4 ;  /* 0x000000040b087825 */ /* 0x040fe200078e0204 */
[----:B------:R-:W1:Y:S04]  /*1a50*/  LDCU UR7, c[0x0][0x39c] ;  /* 0x00007380ff0777ac */ /* 0x000e680008000800 */
[----:B------:R-:W0:Y:S02]  /*1a60*/  LDG.E R10, desc[UR4][R8.64] ;  /* 0x00000004080a7981 */ /* 0x000e24000c1e1900 */
[C---:B0-----:R-:W-:Y:S01]  /*1a70*/  FADD R12, R10.reuse, -UR6 ;  /* 0x800000060a0c7e21 */ /* 0x041fe20008000000 */
[----:B-1----:R-:W-:Y:S01]  /*1a80*/  FADD R13, R10, -UR7 ;  /* 0x800000070a0d7e21 */ /* 0x002fe20008000000 */
[----:B------:R-:W-:-:S04]  /*1a90*/  IMAD.WIDE R10, R11, 0x4, R2 ;  /* 0x000000040b0a7825 */ /* 0x000fc800078e0202 */
        /* <DEDUP_REMOVED lines=32> */
[----:B------:R-:W2:Y:S01]  /*1ca0*/  LDG.E R12, desc[UR4][R8.64+0xe00] ;  /* 0x000e0004080c7981 */ /* 0x000ea2000c1e1900 */
[----:B------:R-:W-:Y:S01]  /*1cb0*/  IADD3 R6, PT, PT, R6, 0x8, RZ ;  /* 0x0000000806067810 */ /* 0x000fe20007ffe0ff */
[C---:B--2---:R-:W-:Y:S01]  /*1cc0*/  FADD R14, R12.reuse, -UR6 ;  /* 0x800000060c0e7e21 */ /* 0x044fe20008000000 */
[----:B-1----:R-:W-:-:S04]  /*1cd0*/  FADD R15, R12, -UR7 ;  /* 0x800000070c0f7e21 */ /* 0x002fc80008000000 */
[----:B------:R-:W-:-:S05]  /*1ce0*/  FMUL R15, R14, R15 ;  /* 0x0000000f0e0f7220 */ /* 0x000fca0000400000 */
[----:B------:R3:W-:Y:S02]  /*1cf0*/  STG.E desc[UR4][R10.64+0xe00], R15 ;  /* 0x000e000f0a007986 */ /* 0x0007e4000c101904 */
.L_x_363:
[----:B------:R-:W-:Y:S05]  /*1d00*/  @!P1 EXIT ;  /* 0x000000000000994d */ /* 0x000fea0003800000 */
[----:B------:R-:W-:Y:S02]  /*1d10*/  ISETP.GE.U32.AND P0, PT, R16, 0x4, PT ;  /* 0x000000041000780c */ /* 0x000fe40003f06070 */
[----:B------:R-:W-:-:S04]  /*1d20*/  LOP3.LUT R0, R0, 0x3, RZ, 0xc0, !PT ;  /* 0x0000000300007812 */ /* 0x000fc800078ec0ff */
[----:B------:R-:W-:-:S07]  /*1d30*/  ISETP.NE.AND P1, PT, R0, RZ, PT ;  /* 0x000000ff0000720c */ /* 0x000fce0003f25270 */
[----:B------:R-:W-:Y:S06]  /*1d40*/  @!P0 BRA `(.L_x_364) ;  /* 0x0000000000688947 */ /* 0x000fec0003800000 */
[----:B--23--:R-:W-:Y:S01]  /*1d50*/  LEA R11, R6, R7, 0x7 ;  /* 0x00000007060b7211 */ /* 0x00cfe200078e38ff */
        /* <DEDUP_REMOVED lines=19> */
[----:B------:R-:W0:Y:S01]  /*1e90*/  LDG.E R12, desc[UR4][R8.64+0x600] ;  /* 0x00060004080c7981 */ /* 0x000e22000c1e1900 */
[----:B------:R-:W-:Y:S01]  /*1ea0*/  IADD3 R6, PT, PT, R6, 0x4, RZ ;  /* 0x0000000406067810 */ /* 0x000fe20007ffe0ff */
[C---:B0-----:R-:W-:Y:S01]  /*1eb0*/  FADD R13, R12.reuse, -UR6 ;  /* 0x800000060c0d7e21 */ /* 0x041fe20008000000 */
[----:B------:R-:W-:-:S04]  /*1ec0*/  FADD R12, R12, -UR7 ;  /* 0x800000070c0c7e21 */ /* 0x000fc80008000000 */
[----:B------:R-:W-:-:S05]  /*1ed0*/  FMUL R13, R13, R12 ;  /* 0x0000000c0d0d7220 */ /* 0x000fca0000400000 */
[----:B------:R1:W-:Y:S02]  /*1ee0*/  STG.E desc[UR4][R10.64+0x600], R13 ;  /* 0x0006000d0a007986 */ /* 0x0003e4000c101904 */
.L_x_364:
[----:B------:R-:W-:Y:S05]  /*1ef0*/  @!P1 EXIT ;  /* 0x000000000000994d */ /* 0x000fea0003800000 */
[----:B-123--:R-:W-:Y:S01]  /*1f00*/  LEA R11, R6, R7, 0x7 ;  /* 0x00000007060b7211 */ /* 0x00efe200078e38ff */
[----:B------:R-:W0:Y:S01]  /*1f10*/  LDCU UR6, c[0x0][0x394] ;  /* 0x00007280ff0677ac */ /* 0x000e220008000800 */
[----:B------:R-:W-:Y:S01]  /*1f20*/  IADD3 R0, PT, PT, -R0, RZ, RZ ;  /* 0x000000ff00007210 */ /* 0x000fe20007ffe1ff */
[----:B------:R-:W1:Y:S06]  /*1f30*/  LDCU UR7, c[0x0][0x39c] ;  /* 0x00007380ff0777ac */ /* 0x000e6c0008000800 */
.L_x_365:
[----:B------:R-:W-:-:S06]  /*1f40*/  IMAD.WIDE R8, R11, 0x4, R4 ;  /* 0x000000040b087825 */ /* 0x000fcc00078e0204 */
[----:B0-----:R-:W0:Y:S01]  /*1f50*/  LDG.E R8, desc[UR4][R8.64] ;  /* 0x0000000408087981 */ /* 0x001e22000c1e1900 */
[----:B------:R-:W-:Y:S01]  /*1f60*/  IADD3 R0, PT, PT, R0, 0x1, RZ ;  /* 0x0000000100007810 */ /* 0x000fe20007ffe0ff */
[----:B------:R-:W-:-:S03]  /*1f70*/  IMAD.WIDE R6, R11, 0x4, R2 ;  /* 0x000000040b067825 */ /* 0x000fc600078e0202 */
[----:B------:R-:W-:Y:S01]  /*1f80*/  ISETP.NE.AND P0, PT, R0, RZ, PT ;  /* 0x000000ff0000720c */ /* 0x000fe20003f05270 */
[C---:B0-----:R-:W-:Y:S01]  /*1f90*/  FADD R10, R8.reuse, -UR6 ;  /* 0x80000006080a7e21 */ /* 0x041fe20008000000 */
[----:B-1----:R-:W-:-:S04]  /*1fa0*/  FADD R13, R8, -UR7 ;  /* 0x80000007080d7e21 */ /* 0x002fc80008000000 */
[----:B------:R-:W-:-:S05]  /*1fb0*/  FMUL R13, R10, R13 ;  /* 0x0000000d0a0d7220 */ /* 0x000fca0000400000 */
[----:B------:R0:W-:Y:S02]  /*1fc0*/  STG.E desc[UR4][R6.64], R13 ;  /* 0x0000000d06007986 */ /* 0x0001e4000c101904 */
[----:B------:R-:W-:Y:S05]  /*1fd0*/  @!P0 EXIT ;  /* 0x000000000000894d */ /* 0x000fea0003800000 */
[----:B------:R-:W-:Y:S01]  /*1fe0*/  IADD3 R11, PT, PT, R11, 0x80, RZ ;  /* 0x000000800b0b7810 */ /* 0x000fe20007ffe0ff */
[----:B------:R-:W-:Y:S06]  /*1ff0*/  BRA `(.L_x_365) ;  /* 0xfffffffc00d07947 */ /* 0x000fec000383ffff */
.L_x_366:
        /* <DEDUP_REMOVED lines=16> */
.L_x_620:


//--------------------- .text._ZN3cub18CUB_300001_SM_10006detail9transform16transform_kernelINS2_10policy_hubILb1EN4cuda3std3__45tupleIJN6thrust24THRUST_300001_SM_1000_NS6detail15normal_iteratorINSA_10device_ptrIfEEEEEEEE10policy1000EiNSB_10functional5actorINSJ_9compositeIJNSJ_16operator_adaptorINS7_10multipliesIvEEEENSK_INSL_IJNSM_INS7_5minusIvEEEENSK_INSJ_8argumentILj0EEEEENSK_INSJ_5valueIfEEEEEEEEES10_EEEEESF_JPfEEEvT0_iT1_T2_DpNS2_10kernel_argIT3_EE --------------------------
	.section	.text._ZN3cub18CUB_300001_SM_10006detail9transform16transform_kernelINS2_10policy_hubILb1EN4cuda3std3__45tupleIJN6thrust24THRUST_300001_SM_1000_NS6detail15normal_iteratorINSA_10device_ptrIfEEEEEEEE10policy1000EiNSB_10functional5actorINSJ_9compositeIJNSJ_16operator_adaptorINS7_10multipliesIvEEEENSK_INSL_IJNSM_INS7_5minusIvEEEENSK_INSJ_8argumentILj0EEEEENSK_INSJ_5valueIfEEEEEEEEES10_EEEEESF_JPfEEEvT0_iT1_T2_DpNS2_10kernel_argIT3_EE,"ax",@progbits
	.align	128
        .global         _ZN3cub18CUB_300001_SM_10006detail9transform16transform_kernelINS2_10policy_hubILb1EN4cuda3std3__45tupleIJN6thrust24THRUST_300001_SM_1000_NS6detail15normal_iteratorINSA_10device_ptrIfEEEEEEEE10policy1000EiNSB_10functional5actorINSJ_9compositeIJNSJ_16operator_adaptorINS7_10multipliesIvEEEENSK_INSL_IJNSM_INS7_5minusIvEEEENSK_INSJ_8argumentILj0EEEEENSK_INSJ_5valueIfEEEEEEEEES10_EEEEESF_JPfEEEvT0_iT1_T2_DpNS2_10kernel_argIT3_EE
        .type           _ZN3cub18CUB_300001_SM_10006detail9transform16transform_kernelINS2_10policy_hubILb1EN4cuda3std3__45tupleIJN6thrust24THRUST_300001_SM_1000_NS6detail15normal_iteratorINSA_10device_ptrIfEEEEEEEE10policy1000EiNSB_10functional5actorINSJ_9compositeIJNSJ_16operator_adaptorINS7_10multipliesIvEEEENSK_INSL_IJNSM_INS7_5minusIvEEEENSK_INSJ_8argumentILj0EEEEENSK_INSJ_5valueIfEEEEEEEEES10_EEEEESF_JPfEEEvT0_iT1_T2_DpNS2_10kernel_argIT3_EE,@function
        .size           _ZN3cub18CUB_300001_SM_10006detail9transform16transform_kernelINS2_10policy_hubILb1EN4cuda3std3__45tupleIJN6thrust24THRUST_300001_SM_1000_NS6detail15normal_iteratorINSA_10device_ptrIfEEEEEEEE10policy1000EiNSB_10functional5actorINSJ_9compositeIJNSJ_16operator_adaptorINS7_10multipliesIvEEEENSK_INSL_IJNSM_INS7_5minusIvEEEENSK_INSJ_8argumentILj0EEEEENSK_INSJ_5valueIfEEEEEEEEES10_EEEEESF_JPfEEEvT0_iT1_T2_DpNS2_10kernel_argIT3_EE,(.L_x_621 - _ZN3cub18CUB_300001_SM_10006detail9transform16transform_kernelINS2_10policy_hubILb1EN4cuda3std3__45tupleIJN6thrust24THRUST_300001_SM_1000_NS6detail15normal_iteratorINSA_10device_ptrIfEEEEEEEE10policy1000EiNSB_10functional5actorINSJ_9compositeIJNSJ_16operator_adaptorINS7_10multipliesIvEEEENSK_INSL_IJNSM_INS7_5minusIvEEEENSK_INSJ_8argumentILj0EEEEENSK_INSJ_5valueIfEEEEEEEEES10_EEEEESF_JPfEEEvT0_iT1_T2_DpNS2_10kernel_argIT3_EE)
        .other          _ZN3cub18CUB_300001_SM_10006detail9transform16transform_kernelINS2_10policy_hubILb1EN4cuda3std3__45tupleIJN6thrust24THRUST_300001_SM_1000_NS6detail15normal_iteratorINSA_10device_ptrIfEEEEEEEE10policy1000EiNSB_10functional5actorINSJ_9compositeIJNSJ_16operator_adaptorINS7_10multipliesIvEEEENSK_INSL_IJNSM_INS7_5minusIvEEEENSK_INSJ_8argumentILj0EEEEENSK_INSJ_5valueIfEEEEEEEEES10_EEEEESF_JPfEEEvT0_iT1_T2_DpNS2_10kernel_argIT3_EE,@"STO_CUDA_ENTRY STV_DEFAULT"
_ZN3cub18CUB_300001_SM_10006detail9transform16transform_kernelINS2_10policy_hubILb1EN4cuda3std3__45tupleIJN6thrust24THRUST_300001_SM_1000_NS6detail15normal_iteratorINSA_10device_ptrIfEEEEEEEE10policy1000EiNSB_10functional5actorINSJ_9compositeIJNSJ_16operator_adaptorINS7_10multipliesIvEEEENSK_INSL_IJNSM_INS7_5minusIvEEEENSK_INSJ_8argumentILj0EEEEENSK_INSJ_5valueIfEEEEEEEEES10_EEEEESF_JPfEEEvT0_iT1_T2_DpNS2_10kernel_argIT3_EE:
.text._ZN3cub18CUB_300001_SM_10006detail9transform16transform_kernelINS2_10policy_hubILb1EN4cuda3std3__45tupleIJN6thrust24THRUST_300001_SM_1000_NS6detail15normal_iteratorINSA_10device_ptrIfEEEEEEEE10policy1000EiNSB_10functional5actorINSJ_9compositeIJNSJ_16operator_adaptorINS7_10multipliesIvEEEENSK_INSL_IJNSM_INS7_5minusIvEEEENSK_INSJ_8argumentILj0EEEEENSK_INSJ_5valueIfEEEEEEEEES10_EEEEESF_JPfEEEvT0_iT1_T2_DpNS2_10kernel_argIT3_EE:
        /* <DEDUP_REMOVED lines=13> */
[----:B------:R-:W-:Y:S02]  /*00d0*/  ISETP.GT.AND P0, PT, R7, R8, PT ;  /* 0x000000080700720c */ /* 0x000fe40003f04270 */
[----:B------:R-:W-:-:S04]  /*00e0*/  SHF.L.U32 R12, R6, 0x2, RZ ;  /* 0x00000002060c7819 */ /* 0x000fc800000006ff */
[----:B------:R-:W-:-:S13]  /*00f0*/  ISETP.GE.AND P1, PT, R15, R12, PT ;  /* 0x0000000c0f00720c */ /* 0x000fda0003f26270 */
[----:B--2-4-:R-:W-:Y:S05]  /*0100*/  @P1 BRA `(.L_x_368) ;  /* 0x0000000000241947 */ /* 0x014fea0003800000 */
[----:B------:R-:W1:Y:S02]  /*0110*/  LDC.64 R10, c[0x0][0x3a8] ;  /* 0x0000ea00ff0a7b82 */ /* 0x000e640000000a00 */
[----:B-1----:R-:W-:-:S04]  /*0120*/  IMAD.WIDE.U32 R10, R0, 0x80, R10 ;  /* 0x00000080000a7825 */ /* 0x002fc800078e000a */
[----:B------:R-:W-:-:S07]  /*0130*/  IMAD.WIDE R10, R13, 0x4, R10 ;  /* 0x000000040d0a7825 */ /* 0x000fce00078e020a */
.L_x_369:
[----:B------:R-:W-:Y:S01]  /*0140*/  IADD3 R15, PT, PT, R15, 0x4000, RZ ;  /* 0x000040000f0f7810 */ /* 0x000fe20007ffe0ff */
[----:B------:R1:W-:Y:S03]  /*0150*/  CCTL.E.PF2 [R10] ;  /* 0x000000000a00798f */ /* 0x0003e60000800100 */
[----:B------:R-:W-:Y:S02]  /*0160*/  ISETP.GE.AND P1, PT, R15, R12, PT ;  /* 0x0000000c0f00720c */ /* 0x000fe40003f26270 */
[----:B-1----:R-:W-:-:S04]  /*0170*/  IADD3 R10, P2, PT, R10, 0x4000, RZ ;  /* 0x000040000a0a7810 */ /* 0x002fc80007f5e0ff */
[----:B------:R-:W-:-:S07]  /*0180*/  IADD3.X R11, PT, PT, RZ, R11, RZ, P2, !PT ;  /* 0x0000000bff0b7210 */ /* 0x000fce00017fe4ff */
[----:B------:R-:W-:Y:S05]  /*0190*/  @!P1 BRA `(.L_x_369) ;  /* 0xfffffffc00e89947 */ /* 0x000fea000383ffff */
.L_x_368:
[----:B------:R-:W-:Y:S05]  /*01a0*/  BSYNC.RECONVERGENT B0 ;  /* 0x0000000000007941 */ /* 0x000fea0003800200 */
.L_x_367:
[----:B------:R-:W-:-:S04]  /*01b0*/  IMAD.WIDE R2, R13, 0x4, R2 ;  /* 0x000000040d027825 */ /* 0x000fc800078e0202 */
[----:B0-----:R-:W-:Y:S01]  /*01c0*/  IMAD.WIDE R4, R13, 0x4, R4 ;  /* 0x000000040d047825 */ /* 0x001fe200078e0204 */
[----:B------:R-:W-:Y:S06]  /*01d0*/  @P0 BRA `(.L_x_370) ;  /* 0x0000000c004c0947 */ /* 0x000fec0003800000 */
        /* <DEDUP_REMOVED lines=14> */
.L_x_372:
        /* <DEDUP_REMOVED lines=34> */
[----:B------:R-:W3:Y:S02]  /*04e0*/  LDG.E R14, desc[UR6][R10.64+0xc00] ;  /* 0x000c00060a0e7981 */ /* 0x000ee4000c1e1900 */
[C---:B---3--:R-:W-:Y:S01]  /*04f0*/  FADD R16, R14.reuse, -UR4 ;  /* 0x800000040e107e21 */ /* 0x048fe20008000000 */
[----:B0-----:R-:W-:-:S04]  /*0500*/  FADD R17, R14, -UR5 ;  /* 0x800000050e117e21 */ /* 0x001fc80008000000 */
        /* <DEDUP_REMOVED lines=11> */
[----:B------:R-:W-:-:S04]  /*05c0*/  IADD3 R16, P1, PT, R2, R18, RZ ;  /* 0x0000001202107210 */ /* 0x000fc80007f3e0ff */
[----:B------:R-:W-:Y:S01]  /*05d0*/  IADD3.X R17, PT, PT, R3, R19, RZ, P1, !PT ;  /* 0x0000001303117210 */ /* 0x000fe20000ffe4ff */
[C---:B--2---:R-:W-:Y:S01]  /*05e0*/  FADD R21, R14.reuse, -UR4 ;  /* 0x800000040e157e21 */ /* 0x044fe20008000000 */
[----:B------:R-:W-:-:S04]  /*05f0*/  FADD R14, R14, -UR5 ;  /* 0x800000050e0e7e21 */ /* 0x000fc80008000000 */
        /* <DEDUP_REMOVED lines=45> */
.L_x_371:
[----:B------:R-:W-:Y:S05]  /*08d0*/  @!P0 EXIT ;  /* 0x000000000000894d */ /* 0x000fea0003800000 */
[----:B------:R-:W0:Y:S01]  /*08e0*/  LDCU UR4, c[0x0][0x384] ;  /* 0x00007080ff0477ac */ /* 0x000e220008000800 */
[----:B------:R-:W-:Y:S01]  /*08f0*/  ISETP.GE.U32.AND P0, PT, R20, 0x8, PT ;  /* 0x000000081400780c */ /* 0x000fe20003f06070 */
[----:B0-----:R-:W-:-:S06]  /*0900*/  ULOP3.LUT UR5, UR4, 0x7, URZ, 0xc0, !UPT ;  /* 0x0000000704057892 */ /* 0x001fcc000f8ec0ff */
[----:B------:R-:W-:-:S06]  /*0910*/  ISETP.NE.AND P1, PT, RZ, UR5, PT ;  /* 0x00000005ff007c0c */ /* 0x000fcc000bf25270 */
[----:B------:R-:W-:Y:S07]  /*0920*/  @!P0 BRA `(.L_x_373) ;  /* 0x0000000000b88947 */ /* 0x000fee0003800000 */
[----:B--2---:R-:W-:Y:S01]  /*0930*/  LEA R11, R7, R0, 0x7 ;  /* 0x00000000070b7211 */ /* 0x004fe200078e38ff */
[----:B------:R-:W0:Y:S04]  /*0940*/  LDCU UR8, c[0x0][0x390] ;  /* 0x00007200ff0877ac */ /* 0x000e280008000800 */
[C---:B------:R-:W-:Y:S01]  /*0950*/  IMAD.WIDE R8, R11.reuse, 0x4, R2 ;  /* 0x000000040b087825 */ /* 0x040fe200078e0202 */
[----:B------:R-:W1:Y:S04]  /*0960*/  LDCU UR9, c[0x0][0x398] ;  /* 0x00007300ff0977ac */ /* 0x000e680008000800 */
[----:B------:R-:W0:Y:S01]  /*0970*/  LDG.E R6, desc[UR6][R8.64] ;  /* 0x0000000608067981 */ /* 0x000e22000c1e1900 */
[----:B------:R-:W-:-:S04]  /*0980*/  IMAD.WIDE R10, R11, 0x4, R4 ;  /* 0x000000040b0a7825 */ /* 0x000fc800078e0204 */
[C---:B0-----:R-:W-:Y:S01]  /*0990*/  FADD R12, R6.reuse, -UR8 ;  /* 0x80000008060c7e21 */ /* 0x041fe20008000000 */
[----:B-1----:R-:W-:-:S04]  /*09a0*/  FADD R13, R6, -UR9 ;  /* 0x80000009060d7e21 */ /* 0x002fc80008000000 */
        /* <DEDUP_REMOVED lines=29> */
[----:B0-----:R-:W-:-:S04]  /*0b80*/  FADD R13, R6, -UR9 ;  /* 0x80000009060d7e21 */ /* 0x001fc80008000000 */
        /* <DEDUP_REMOVED lines=8> */
.L_x_373:
[----:B------:R-:W-:Y:S05]  /*0c10*/  @!P1 EXIT ;  /* 0x000000000000994d */ /* 0x000fea0003800000 */
[----:B------:R-:W-:Y:S02]  /*0c20*/  UISETP.GE.U32.AND UP0, UPT, UR5, 0x4, UPT ;  /* 0x000000040500788c */ /* 0x000fe4000bf06070 */
[----:B------:R-:W-:-:S06]  /*0c30*/  ULOP3.LUT UR4, UR4, 0x3, URZ, 0xc0, !UPT ;  /* 0x0000000304047892 */ /* 0x000fcc000f8ec0ff */
[----:B------:R-:W-:Y:S01]  /*0c40*/  ISETP.NE.AND P0, PT, RZ, UR4, PT ;  /* 0x00000004ff007c0c */ /* 0x000fe2000bf05270 */
[----:B------:R-:W-:-:S12]  /*0c50*/  BRA.U !UP0, `(.L_x_374) ;  /* 0x0000000108687547 */ /* 0x000fd8000b800000 */
[----:B--23--:R-:W-:Y:S01]  /*0c60*/  LEA R11, R7, R0, 0x7 ;  /* 0x00000000070b7211 */ /* 0x00cfe200078e38ff */
        /* <DEDUP_REMOVED lines=19> */
[----:B------:R-:W2:Y:S01]  /*0da0*/  LDG.E R6, desc[UR6][R8.64+0x600] ;  /* 0x0006000608067981 */ /* 0x000ea2000c1e1900 */
[----:B------:R-:W-:Y:S01]  /*0db0*/  IADD3 R7, PT, PT, R7, 0x4, RZ ;  /* 0x0000000407077810 */ /* 0x000fe20007ffe0ff */
[C---:B--2---:R-:W-:Y:S01]  /*0dc0*/  FADD R12, R6.reuse, -UR5 ;  /* 0x80000005060c7e21 */ /* 0x044fe20008000000 */
[----:B0-----:R-:W-:-:S04]  /*0dd0*/  FADD R13, R6, -UR8 ;  /* 0x80000008060d7e21 */ /* 0x001fc80008000000 */
[----:B------:R-:W-:-:S05]  /*0de0*/  FMUL R13, R12, R13 ;  /* 0x0000000d0c0d7220 */ /* 0x000fca0000400000 */
[----:B------:R1:W-:Y:S02]  /*0df0*/  STG.E desc[UR6][R10.64+0x600], R13 ;  /* 0x0006000d0a007986 */ /* 0x0003e4000c101906 */
.L_x_374:
[----:B------:R-:W-:Y:S05]  /*0e00*/  @!P0 EXIT ;  /* 0x000000000000894d */ /* 0x000fea0003800000 */
[----:B-123--:R-:W-:Y:S01]  /*0e10*/  LEA R11, R7, R0, 0x7 ;  /* 0x00000000070b7211 */ /* 0x00efe200078e38ff */
[----:B------:R-:W0:Y:S01]  /*0e20*/  LDCU UR5, c[0x0][0x390] ;  /* 0x00007200ff0577ac */ /* 0x000e220008000800 */
[----:B------:R-:W1:Y:S01]  /*0e30*/  LDCU UR8, c[0x0][0x398] ;  /* 0x00007300ff0877ac */ /* 0x000e620008000800 */
[----:B------:R-:W-:-:S12]  /*0e40*/  UIADD3 UR4, UPT, UPT, -UR4, URZ, URZ ;  /* 0x000000ff04047290 */ /* 0x000fd8000fffe1ff */
.L_x_375:
[----:B------:R-:W-:-:S06]  /*0e50*/  IMAD.WIDE R8, R11, 0x4, R2 ;  /* 0x000000040b087825 */ /* 0x000fcc00078e0202 */
[----:B------:R-:W0:Y:S01]  /*0e60*/  LDG.E R8, desc[UR6][R8.64] ;  /* 0x0000000608087981 */ /* 0x000e22000c1e1900 */
[C---:B--2---:R-:W-:Y:S01]  /*0e70*/  IMAD.WIDE R6, R11.reuse, 0x4, R4 ;  /* 0x000000040b067825 */ /* 0x044fe200078e0204 */
[----:B------:R-:W-:Y:S01]  /*0e80*/  UIADD3 UR4, UPT, UPT, UR4, 0x1, URZ ;  /* 0x0000000104047890 */ /* 0x000fe2000fffe0ff */
[----:B------:R-:W-:-:S03]  /*0e90*/  IADD3 R11, PT, PT, R11, 0x80, RZ ;  /* 0x000000800b0b7810 */ /* 0x000fc60007ffe0ff */
[----:B------:R-:W-:Y:S01]  /*0ea0*/  UISETP.NE.AND UP0, UPT, UR4, URZ, UPT ;  /* 0x000000ff0400728c */ /* 0x000fe2000bf05270 */
[C---:B0-----:R-:W-:Y:S01]  /*0eb0*/  FADD R0, R8.reuse, -UR5 ;  /* 0x8000000508007e21 */ /* 0x041fe20008000000 */
[----:B-1----:R-:W-:-:S04]  /*0ec0*/  FADD R13, R8, -UR8 ;  /* 0x80000008080d7e21 */ /* 0x002fc80008000000 */
[----:B------:R-:W-:-:S05]  /*0ed0*/  FMUL R13, R0, R13 ;  /* 0x0000000d000d7220 */ /* 0x000fca0000400000 */
[----:B------:R2:W-:Y:S01]  /*0ee0*/  STG.E desc[UR6][R6.64], R13 ;  /* 0x0000000d06007986 */ /* 0x0005e2000c101906 */
[----:B------:R-:W-:Y:S05]  /*0ef0*/  BRA.U UP0, `(.L_x_375) ;  /* 0xfffffffd00d47547 */ /* 0x000fea000b83ffff */
[----:B------:R-:W-:Y:S05]  /*0f00*/  EXIT ;  /* 0x000000000000794d */ /* 0x000fea0003800000 */
.L_x_370:
[----:B------:R-:W-:-:S13]  /*0f10*/  ISETP.GE.AND P0, PT, R9, 0x1, PT ;  /* 0x000000010900780c */ /* 0x000fda0003f06270 */
[----:B------:R-:W-:Y:S05]  /*0f20*/  @!P0 EXIT ;  /* 0x000000000000894d */ /* 0x000fea0003800000 */
[C---:B------:R-:W-:Y:S02]  /*0f30*/  ISETP.GE.U32.AND P0, PT, R9.reuse, 0x8, PT ;  /* 0x000000080900780c */ /* 0x040fe40003f06070 */
[----:B------:R-:W-:Y:S02]  /*0f40*/  LOP3.LUT R18, R9, 0x7, RZ, 0xc0, !PT ;  /* 0x0000000709127812 */ /* 0x000fe400078ec0ff */
[----:B------:R-:W-:-:S09]  /*0f50*/  MOV R7, RZ ;  /* 0x000000ff00077202 */ /* 0x000fd20000000f00 */
[----:B------:R-:W-:Y:S05]  /*0f60*/  @!P0 BRA `(.L_x_376) ;  /* 0x0000000400508947 */ /* 0x000fea0003800000 */
[----:B------:R-:W-:Y:S01]  /*0f70*/  HFMA2 R10, -RZ, RZ, 0, 0 ;  /* 0x00000000ff0a7431 */ /* 0x000fe200000001ff */
[----:B------:R-:W-:Y:S01]  /*0f80*/  LOP3.LUT R7, R9, 0x7ffffff8, RZ, 0xc0, !PT ;  /* 0x7ffffff809077812 */ /* 0x000fe200078ec0ff */
[----:B------:R-:W0:Y:S01]  /*0f90*/  LDCU UR4, c[0x0][0x390] ;  /* 0x00007200ff0477ac */ /* 0x000e220008000800 */
[----:B------:R-:W1:Y:S05]  /*0fa0*/  LDCU UR5, c[0x0][0x398] ;  /* 0x00007300ff0577ac */ /* 0x000e6a0008000800 */
.L_x_379:
        /* <DEDUP_REMOVED lines=26> */
[----:B------:R-:W2:Y:S01]  /*1150*/  @!P0 LDG.E R14, desc[UR6][R8.64+0x200] ;  /* 0x00020006080e8981 */ /* 0x000ea2000c1e1900 */
[----:B------:R-:W-:-:S04]  /*1160*/  IADD3 R15, PT, PT, R11, 0x180, RZ ;  /* 0x000001800b0f7810 */ /* 0x000fc80007ffe0ff */
[----:B------:R-:W-:-:S13]  /*1170*/  ISETP.GE.AND P1, PT, R15, R6, PT ;  /* 0x000000060f00720c */ /* 0x000fda0003f26270 */
[----:B----4-:R-:W4:Y:S01]  /*1180*/  @!P1 LDC R21, c[0x0][0x398] ;  /* 0x0000e600ff159b82 */ /* 0x010f220000000800 */
[C---:B--2---:R-:W-:Y:S01]  /*1190*/  @!P0 FADD R15, R14.reuse, -R17 ;  /* 0x800000110e0f8221 */ /* 0x044fe20000000000 */
[----:B---3--:R-:W-:-:S06]  /*11a0*/  @!P0 FADD R14, R14, -R19 ;  /* 0x800000130e0e8221 */ /* 0x008fcc0000000000 */
[----:B------:R-:W2:Y:S01]  /*11b0*/  @!P1 LDC R19, c[0x0][0x390] ;  /* 0x0000e400ff139b82 */ /* 0x000ea20000000800 */
[----:B------:R-:W-:-:S05]  /*11c0*/  @!P0 FMUL R15, R15, R14 ;  /* 0x0000000e0f0f8220 */ /* 0x000fca0000400000 */
[----:B------:R3:W-:Y:S04]  /*11d0*/  @!P0 STG.E desc[UR6][R12.64+0x200], R15 ;  /* 0x0002000f0c008986 */ /* 0x0007e8000c101906 */
[----:B------:R-:W2:Y:S01]  /*11e0*/  @!P1 LDG.E R14, desc[UR6][R8.64+0x400] ;  /* 0x00040006080e9981 */ /* 0x000ea2000c1e1900 */
[----:B------:R-:W-:-:S04]  /*11f0*/  IADD3 R17, PT, PT, R11, 0x200, RZ ;  /* 0x000002000b117810 */ /* 0x000fc80007ffe0ff */
[----:B------:R-:W-:Y:S01]  /*1200*/  ISETP.GE.AND P0, PT, R17, R6, PT ;  /* 0x000000061100720c */ /* 0x000fe20003f06270 */
[C---:B--2---:R-:W-:Y:S01]  /*1210*/  @!P1 FADD R16, R14.reuse, -R19 ;  /* 0x800000130e109221 */ /* 0x044fe20000000000 */
[----:B----4-:R-:W-:-:S11]  /*1220*/  @!P1 FADD R17, R14, -R21 ;  /* 0x800000150e119221 */ /* 0x010fd60000000000 */
[----:B------:R-:W2:Y:S01]  /*1230*/  @!P0 LDC R19, c[0x0][0x390] ;  /* 0x0000e400ff138b82 */ /* 0x000ea20000000800 */
[----:B------:R-:W-:-:S05]  /*1240*/  @!P1 FMUL R17, R16, R17 ;  /* 0x0000001110119220 */ /* 0x000fca0000400000 */
[----:B------:R4:W-:Y:S02]  /*1250*/  @!P1 STG.E desc[UR6][R12.64+0x400], R17 ;  /* 0x000400110c009986 */ /* 0x0009e4000c101906 */
[----:B------:R-:W5:Y:S02]  /*1260*/  @!P0 LDC R21, c[0x0][0x398] ;  /* 0x0000e600ff158b82 */ /* 0x000f640000000800 */
[----:B------:R-:W2:Y:S01]  /*1270*/  @!P0 LDG.E R14, desc[UR6][R8.64+0x600] ;  /* 0x00060006080e8981 */ /* 0x000ea2000c1e1900 */
[----:B---3--:R-:W-:-:S04]  /*1280*/  IADD3 R15, PT, PT, R11, 0x280, RZ ;  /* 0x000002800b0f7810 */ /* 0x008fc80007ffe0ff */
[----:B------:R-:W-:Y:S01]  /*1290*/  ISETP.GE.AND P1, PT, R15, R6, PT ;  /* 0x000000060f00720c */ /* 0x000fe20003f26270 */
[C---:B--2---:R-:W-:Y:S01]  /*12a0*/  @!P0 FADD R15, R14.reuse, -R19 ;  /* 0x800000130e0f8221 */ /* 0x044fe20000000000 */
[----:B-----5:R-:W-:-:S11]  /*12b0*/  @!P0 FADD R14, R14, -R21 ;  /* 0x800000150e0e8221 */ /* 0x020fd60000000000 */
[----:B------:R-:W2:Y:S01]  /*12c0*/  @!P1 LDC R19, c[0x0][0x390] ;  /* 0x0000e400ff139b82 */ /* 0x000ea20000000800 */
[----:B------:R-:W-:-:S05]  /*12d0*/  @!P0 FMUL R15, R15, R14 ;  /* 0x0000000e0f0f8220 */ /* 0x000fca0000400000 */
[----:B------:R3:W-:Y:S02]  /*12e0*/  @!P0 STG.E desc[UR6][R12.64+0x600], R15 ;  /* 0x0006000f0c008986 */ /* 0x0007e4000c101906 */
[----:B------:R-:W5:Y:S02]  /*12f0*/  @!P1 LDC R21, c[0x0][0x398] ;  /* 0x0000e600ff159b82 */ /* 0x000f640000000800 */
[----:B------:R-:W2:Y:S01]  /*1300*/  @!P1 LDG.E R14, desc[UR6][R8.64+0x800] ;  /* 0x00080006080e9981 */ /* 0x000ea2000c1e1900 */
[----:B----4-:R-:W-:-:S04]  /*1310*/  IADD3 R17, PT, PT, R11, 0x300, RZ ;  /* 0x000003000b117810 */ /* 0x010fc80007ffe0ff */
[----:B------:R-:W-:-:S13]  /*1320*/  ISETP.GE.AND P0, PT, R17, R6, PT ;  /* 0x000000061100720c */ /* 0x000fda0003f06270 */
[----:B---3--:R-:W3:Y:S01]  /*1330*/  @!P0 LDC R15, c[0x0][0x390] ;  /* 0x0000e400ff0f8b82 */ /* 0x008ee20000000800 */
[C---:B--2---:R-:W-:Y:S01]  /*1340*/  @!P1 FADD R16, R14.reuse, -R19 ;  /* 0x800000130e109221 */ /* 0x044fe20000000000 */
[----:B-----5:R-:W-:-:S06]  /*1350*/  @!P1 FADD R17, R14, -R21 ;  /* 0x800000150e119221 */ /* 0x020fcc0000000000 */
[----:B------:R-:W2:Y:S01]  /*1360*/  @!P0 LDC R19, c[0x0][0x398] ;  /* 0x0000e600ff138b82 */ /* 0x000ea20000000800 */
[----:B------:R-:W-:-:S05]  /*1370*/  @!P1 FMUL R17, R16, R17 ;  /* 0x0000001110119220 */ /* 0x000fca0000400000 */
[----:B------:R4:W-:Y:S04]  /*1380*/  @!P1 STG.E desc[UR6][R12.64+0x800], R17 ;  /* 0x000800110c009986 */ /* 0x0009e8000c101906 */
[----:B------:R-:W3:Y:S01]  /*1390*/  @!P0 LDG.E R14, desc[UR6][R8.64+0xa00] ;  /* 0x000a0006080e8981 */ /* 0x000ee2000c1e1900 */
[----:B------:R-:W-:Y:S01]  /*13a0*/  IADD3 R11, PT, PT, R11, 0x380, RZ ;  /* 0x000003800b0b7810 */ /* 0x000fe20007ffe0ff */
[----:B------:R-:W-:Y:S01]  /*13b0*/  BSSY.RECONVERGENT B0, `(.L_x_377) ;  /* 0x000000e000007945 */ /* 0x000fe20003800200 */
[----:B------:R-:W-:-:S04]  /*13c0*/  IADD3 R10, PT, PT, R10, 0x8, RZ ;  /* 0x000000080a0a7810 */ /* 0x000fc80007ffe0ff */
[----:B------:R-:W-:Y:S01]  /*13d0*/  ISETP.NE.AND P1, PT, R10, R7, PT ;  /* 0x000000070a00720c */ /* 0x000fe20003f25270 */
[C---:B---3--:R-:W-:Y:S01]  /*13e0*/  @!P0 FADD R15, R14.reuse, -R15 ;  /* 0x8000000f0e0f8221 */ /* 0x048fe20000000000 */
[----:B--2---:R-:W-:-:S04]  /*13f0*/  @!P0 FADD R14, R14, -R19 ;  /* 0x800000130e0e8221 */ /* 0x004fc80000000000 */
        /* <DEDUP_REMOVED lines=9> */
.L_x_378:
[----:B01----:R-:W-:Y:S05]  /*1490*/  BSYNC.RECONVERGENT B0 ;  /* 0x0000000000007941 */ /* 0x003fea0003800200 */
.L_x_377:
[----:B------:R-:W-:Y:S05]  /*14a0*/  @P1 BRA `(.L_x_379) ;  /* 0xfffffff800c01947 */ /* 0x000fea000383ffff */
.L_x_376:
[----:B------:R-:W-:-:S13]  /*14b0*/  ISETP.NE.AND P0, PT, R18, RZ, PT ;  /* 0x000000ff1200720c */ /* 0x000fda0003f05270 */
[----:B------:R-:W-:Y:S05]  /*14c0*/  @!P0 EXIT ;  /* 0x000000000000894d */ /* 0x000fea0003800000 */
[----:B------:R-:W0:Y:S01]  /*14d0*/  LDC R8, c[0x0][0x384] ;  /* 0x0000e100ff087b82 */ /* 0x000e220000000800 */
[----:B------:R-:W-:Y:S02]  /*14e0*/  ISETP.GE.U32.AND P1, PT, R18, 0x4, PT ;  /* 0x000000041200780c */ /* 0x000fe40003f26070 */
[----:B0-----:R-:W-:-:S04]  /*14f0*/  LOP3.LUT R19, R8, 0x3, RZ, 0xc0, !PT ;  /* 0x0000000308137812 */ /* 0x001fc800078ec0ff */
[----:B------:R-:W-:-:S07]  /*1500*/  ISETP.NE.AND P0, PT, R19, RZ, PT ;  /* 0x000000ff1300720c */ /* 0x000fce0003f05270 */
[----:B------:R-:W-:Y:S06]  /*1510*/  @!P1 BRA `(.L_x_380) ;  /* 0x0000000000b49947 */ /* 0x000fec0003800000 */
[----:B------:R-:W-:-:S04]  /*1520*/  LEA R9, R7, R0, 0x7 ;  /* 0x0000000007097211 */ /* 0x000fc800078e38ff */
[----:B------:R-:W-:-:S13]  /*1530*/  ISETP.GE.AND P2, PT, R9, R6, PT ;  /* 0x000000060900720c */ /* 0x000fda0003f46270 */
[C---:B--2---:R-:W-:Y:S01]  /*1540*/  @!P2 IMAD.WIDE R10, R9.reuse, 0x4, R2 ;  /* 0x00000004090aa825 */ /* 0x044fe200078e0202 */
        /* <DEDUP_REMOVED lines=42> */
.L_x_380:
[----:B------:R-:W-:Y:S05]  /*17f0*/  @!P0 EXIT ;  /* 0x000000000000894d */ /* 0x000fea0003800000 */
[----:B------:R-:W-:Y:S02]  /*1800*/  ISETP.NE.AND P1, PT, R19, 0x1, PT ;  /* 0x000000011300780c */ /* 0x000fe40003f25270 */
[----:B------:R-:W-:-:S04]  /*1810*/  LOP3.LUT R8, R8, 0x1, RZ, 0xc0, !PT ;  /* 0x0000000108087812 */ /* 0x000fc800078ec0ff */
[----:B------:R-:W-:-:S07]  /*1820*/  ISETP.NE.U32.AND P0, PT, R8, 0x1, PT ;  /* 0x000000010800780c */ /* 0x000fce0003f05070 */
[----:B------:R-:W-:Y:S06]  /*1830*/  @!P1 BRA `(.L_x_381) ;  /* 0x00000000005c9947 */ /* 0x000fec0003800000 */
[----:B0-2---:R-:W-:-:S04]  /*1840*/  LEA R11, R7, R0, 0x7 ;  /* 0x00000000070b7211 */ /* 0x005fc800078e38ff */
[----:B------:R-:W-:-:S13]  /*1850*/  ISETP.GE.AND P1, PT, R11, R6, PT ;  /* 0x000000060b00720c */ /* 0x000fda0003f26270 */
[C---:B------:R-:W-:Y:S01]  /*1860*/  @!P1 IMAD.WIDE R8, R11.reuse, 0x4, R2 ;  /* 0x000000040b089825 */ /* 0x040fe200078e0202 */
        /* <DEDUP_REMOVED lines=9> */
[----:B--2---:R-:W-:-:S04]  /*1900*/  @!P1 FADD R13, R8, -R15 ;  /* 0x8000000f080d9221 */ /* 0x004fc80000000000 */
        /* <DEDUP_REMOVED lines=10> */
.L_x_381:
[----:B------:R-:W-:Y:S05]  /*19b0*/  @P0 EXIT ;  /* 0x000000000000094d */ /* 0x000fea0003800000 */
[----:B0---4-:R-:W-:-:S04]  /*19c0*/  LEA R9, R7, R0, 0x7 ;  /* 0x0000000007097211 */ /* 0x011fc800078e38ff */
        /* <DEDUP_REMOVED lines=12> */
.L_x_382:
        /* <DEDUP_REMOVED lines=15> */
.L_x_621:


//--------------------- .text._ZN3cub18CUB_300001_SM_10006detail9transform16transform_kernelINS2_10policy_hubILb1EN4cuda3std3__45tupleIJN6thrust24THRUST_300001_SM_1000_NS6detail15normal_iteratorINSA_10device_ptrIfEEEEEEEE10policy1000ElNSB_10functional5actorINSJ_9compositeIJNSJ_16operator_adaptorINS7_7dividesIvEEEENSK_INSJ_8argumentILj0EEEEENSK_INSJ_5valueIiEEEEEEEEESF_JPfEEEvT0_iT1_T2_DpNS2_10kernel_argIT3_EE --------------------------
	.section	.text._ZN3cub18CUB_300001_SM_10006detail9transform16transform_kernelINS2_10policy_hubILb1EN4cuda3std3__45tupleIJN6thrust24THRUST_300001_SM_1000_NS6detail15normal_iteratorINSA_10device_ptrIfEEEEEEEE10policy1000ElNSB_10functional5actorINSJ_9compositeIJNSJ_16operator_adaptorINS7_7dividesIvEEEENSK_INSJ_8argumentILj0EEEEENSK_INSJ_5valueIiEEEEEEEEESF_JPfEEEvT0_iT1_T2_DpNS2_10kernel_argIT3_EE,"ax",@progbits
	.align	128
        .global         _ZN3cub18CUB_300001_SM_10006detail9transform16transform_kernelINS2_10policy_hubILb1EN4cuda3std3__45tupleIJN6thrust24THRUST_300001_SM_1000_NS6detail15normal_iteratorINSA_10device_ptrIfEEEEEEEE10policy1000ElNSB_10functional5actorINSJ_9compositeIJNSJ_16operator_adaptorINS7_7dividesIvEEEENSK_INSJ_8argumentILj0EEEEENSK_INSJ_5valueIiEEEEEEEEESF_JPfEEEvT0_iT1_T2_DpNS2_10kernel_argIT3_EE
        .type           _ZN3cub18CUB_300001_SM_10006detail9transform16transform_kernelINS2_10policy_hubILb1EN4cuda3std3__45tupleIJN6thrust24THRUST_300001_SM_1000_NS6detail15normal_iteratorINSA_10device_ptrIfEEEEEEEE10policy1000ElNSB_10functional5actorINSJ_9compositeIJNSJ_16operator_adaptorINS7_7dividesIvEEEENSK_INSJ_8argumentILj0EEEEENSK_INSJ_5valueIiEEEEEEEEESF_JPfEEEvT0_iT1_T2_DpNS2_10kernel_argIT3_EE,@function
        .size           _ZN3cub18CUB_300001_SM_10006detail9transform16transform_kernelINS2_10policy_hubILb1EN4cuda3std3__45tupleIJN6thrust24THRUST_300001_SM_1000_NS6detail15normal_iteratorINSA_10device_ptrIfEEEEEEEE10policy1000ElNSB_10functional5actorINSJ_9compositeIJNSJ_16operator_adaptorINS7_7dividesIvEEEENSK_INSJ_8argumentILj0EEEEENSK_INSJ_5valueIiEEEEEEEEESF_JPfEEEvT0_iT1_T2_DpNS2_10kernel_argIT3_EE,(.L_x_616 - _ZN3cub18CUB_300001_SM_10006detail9transform16transform_kernelINS2_10policy_hubILb1EN4cuda3std3__45tupleIJN6thrust24THRUST_300001_SM_1000_NS6detail15normal_iteratorINSA_10device_ptrIfEEEEEEEE10policy1000ElNSB_10functional5actorINSJ_9compositeIJNSJ_16operator_adaptorINS7_7dividesIvEEEENSK_INSJ_8argumentILj0EEEEENSK_INSJ_5valueIiEEEEEEEEESF_JPfEEEvT0_iT1_T2_DpNS2_10kernel_argIT3_EE)
        .other          _ZN3cub18CUB_300001_SM_10006detail9transform16transform_kernelINS2_10policy_hubILb1EN4cuda3std3__45tupleIJN6thrust24THRUST_300001_SM_1000_NS6detail15normal_iteratorINSA_10device_ptrIfEEEEEEEE10policy1000ElNSB_10functional5actorINSJ_9compositeIJNSJ_16operator_adaptorINS7_7dividesIvEEEENSK_INSJ_8argumentILj0EEEEENSK_INSJ_5valueIiEEEEEEEEESF_JPfEEEvT0_iT1_T2_DpNS2_10kernel_argIT3_EE,@"STO_CUDA_ENTRY STV_DEFAULT"
_ZN3cub18CUB_300001_SM_10006detail9transform16transform_kernelINS2_10policy_hubILb1EN4cuda3std3__45tupleIJN6thrust24THRUST_300001_SM_1000_NS6detail15normal_iteratorINSA_10device_ptrIfEEEEEEEE10policy1000ElNSB_10functional5actorINSJ_9compositeIJNSJ_16operator_adaptorINS7_7dividesIvEEEENSK_INSJ_8argumentILj0EEEEENSK_INSJ_5valueIiEEEEEEEEESF_JPfEEEvT0_iT1_T2_DpNS2_10kernel_argIT3_EE:
.text._ZN3cub18CUB_300001_SM_10006detail9transform16transform_kernelINS2_10policy_hubILb1EN4cuda3std3__45tupleIJN6thrust24THRUST_300001_SM_1000_NS6detail15normal_iteratorINSA_10device_ptrIfEEEEEEEE10policy1000ElNSB_10functional5actorINSJ_9compositeIJNSJ_16operator_adaptorINS7_7dividesIvEEEENSK_INSJ_8argumentILj0EEEEENSK_INSJ_5valueIiEEEEEEEEESF_JPfEEEvT0_iT1_T2_DpNS2_10kernel_argIT3_EE:
        /* <DEDUP_REMOVED lines=24> */
.L_x_385:
[----:B------:R-:W-:Y:S01]  /*0180*/  IADD3 R9, PT, PT, R9, 0x4000, RZ ;  /* 0x0000400009097810 */ /* 0x000fe20007ffe0ff */
[----:B------:R0:W-:Y:S03]  /*0190*/  CCTL.E.PF2 [R6] ;  /* 0x000000000600798f */ /* 0x0001e60000800100 */
[----:B------:R-:W-:Y:S02]  /*01a0*/  ISETP.GE.AND P0, PT, R9, R8, PT ;  /* 0x000000080900720c */ /* 0x000fe40003f06270 */
[----:B0-----:R-:W-:-:S05]  /*01b0*/  IADD3 R6, P1, PT, R6, 0x4000, RZ ;  /* 0x0000400006067810 */ /* 0x001fca0007f3e0ff */
[----:B------:R-:W-:-:S06]  /*01c0*/  IMAD.X R7, RZ, RZ, R7, P1 ;  /* 0x000000ffff077224 */ /* 0x000fcc00008e0607 */
[----:B------:R-:W-:Y:S05]  /*01d0*/  @!P0 BRA `(.L_x_385) ;  /* 0xfffffffc00e88947 */ /* 0x000fea000383ffff */
.L_x_384:
[----:B------:R-:W-:Y:S05]  /*01e0*/  BSYNC.RECONVERGENT B0 ;  /* 0x0000000000007941 */ /* 0x000fea0003800200 */
.L_x_383:
[----:B------:R-:W0:Y:S01]  /*01f0*/  LDCU.64 UR8, c[0x0][0x3a0] ;  /* 0x00007400ff0877ac */ /* 0x000e220008000a00 */
[----:B------:R-:W-:Y:S02]  /*0200*/  ISETP.NE.AND P0, PT, R2, R3, PT ;  /* 0x000000030200720c */ /* 0x000fe40003f05270 */
[C---:B------:R-:W-:Y:S01]  /*0210*/  SHF.L.U32 R16, R4.reuse, 0x2, RZ ;  /* 0x0000000204107819 */ /* 0x040fe200000006ff */
[----:B------:R-:W1:Y:S01]  /*0220*/  LDCU.64 UR4, c[0x0][0x398] ;  /* 0x00007300ff0477ac */ /* 0x000e620008000a00 */
[----:B------:R-:W-:Y:S01]  /*0230*/  SHF.L.U64.HI R17, R4, 0x2, R11 ;  /* 0x0000000204117819 */ /* 0x000fe2000001020b */
[----:B------:R-:W2:Y:S01]  /*0240*/  LDCU.64 UR6, c[0x0][0x358] ;  /* 0x00006b00ff0677ac */ /* 0x000ea20008000a00 */
[C---:B0-----:R-:W-:Y:S02]  /*0250*/  IADD3 R14, P1, PT, R16.reuse, UR8, RZ ;  /* 0x00000008100e7c10 */ /* 0x041fe4000ff3e0ff */
[----:B-1----:R-:W-:Y:S02]  /*0260*/  IADD3 R12, P2, PT, R16, UR4, RZ ;  /* 0x00000004100c7c10 */ /* 0x002fe4000ff5e0ff */
[----:B------:R-:W-:-:S02]  /*0270*/  IADD3.X R15, PT, PT, R17, UR9, RZ, P1, !PT ;  /* 0x00000009110f7c10 */ /* 0x000fc40008ffe4ff */
[----:B------:R-:W-:Y:S01]  /*0280*/  IADD3.X R13, PT, PT, R17, UR5, RZ, P2, !PT ;  /* 0x00000005110d7c10 */ /* 0x000fe200097fe4ff */
[----:B--2---:R-:W-:Y:S08]  /*0290*/  @!P0 BRA `(.L_x_386) ;  /* 0x0000001400a48947 */ /* 0x004ff00003800000 */
[----:B------:R-:W-:-:S13]  /*02a0*/  ISETP.GE.AND P0, PT, R0, 0x1, PT ;  /* 0x000000010000780c */ /* 0x000fda0003f06270 */
[----:B------:R-:W-:Y:S05]  /*02b0*/  @!P0 EXIT ;  /* 0x000000000000894d */ /* 0x000fea0003800000 */
[----:B------:R-:W0:Y:S01]  /*02c0*/  LDCU UR4, c[0x0][0x390] ;  /* 0x00007200ff0477ac */ /* 0x000e220008000800 */
[C---:B------:R-:W-:Y:S01]  /*02d0*/  ISETP.GE.U32.AND P0, PT, R0.reuse, 0x8, PT ;  /* 0x000000080000780c */ /* 0x040fe20003f06070 */
[----:B------:R-:W-:Y:S01]  /*02e0*/  HFMA2 R6, -RZ, RZ, 0, 0 ;  /* 0x00000000ff067431 */ /* 0x000fe200000001ff */
[----:B------:R-:W-:Y:S02]  /*02f0*/  LOP3.LUT R7, R0, 0x7, RZ, 0xc0, !PT ;  /* 0x0000000700077812 */ /* 0x000fe400078ec0ff */
[----:B0-----:R-:W-:-:S09]  /*0300*/  I2FP.F32.S32 R8, UR4 ;  /* 0x0000000400087c45 */ /* 0x001fd20008201400 */
[----:B------:R-:W-:Y:S05]  /*0310*/  @!P0 BRA `(.L_x_387) ;  /* 0x0000000800c48947 */ /* 0x000fea0003800000 */
[----:B------:R-:W-:Y:S01]  /*0320*/  LOP3.LUT R6, R0, 0x7ffffff8, RZ, 0xc0, !PT ;  /* 0x7ffffff800067812 */ /* 0x000fe200078ec0ff */
[----:B------:R-:W-:-:S07]  /*0330*/  IMAD.MOV.U32 R4, RZ, RZ, RZ ;  /* 0x000000ffff047224 */ /* 0x000fce00078e00ff */
.L_x_420:
[----:B------:R-:W-:Y:S01]  /*0340*/  LEA R5, R4, R21, 0x7 ;  /* 0x0000001504057211 */ /* 0x000fe200078e38ff */
[----:B------:R-:W-:Y:S03]  /*0350*/  BSSY.RECONVERGENT B2, `(.L_x_388) ;  /* 0x0000015000027945 */ /* 0x000fe60003800200 */
[----:B------:R-:W-:-:S13]  /*0360*/  ISETP.GE.AND P0, PT, R5, R3, PT ;  /* 0x000000030500720c */ /* 0x000fda0003f06270 */
[----:B0-----:R-:W-:Y:S05]  /*0370*/  @P0 BRA `(.L_x_389) ;  /* 0x0000000000480947 */ /* 0x001fea0003800000 */
[----:B------:R-:W-:-:S05]  /*0380*/  IMAD.WIDE.U32 R10, R5, 0x4, R14 ;  /* 0x00000004050a7825 */ /* 0x000fca00078e000e */
[----:B------:R-:W2:Y:S01]  /*0390*/  LDG.E R0, desc[UR6][R10.64] ;  /* 0x000000060a007981 */ /* 0x000ea2000c1e1900 */
[----:B------:R-:W0:Y:S01]  /*03a0*/  MUFU.RCP R9, R8 ;  /* 0x0000000800097308 */ /* 0x000e220000001000 */
[----:B------:R-:W-:Y:S01]  /*03b0*/  BSSY.RECONVERGENT B3, `(.L_x_390) ;  /* 0x000000c000037945 */ /* 0x000fe20003800200 */
[----:B0-----:R-:W-:-:S04]  /*03c0*/  FFMA R2, -R8, R9, 1 ;  /* 0x3f80000008027423 */ /* 0x001fc80000000109 */
[----:B------:R-:W-:Y:S02]  /*03d0*/  FFMA R9, R9, R2, R9 ;  /* 0x0000000209097223 */ /* 0x000fe40000000009 */
[----:B--2---:R-:W0:Y:S02]  /*03e0*/  FCHK P0, R0, R8 ;  /* 0x0000000800007302 */ /* 0x004e240000000000 */
[----:B------:R-:W-:-:S04]  /*03f0*/  FFMA R2, R0, R9, RZ ;  /* 0x0000000900027223 */ /* 0x000fc800000000ff */
[----:B------:R-:W-:-:S04]  /*0400*/  FFMA R16, -R8, R2, R0 ;  /* 0x0000000208107223 */ /* 0x000fc80000000100 */
[----:B------:R-:W-:Y:S01]  /*0410*/  FFMA R9, R9, R16, R2 ;  /* 0x0000001009097223 */ /* 0x000fe20000000002 */
[----:B0-----:R-:W-:Y:S06]  /*0420*/  @!P0 BRA `(.L_x_391) ;  /* 0x0000000000108947 */ /* 0x001fec0003800000 */
[----:B------:R-:W-:Y:S02]  /*0430*/  MOV R26, R8 ;  /* 0x00000008001a7202 */ /* 0x000fe40000000f00 */
[----:B------:R-:W-:-:S07]  /*0440*/  MOV R20, 0x460 ;  /* 0x0000046000147802 */ /* 0x000fce0000000f00 */
[----:B------:R-:W-:Y:S05]  /*0450*/  CALL.REL.NOINC `($__internal_2_$__cuda_sm3x_div_rn_noftz_f32_slowpath) ;  /* 0x0000002800087944 */ /* 0x000fea0003c00000 */
[----:B------:R-:W-:-:S07]  /*0460*/  IMAD.MOV.U32 R9, RZ, RZ, R0 ;  /* 0x000000ffff097224 */ /* 0x000fce00078e0000 */
.L_x_391:
[----:B------:R-:W-:Y:S05]  /*0470*/  BSYNC.RECONVERGENT B3 ;  /* 0x0000000000037941 */ /* 0x000fea0003800200 */
.L_x_390:
[----:B------:R-:W-:-:S05]  /*0480*/  IMAD.WIDE.U32 R10, R5, 0x4, R12 ;  /* 0x00000004050a7825 */ /* 0x000fca00078e000c */
[----:B------:R0:W-:Y:S02]  /*0490*/  STG.E desc[UR6][R10.64], R9 ;  /* 0x000000090a007986 */ /* 0x0001e4000c101906 */
.L_x_389:
[----:B------:R-:W-:Y:S05]  /*04a0*/  BSYNC.RECONVERGENT B2 ;  /* 0x0000000000027941 */ /* 0x000fea0003800200 */
.L_x_388:
[----:B0-----:R-:W-:Y:S01]  /*04b0*/  IADD3 R11, PT, PT, R5, 0x80, RZ ;  /* 0x00000080050b7810 */ /* 0x001fe20007ffe0ff */
[----:B------:R-:W-:Y:S03]  /*04c0*/  BSSY.RECONVERGENT B2, `(.L_x_392) ;  /* 0x0000015000027945 */ /* 0x000fe60003800200 */
[C---:B------:R-:W-:Y:S01]  /*04d0*/  ISETP.GE.AND P0, PT, R11.reuse, R3, PT ;  /* 0x000000030b00720c */ /* 0x040fe20003f06270 */
[----:B------:R-:W-:-:S04]  /*04e0*/  IMAD.WIDE R16, R11, 0x4, R14 ;  /* 0x000000040b107825 */ /* 0x000fc800078e020e */
[----:B------:R-:W-:-:S08]  /*04f0*/  IMAD.WIDE R10, R11, 0x4, R12 ;  /* 0x000000040b0a7825 */ /* 0x000fd000078e020c */
[----:B------:R-:W-:Y:S05]  /*0500*/  @P0 BRA `(.L_x_393) ;  /* 0x0000000000400947 */ /* 0x000fea0003800000 */
        /* <DEDUP_REMOVED lines=10> */
[----:B------:R-:W-:Y:S01]  /*05b0*/  MOV R0, R19 ;  /* 0x0000001300007202 */ /* 0x000fe20000000f00 */
[----:B------:R-:W-:Y:S01]  /*05c0*/  IMAD.MOV.U32 R26, RZ, RZ, R8 ;  /* 0x000000ffff1a7224 */ /* 0x000fe200078e0008 */
[----:B------:R-:W-:-:S07]  /*05d0*/  MOV R20, 0x5f0 ;  /* 0x000005f000147802 */ /* 0x000fce0000000f00 */
[----:B------:R-:W-:Y:S05]  /*05e0*/  CALL.REL.NOINC `($__internal_2_$__cuda_sm3x_div_rn_noftz_f32_slowpath) ;  /* 0x0000002400a47944 */ /* 0x000fea0003c00000 */
.L_x_395:
[----:B------:R-:W-:Y:S05]  /*05f0*/  BSYNC.RECONVERGENT B3 ;  /* 0x0000000000037941 */ /* 0x000fea0003800200 */
.L_x_394:
[----:B------:R0:W-:Y:S02]  /*0600*/  STG.E desc[UR6][R10.64], R0 ;  /* 0x000000000a007986 */ /* 0x0001e4000c101906 */
.L_x_393:
[----:B------:R-:W-:Y:S05]  /*0610*/  BSYNC.RECONVERGENT B2 ;  /* 0x0000000000027941 */ /* 0x000fea0003800200 */
.L_x_392:
[----:B0-----:R-:W-:Y:S01]  /*0620*/  IADD3 R0, PT, PT, R5, 0x100, RZ ;  /* 0x0000010005007810 */ /* 0x001fe20007ffe0ff */
[----:B------:R-:W-:Y:S03]  /*0630*/  BSSY.RECONVERGENT B2, `(.L_x_396) ;  /* 0x0000013000027945 */ /* 0x000fe60003800200 */
[----:B------:R-:W-:-:S13]  /*0640*/  ISETP.GE.AND P0, PT, R0, R3, PT ;  /* 0x000000030000720c */ /* 0x000fda0003f06270 */
        /* <DEDUP_REMOVED lines=15> */
.L_x_399:
[----:B------:R-:W-:Y:S05]  /*0740*/  BSYNC.RECONVERGENT B3 ;  /* 0x0000000000037941 */ /* 0x000fea0003800200 */
.L_x_398:
[----:B------:R0:W-:Y:S02]  /*0750*/  STG.E desc[UR6][R10.64+0x200], R0 ;  /* 0x000200000a007986 */ /* 0x0001e4000c101906 */
.L_x_397:
[----:B------:R-:W-:Y:S05]  /*0760*/  BSYNC.RECONVERGENT B2 ;  /* 0x0000000000027941 */ /* 0x000fea0003800200 */
.L_x_396:
        /* <DEDUP_REMOVED lines=18> */
.L_x_403:
[----:B------:R-:W-:Y:S05]  /*0890*/  BSYNC.RECONVERGENT B3 ;  /* 0x0000000000037941 */ /* 0x000fea0003800200 */
.L_x_402:
[----:B------:R0:W-:Y:S02]  /*08a0*/  STG.E desc[UR6][R10.64+0x400], R0 ;  /* 0x000400000a007986 */ /* 0x0001e4000c101906 */
.L_x_401:
[----:B------:R-:W-:Y:S05]  /*08b0*/  BSYNC.RECONVERGENT B2 ;  /* 0x0000000000027941 */ /* 0x000fea0003800200 */
.L_x_400:
        /* <DEDUP_REMOVED lines=18> */
.L_x_407:
[----:B------:R-:W-:Y:S05]  /*09e0*/  BSYNC.RECONVERGENT B3 ;  /* 0x0000000000037941 */ /* 0x000fea0003800200 */
.L_x_406:
[----:B------:R0:W-:Y:S02]  /*09f0*/  STG.E desc[UR6][R10.64+0x600], R0 ;  /* 0x000600000a007986 */ /* 0x0001e4000c101906 */
.L_x_405:
[----:B------:R-:W-:Y:S05]  /*0a00*/  BSYNC.RECONVERGENT B2 ;  /* 0x0000000000027941 */ /* 0x000fea0003800200 */
.L_x_404:
        /* <DEDUP_REMOVED lines=18> */
.L_x_411:
[----:B------:R-:W-:Y:S05]  /*0b30*/  BSYNC.RECONVERGENT B3 ;  /* 0x0000000000037941 */ /* 0x000fea0003800200 */
.L_x_410:
[----:B------:R0:W-:Y:S02]  /*0b40*/  STG.E desc[UR6][R10.64+0x800], R0 ;  /* 0x000800000a007986 */ /* 0x0001e4000c101906 */
.L_x_409:
[----:B------:R-:W-:Y:S05]  /*0b50*/  BSYNC.RECONVERGENT B2 ;  /* 0x0000000000027941 */ /* 0x000fea0003800200 */
.L_x_408:
        /* <DEDUP_REMOVED lines=18> */
.L_x_415:
[----:B------:R-:W-:Y:S05]  /*0c80*/  BSYNC.RECONVERGENT B3 ;  /* 0x0000000000037941 */ /* 0x000fea0003800200 */
.L_x_414:
[----:B------:R0:W-:Y:S02]  /*0c90*/  STG.E desc[UR6][R10.64+0xa00], R0 ;  /* 0x000a00000a007986 */ /* 0x0001e4000c101906 */
.L_x_413:
[----:B------:R-:W-:Y:S05]  /*0ca0*/  BSYNC.RECONVERGENT B2 ;  /* 0x0000000000027941 */ /* 0x000fea0003800200 */
.L_x_412:
        /* <DEDUP_REMOVED lines=18> */
.L_x_419:
[----:B------:R-:W-:Y:S05]  /*0dd0*/  BSYNC.RECONVERGENT B3 ;  /* 0x0000000000037941 */ /* 0x000fea0003800200 */
.L_x_418:
[----:B------:R0:W-:Y:S02]  /*0de0*/  STG.E desc[UR6][R10.64+0xc00], R0 ;  /* 0x000c00000a007986 */ /* 0x0001e4000c101906 */
.L_x_417:
[----:B------:R-:W-:Y:S05]  /*0df0*/  BSYNC.RECONVERGENT B2 ;  /* 0x0000000000027941 */ /* 0x000fea0003800200 */
.L_x_416:
[----:B------:R-:W-:-:S04]  /*0e00*/  IADD3 R4, PT, PT, R4, 0x8, RZ ;  /* 0x0000000804047810 */ /* 0x000fc80007ffe0ff */
[----:B------:R-:W-:-:S13]  /*0e10*/  ISETP.NE.AND P0, PT, R4, R6, PT ;  /* 0x000000060400720c */ /* 0x000fda0003f05270 */
[----:B------:R-:W-:Y:S05]  /*0e20*/  @P0 BRA `(.L_x_420) ;  /* 0xfffffff400440947 */ /* 0x000fea000383ffff */
.L_x_387:
[----:B------:R-:W-:-:S13]  /*0e30*/  ISETP.NE.AND P0, PT, R7, RZ, PT ;  /* 0x000000ff0700720c */ /* 0x000fda0003f05270 */
[----:B------:R-:W-:Y:S05]  /*0e40*/  @!P0 EXIT ;  /* 0x000000000000894d */ /* 0x000fea0003800000 */
[----:B------:R-:W1:Y:S01]  /*0e50*/  LDCU UR4, c[0x0][0x388] ;  /* 0x00007100ff0477ac */ /* 0x000e620008000800 */
[----:B------:R-:W-:Y:S01]  /*0e60*/  ISETP.GE.U32.AND P0, PT, R7, 0x4, PT ;  /* 0x000000040700780c */ /* 0x000fe20003f06070 */
[----:B-1----:R-:W-:-:S12]  /*0e70*/  ULOP3.LUT UR4, UR4, 0x3, URZ, 0xc0, !UPT ;  /* 0x0000000304047892 */ /* 0x002fd8000f8ec0ff */
[----:B------:R-:W-:Y:S05]  /*0e80*/  @!P0 BRA `(.L_x_421) ;  /* 0x0000000400748947 */ /* 0x000fea0003800000 */
[----:B------:R-:W-:Y:S01]  /*0e90*/  LEA R7, R6, R21, 0x7 ;  /* 0x0000001506077211 */ /* 0x000fe200078e38ff */
[----:B------:R-:W-:Y:S03]  /*0ea0*/  BSSY.RECONVERGENT B2, `(.L_x_422) ;  /* 0x0000015000027945 */ /* 0x000fe60003800200 */
[----:B------:R-:W-:-:S13]  /*0eb0*/  ISETP.GE.AND P0, PT, R7, R3, PT ;  /* 0x000000030700720c */ /* 0x000fda0003f06270 */
[----:B------:R-:W-:Y:S05]  /*0ec0*/  @P0 BRA `(.L_x_423) ;  /* 0x0000000000480947 */ /* 0x000fea0003800000 */
[----:B------:R-:W-:-:S06]  /*0ed0*/  IMAD.WIDE R4, R7, 0x4, R14 ;  /* 0x0000000407047825 */ /* 0x000fcc00078e020e */
        /* <DEDUP_REMOVED lines=10> */
[----:B------:R-:W-:Y:S01]  /*0f80*/  IMAD.MOV.U32 R0, RZ, RZ, R5 ;  /* 0x000000ffff007224 */ /* 0x000fe200078e0005 */
[----:B------:R-:W-:Y:S02]  /*0f90*/  MOV R26, R8 ;  /* 0x00000008001a7202 */ /* 0x000fe40000000f00 */
[----:B------:R-:W-:-:S07]  /*0fa0*/  MOV R20, 0xfc0 ;  /* 0x00000fc000147802 */ /* 0x000fce0000000f00 */
[----:B------:R-:W-:Y:S05]  /*0fb0*/  CALL.REL.NOINC `($__internal_2_$__cuda_sm3x_div_rn_noftz_f32_slowpath) ;  /* 0x0000001c00307944 */ /* 0x000fea0003c00000 */
.L_x_425:
[----:B------:R-:W-:Y:S05]  /*0fc0*/  BSYNC.RECONVERGENT B3 ;  /* 0x0000000000037941 */ /* 0x000fea0003800200 */
.L_x_424:
[----:B------:R-:W-:-:S05]  /*0fd0*/  IMAD.WIDE R4, R7, 0x4, R12 ;  /* 0x0000000407047825 */ /* 0x000fca00078e020c */
[----:B------:R1:W-:Y:S02]  /*0fe0*/  STG.E desc[UR6][R4.64], R0 ;  /* 0x0000000004007986 */ /* 0x0003e4000c101906 */
.L_x_423:
[----:B------:R-:W-:Y:S05]  /*0ff0*/  BSYNC.RECONVERGENT B2 ;  /* 0x0000000000027941 */ /* 0x000fea0003800200 */
.L_x_422:
[----:B-1----:R-:W-:Y:S01]  /*1000*/  IADD3 R5, PT, PT, R7, 0x80, RZ ;  /* 0x0000008007057810 */ /* 0x002fe20007ffe0ff */
[----:B------:R-:W-:Y:S03]  /*1010*/  BSSY.RECONVERGENT B2, `(.L_x_426) ;  /* 0x0000015000027945 */ /* 0x000fe60003800200 */
[----:B------:R-:W-:-:S13]  /*1020*/  ISETP.GE.AND P0, PT, R5, R3, PT ;  /* 0x000000030500720c */ /* 0x000fda0003f06270 */
[----:B------:R-:W-:Y:S05]  /*1030*/  @P0 BRA `(.L_x_427) ;  /* 0x0000000000480947 */ /* 0x000fea0003800000 */
[----:B0-----:R-:W-:-:S06]  /*1040*/  IMAD.WIDE R10, R5, 0x4, R14 ;  /* 0x00000004050a7825 */ /* 0x001fcc00078e020e */
        /* <DEDUP_REMOVED lines=14> */
.L_x_429:
[----:B------:R-:W-:Y:S05]  /*1130*/  BSYNC.RECONVERGENT B3 ;  /* 0x0000000000037941 */ /* 0x000fea0003800200 */
.L_x_428:
[----:B------:R-:W-:-:S05]  /*1140*/  IMAD.WIDE R4, R5, 0x4, R12 ;  /* 0x0000000405047825 */ /* 0x000fca00078e020c */
[----:B------:R1:W-:Y:S02]  /*1150*/  STG.E desc[UR6][R4.64], R0 ;  /* 0x0000000004007986 */ /* 0x0003e4000c101906 */
.L_x_427:
[----:B------:R-:W-:Y:S05]  /*1160*/  BSYNC.RECONVERGENT B2 ;  /* 0x0000000000027941 */ /* 0x000fea0003800200 */
.L_x_426:
        /* <DEDUP_REMOVED lines=19> */
.L_x_433:
[----:B------:R-:W-:Y:S05]  /*12a0*/  BSYNC.RECONVERGENT B3 ;  /* 0x0000000000037941 */ /* 0x000fea0003800200 */
.L_x_432:
[----:B------:R-:W-:-:S05]  /*12b0*/  IMAD.WIDE R4, R5, 0x4, R12 ;  /* 0x0000000405047825 */ /* 0x000fca00078e020c */
[----:B------:R1:W-:Y:S02]  /*12c0*/  STG.E desc[UR6][R4.64], R0 ;  /* 0x0000000004007986 */ /* 0x0003e4000c101906 */
.L_x_431:
[----:B------:R-:W-:Y:S05]  /*12d0*/  BSYNC.RECONVERGENT B2 ;  /* 0x0000000000027941 */ /* 0x000fea0003800200 */
.L_x_430:
[----:B------:R-:W-:Y:S01]  /*12e0*/  IADD3 R7, PT, PT, R7, 0x180, RZ ;  /* 0x0000018007077810 */ /* 0x000fe20007ffe0ff */
[----:B------:R-:W-:Y:S03]  /*12f0*/  BSSY.RECONVERGENT B2, `(.L_x_434) ;  /* 0x0000015000027945 */ /* 0x000fe60003800200 */
[----:B------:R-:W-:-:S13]  /*1300*/  ISETP.GE.AND P0, PT, R7, R3, PT ;  /* 0x000000030700720c */ /* 0x000fda0003f06270 */
[----:B------:R-:W-:Y:S05]  /*1310*/  @P0 BRA `(.L_x_435) ;  /* 0x0000000000480947 */ /* 0x000fea0003800000 */
[----:B-1----:R-:W-:-:S06]  /*1320*/  IMAD.WIDE R4, R7, 0x4, R14 ;  /* 0x0000000407047825 */ /* 0x002fcc00078e020e */
        /* <DEDUP_REMOVED lines=14> */
.L_x_437:
[----:B------:R-:W-:Y:S05]  /*1410*/  BSYNC.RECONVERGENT B3 ;  /* 0x0000000000037941 */ /* 0x000fea0003800200 */
.L_x_436:
[----:B------:R-:W-:-:S05]  /*1420*/  IMAD.WIDE R4, R7, 0x4, R12 ;  /* 0x0000000407047825 */ /* 0x000fca00078e020c */
[----:B------:R2:W-:Y:S02]  /*1430*/  STG.E desc[UR6][R4.64], R0 ;  /* 0x0000000004007986 */ /* 0x0005e4000c101906 */
.L_x_435:
[----:B------:R-:W-:Y:S05]  /*1440*/  BSYNC.RECONVERGENT B2 ;  /* 0x0000000000027941 */ /* 0x000fea0003800200 */
.L_x_434:
[----:B------:R-:W-:-:S07]  /*1450*/  IADD3 R6, PT, PT, R6, 0x4, RZ ;  /* 0x0000000406067810 */ /* 0x000fce0007ffe0ff */
.L_x_421:
[----:B------:R-:W-:-:S13]  /*1460*/  ISETP.NE.AND P0, PT, RZ, UR4, PT ;  /* 0x00000004ff007c0c */ /* 0x000fda000bf05270 */
[----:B------:R-:W-:Y:S05]  /*1470*/  @!P0 EXIT ;  /* 0x000000000000894d */ /* 0x000fea0003800000 */
[----:B------:R-:W-:-:S09]  /*1480*/  UISETP.NE.AND UP0, UPT, UR4, 0x1, UPT ;  /* 0x000000010400788c */ /* 0x000fd2000bf05270 */
[----:B------:R-:W-:Y:S05]  /*1490*/  BRA.U !UP0, `(.L_x_438) ;  /* 0x0000000108bc7547 */ /* 0x000fea000b800000 */
[----:B-12---:R-:W-:Y:S01]  /*14a0*/  IMAD R5, R6, 0x80, R21 ;  /* 0x0000008006057824 */ /* 0x006fe200078e0215 */
[----:B------:R-:W-:Y:S04]  /*14b0*/  BSSY.RECONVERGENT B2, `(.L_x_439) ;  /* 0x0000015000027945 */ /* 0x000fe80003800200 */
        /* <DEDUP_REMOVED lines=14> */
[----:B------:R-:W-:Y:S02]  /*15a0*/  MOV R26, R8 ;  /* 0x00000008001a7202 */ /* 0x000fe40000000f00 */
[----:B------:R-:W-:-:S07]  /*15b0*/  MOV R20, 0x15d0 ;  /* 0x000015d000147802 */ /* 0x000fce0000000f00 */
[----:B------:R-:W-:Y:S05]  /*15c0*/  CALL.REL.NOINC `($__internal_2_$__cuda_sm3x_div_rn_noftz_f32_slowpath) ;  /* 0x0000001400ac7944 */ /* 0x000fea0003c00000 */
.L_x_442:
[----:B------:R-:W-:Y:S05]  /*15d0*/  BSYNC.RECONVERGENT B3 ;  /* 0x0000000000037941 */ /* 0x000fea0003800200 */
.L_x_441:
[----:B------:R-:W-:-:S05]  /*15e0*/  IMAD.WIDE R10, R5, 0x4, R12 ;  /* 0x00000004050a7825 */ /* 0x000fca00078e020c */
[----:B------:R1:W-:Y:S02]  /*15f0*/  STG.E desc[UR6][R10.64], R0 ;  /* 0x000000000a007986 */ /* 0x0003e4000c101906 */
.L_x_440:
[----:B------:R-:W-:Y:S05]  /*1600*/  BSYNC.RECONVERGENT B2 ;  /* 0x0000000000027941 */ /* 0x000fea0003800200 */
.L_x_439:
[----:B------:R-:W-:Y:S01]  /*1610*/  VIADD R5, R5, 0x80 ;  /* 0x0000008005057836 */ /* 0x000fe20000000000 */
[----:B------:R-:W-:Y:S04]  /*1620*/  BSSY.RECONVERGENT B2, `(.L_x_443) ;  /* 0x0000015000027945 */ /* 0x000fe80003800200 */
[----:B------:R-:W-:-:S13]  /*1630*/  ISETP.GE.AND P0, PT, R5, R3, PT ;  /* 0x000000030500720c */ /* 0x000fda0003f06270 */
[----:B------:R-:W-:Y:S05]  /*1640*/  @P0 BRA `(.L_x_444) ;  /* 0x0000000000480947 */ /* 0x000fea0003800000 */
[----:B01----:R-:W-:-:S06]  /*1650*/  IMAD.WIDE R10, R5, 0x4, R14 ;  /* 0x00000004050a7825 */ /* 0x003fcc00078e020e */
        /* <DEDUP_REMOVED lines=14> */
.L_x_446:
[----:B------:R-:W-:Y:S05]  /*1740*/  BSYNC.RECONVERGENT B3 ;  /* 0x0000000000037941 */ /* 0x000fea0003800200 */
.L_x_445:
[----:B------:R-:W-:-:S05]  /*1750*/  IMAD.WIDE R4, R5, 0x4, R12 ;  /* 0x0000000405047825 */ /* 0x000fca00078e020c */
[----:B------:R2:W-:Y:S02]  /*1760*/  STG.E desc[UR6][R4.64], R0 ;  /* 0x0000000004007986 */ /* 0x0005e4000c101906 */
.L_x_444:
[----:B------:R-:W-:Y:S05]  /*1770*/  BSYNC.RECONVERGENT B2 ;  /* 0x0000000000027941 */ /* 0x000fea0003800200 */
.L_x_443:
[----:B------:R-:W-:-:S07]  /*1780*/  VIADD R6, R6, 0x2 ;  /* 0x0000000206067836 */ /* 0x000fce0000000000 */
.L_x_438:
[----:B012---:R-:W0:Y:S02]  /*1790*/  LDC R0, c[0x0][0x388] ;  /* 0x0000e200ff007b82 */ /* 0x007e240000000800 */
        /* <DEDUP_REMOVED lines=21> */
.L_x_448:
[----:B------:R-:W-:Y:S05]  /*18f0*/  BSYNC.RECONVERGENT B2 ;  /* 0x0000000000027941 */ /* 0x000fea0003800200 */
.L_x_447:
[----:B------:R-:W-:-:S05]  /*1900*/  IMAD.WIDE R12, R21, 0x4, R12 ;  /* 0x00000004150c7825 */ /* 0x000fca00078e020c */
[----:B------:R-:W-:Y:S01]  /*1910*/  STG.E desc[UR6][R12.64], R0 ;  /* 0x000000000c007986 */ /* 0x000fe2000c101906 */
[----:B------:R-:W-:Y:S05]  /*1920*/  EXIT ;  /* 0x000000000000794d */ /* 0x000fea0003800000 */
.L_x_386:
        /* <DEDUP_REMOVED lines=8> */
[C---:B------:R-:W-:Y:S01]  /*19b0*/  IMAD.WIDE.U32 R4, R21.reuse, 0x4, R16 ;  /* 0x0000000415047825 */ /* 0x040fe200078e0010 */
[----:B------:R-:W-:Y:S01]  /*19c0*/  LOP3.LUT R8, R0, 0x7ffffff8, RZ, 0xc0, !PT ;  /* 0x7ffffff800087812 */ /* 0x000fe200078ec0ff */
[----:B------:R-:W0:Y:S01]  /*19d0*/  LDCU.64 UR4, c[0x0][0x3a0] ;  /* 0x00007400ff0477ac */ /* 0x000e220008000a00 */
[----:B------:R-:W-:Y:S01]  /*19e0*/  MOV R6, R4 ;  /* 0x0000000400067202 */ /* 0x000fe20000000f00 */
[----:B------:R-:W-:Y:S01]  /*19f0*/  VIADD R4, R21, 0x80 ;  /* 0x0000008015047836 */ /* 0x000fe20000000000 */
[----:B------:R-:W-:Y:S01]  /*1a00*/  IADD3 R3, PT, PT, -R8, RZ, RZ ;  /* 0x000000ff08037210 */ /* 0x000fe20007ffe1ff */
[----:B------:R-:W1:Y:S06]  /*1a10*/  LDCU.64 UR8, c[0x0][0x398] ;  /* 0x00007300ff0877ac */ /* 0x000e6c0008000a00 */
.L_x_466:
[----:B0-----:R-:W-:-:S04]  /*1a20*/  IADD3 R10, P0, PT, R6, UR4, RZ ;  /* 0x00000004060a7c10 */ /* 0x001fc8000ff1e0ff */
[----:B------:R-:W-:-:S05]  /*1a30*/  IADD3.X R11, PT, PT, R5, UR5, RZ, P0, !PT ;  /* 0x00000005050b7c10 */ /* 0x000fca00087fe4ff */
[----:B------:R-:W2:Y:S01]  /*1a40*/  LDG.E R10, desc[UR6][R10.64] ;  /* 0x000000060a0a7981 */ /* 0x000ea2000c1e1900 */
[----:B------:R-:W0:Y:S01]  /*1a50*/  MUFU.RCP R0, R7 ;  /* 0x0000000700007308 */ /* 0x000e220000001000 */
[----:B------:R-:W-:Y:S01]  /*1a60*/  MOV R18, R16 ;  /* 0x0000001000127202 */ /* 0x000fe20000000f00 */
[----:B------:R-:W-:Y:S01]  /*1a70*/  BSSY.RECONVERGENT B2, `(.L_x_450) ;  /* 0x000000f000027945 */ /* 0x000fe20003800200 */
[----:B0-----:R-:W-:-:S04]  /*1a80*/  FFMA R19, -R7, R0, 1 ;  /* 0x3f80000007137423 */ /* 0x001fc80000000100 */
[----:B------:R-:W-:Y:S01]  /*1a90*/  FFMA R0, R0, R19, R0 ;  /* 0x0000001300007223 */ /* 0x000fe20000000000 */
[----:B------:R-:W-:Y:S02]  /*1aa0*/  IMAD.MOV.U32 R19, RZ, RZ, R17 ;  /* 0x000000ffff137224 */ /* 0x000fe400078e0011 */
[----:B------:R-:W-:Y:S01]  /*1ab0*/  IMAD.WIDE R18, R4, 0x4, R18 ;  /* 0x0000000404127825 */ /* 0x000fe200078e0212 */
[----:B--2---:R-:W0:Y:S03]  /*1ac0*/  FCHK P0, R10, R7 ;  /* 0x000000070a007302 */ /* 0x004e260000000000 */
[----:B------:R-:W-:-:S04]  /*1ad0*/  FFMA R23, R0, R10, RZ ;  /* 0x0000000a00177223 */ /* 0x000fc800000000ff */
[----:B------:R-:W-:-:S04]  /*1ae0*/  FFMA R2, -R7, R23, R10 ;  /* 0x0000001707027223 */ /* 0x000fc8000000010a */
[----:B------:R-:W-:Y:S01]  /*1af0*/  FFMA R25, R0, R2, R23 ;  /* 0x0000000200197223 */ /* 0x000fe20000000017 */
[----:B0-----:R-:W-:Y:S06]  /*1b00*/  @!P0 BRA `(.L_x_451) ;  /* 0x0000000000148947 */ /* 0x001fec0003800000 */
[----:B------:R-:W-:Y:S02]  /*1b10*/  MOV R0, R10 ;  /* 0x0000000a00007202 */ /* 0x000fe40000000f00 */
[----:B------:R-:W-:Y:S02]  /*1b20*/  MOV R26, R7 ;  /* 0x00000007001a7202 */ /* 0x000fe40000000f00 */
[----:B------:R-:W-:-:S07]  /*1b30*/  MOV R20, 0x1b50 ;  /* 0x00001b5000147802 */ /* 0x000fce0000000f00 */
[----:B-1----:R-:W-:Y:S05]  /*1b40*/  CALL.REL.NOINC `($__internal_2_$__cuda_sm3x_div_rn_noftz_f32_slowpath) ;  /* 0x00000010004c7944 */ /* 0x002fea0003c00000 */
[----:B------:R-:W-:-:S07]  /*1b50*/  IMAD.MOV.U32 R25, RZ, RZ, R0 ;  /* 0x000000ffff197224 */ /* 0x000fce00078e0000 */
.L_x_451:
[----:B-1----:R-:W-:Y:S05]  /*1b60*/  BSYNC.RECONVERGENT B2 ;  /* 0x0000000000027941 */ /* 0x002fea0003800200 */
.L_x_450:
[----:B------:R-:W-:Y:S02]  /*1b70*/  IADD3 R22, P0, PT, R6, UR8, RZ ;  /* 0x0000000806167c10 */ /* 0x000fe4000ff1e0ff */
[----:B------:R-:W-:Y:S02]  /*1b80*/  IADD3 R10, P1, PT, R18, UR4, RZ ;  /* 0x00000004120a7c10 */ /* 0x000fe4000ff3e0ff */
[----:B------:R-:W-:Y:S02]  /*1b90*/  IADD3.X R23, PT, PT, R5, UR9, RZ, P0, !PT ;  /* 0x0000000905177c10 */ /* 0x000fe400087fe4ff */
[----:B------:R-:W-:-:S03]  /*1ba0*/  IADD3.X R11, PT, PT, R19, UR5, RZ, P1, !PT ;  /* 0x00000005130b7c10 */ /* 0x000fc60008ffe4ff */
[----:B------:R0:W-:Y:S04]  /*1bb0*/  STG.E desc[UR6][R22.64], R25 ;  /* 0x0000001916007986 */ /* 0x0001e8000c101906 */
[----:B------:R-:W2:Y:S01]  /*1bc0*/  LDG.E R20, desc[UR6][R10.64] ;  /* 0x000000060a147981 */ /* 0x000ea2000c1e1900 */
[----:B------:R-:W1:Y:S01]  /*1bd0*/  MUFU.RCP R0, R7 ;  /* 0x0000000700007308 */ /* 0x000e620000001000 */
[----:B------:R-:W-:Y:S01]  /*1be0*/  BSSY.RECONVERGENT B2, `(.L_x_452) ;  /* 0x000000d000027945 */ /* 0x000fe20003800200 */
[----:B-1----:R-:W-:-:S04]  /*1bf0*/  FFMA R27, -R7, R0, 1 ;  /* 0x3f800000071b7423 */ /* 0x002fc80000000100 */
[----:B------:R-:W-:Y:S02]  /*1c00*/  FFMA R0, R0, R27, R0 ;  /* 0x0000001b00007223 */ /* 0x000fe40000000000 */
[----:B--2---:R-:W1:Y:S02]  /*1c10*/  FCHK P0, R20, R7 ;  /* 0x0000000714007302 */ /* 0x004e640000000000 */
[----:B------:R-:W-:-:S04]  /*1c20*/  FFMA R2, R0, R20, RZ ;  /* 0x0000001400027223 */ /* 0x000fc800000000ff */
[----:B------:R-:W-:-:S04]  /*1c30*/  FFMA R27, -R7, R2, R20 ;  /* 0x00000002071b7223 */ /* 0x000fc80000000114 */
[----:B------:R-:W-:Y:S01]  /*1c40*/  FFMA R27, R0, R27, R2 ;  /* 0x0000001b001b7223 */ /* 0x000fe20000000002 */
[----:B01----:R-:W-:Y:S06]  /*1c50*/  @!P0 BRA `(.L_x_453) ;  /* 0x0000000000148947 */ /* 0x003fec0003800000 */
[----:B------:R-:W-:Y:S02]  /*1c60*/  MOV R0, R20 ;  /* 0x0000001400007202 */ /* 0x000fe40000000f00 */
[----:B------:R-:W-:Y:S02]  /*1c70*/  MOV R26, R7 ;  /* 0x00000007001a7202 */ /* 0x000fe40000000f00 */
[----:B------:R-:W-:-:S07]  /*1c80*/  MOV R20, 0x1ca0 ;  /* 0x00001ca000147802 */ /* 0x000fce0000000f00 */
[----:B------:R-:W-:Y:S05]  /*1c90*/  CALL.REL.NOINC `($__internal_2_$__cuda_sm3x_div_rn_noftz_f32_slowpath) ;  /* 0x0000000c00f87944 */ /* 0x000fea0003c00000 */
[----:B------:R-:W-:-:S07]  /*1ca0*/  IMAD.MOV.U32 R27, RZ, RZ, R0 ;  /* 0x000000ffff1b7224 */ /* 0x000fce00078e0000 */
.L_x_453:
[----:B------:R-:W-:Y:S05]  /*1cb0*/  BSYNC.RECONVERGENT B2 ;  /* 0x0000000000027941 */ /* 0x000fea0003800200 */
.L_x_452:
[----:B------:R-:W-:-:S04]  /*1cc0*/  IADD3 R18, P0, PT, R18, UR8, RZ ;  /* 0x0000000812127c10 */ /* 0x000fc8000ff1e0ff */
[----:B------:R-:W-:-:S05]  /*1cd0*/  IADD3.X R19, PT, PT, R19, UR9, RZ, P0, !PT ;  /* 0x0000000913137c10 */ /* 0x000fca00087fe4ff */
        /* <DEDUP_REMOVED lines=16> */
.L_x_455:
[----:B------:R-:W-:Y:S05]  /*1de0*/  BSYNC.RECONVERGENT B2 ;  /* 0x0000000000027941 */ /* 0x000fea0003800200 */
.L_x_454:
        /* <DEDUP_REMOVED lines=16> */
.L_x_457:
[----:B------:R-:W-:Y:S05]  /*1ef0*/  BSYNC.RECONVERGENT B2 ;  /* 0x0000000000027941 */ /* 0x000fea0003800200 */
.L_x_456:
        /* <DEDUP_REMOVED lines=16> */
.L_x_459:
[----:B------:R-:W-:Y:S05]  /*2000*/  BSYNC.RECONVERGENT B2 ;  /* 0x0000000000027941 */ /* 0x000fea0003800200 */
.L_x_458:
        /* <DEDUP_REMOVED lines=15> */
[----:B------:R-:W-:-:S07]  /*2100*/  MOV R25, R0 ;  /* 0x0000000000197202 */ /* 0x000fce0000000f00 */
.L_x_461:
[----:B------:R-:W-:Y:S05]  /*2110*/  BSYNC.RECONVERGENT B2 ;  /* 0x0000000000027941 */ /* 0x000fea0003800200 */
.L_x_460:
        /* <DEDUP_REMOVED lines=11> */
[----:B------:R-:W-:Y:S01]  /*21d0*/  IMAD.MOV.U32 R0, RZ, RZ, R20 ;  /* 0x000000ffff007224 */ /* 0x000fe200078e0014 */
[----:B------:R-:W-:Y:S02]  /*21e0*/  MOV R26, R7 ;  /* 0x00000007001a7202 */ /* 0x000fe40000000f00 */
[----:B------:R-:W-:-:S07]  /*21f0*/  MOV R20, 0x2210 ;  /* 0x0000221000147802 */ /* 0x000fce0000000f00 */
[----:B------:R-:W-:Y:S05]  /*2200*/  CALL.REL.NOINC `($__internal_2_$__cuda_sm3x_div_rn_noftz_f32_slowpath) ;  /* 0x00000008009c7944 */ /* 0x000fea0003c00000 */
[----:B------:R-:W-:-:S07]  /*2210*/  MOV R23, R0 ;  /* 0x0000000000177202 */ /* 0x000fce0000000f00 */
.L_x_463:
[----:B------:R-:W-:Y:S05]  /*2220*/  BSYNC.RECONVERGENT B2 ;  /* 0x0000000000027941 */ /* 0x000fea0003800200 */
.L_x_462:
        /* <DEDUP_REMOVED lines=11> */
[----:B------:R-:W-:Y:S01]  /*22e0*/  MOV R0, R10 ;  /* 0x0000000a00007202 */ /* 0x000fe20000000f00 */
[----:B------:R-:W-:Y:S01]  /*22f0*/  IMAD.MOV.U32 R26, RZ, RZ, R7 ;  /* 0x000000ffff1a7224 */ /* 0x000fe200078e0007 */
[----:B------:R-:W-:-:S07]  /*2300*/  MOV R20, 0x2320 ;  /* 0x0000232000147802 */ /* 0x000fce0000000f00 */
[----:B------:R-:W-:Y:S05]  /*2310*/  CALL.REL.NOINC `($__internal_2_$__cuda_sm3x_div_rn_noftz_f32_slowpath) ;  /* 0x0000000800587944 */ /* 0x000fea0003c00000 */
.L_x_465:
[----:B------:R-:W-:Y:S05]  /*2320*/  BSYNC.RECONVERGENT B2 ;  /* 0x0000000000027941 */ /* 0x000fea0003800200 */
.L_x_464:
[----:B------:R2:W-:Y:S01]  /*2330*/  STG.E desc[UR6][R18.64+0xc00], R0 ;  /* 0x000c000012007986 */ /* 0x0005e2000c101906 */
[----:B------:R-:W-:Y:S02]  /*2340*/  IADD3 R3, PT, PT, R3, 0x8, RZ ;  /* 0x0000000803037810 */ /* 0x000fe40007ffe0ff */
[----:B------:R-:W-:Y:S02]  /*2350*/  IADD3 R6, P1, PT, R6, 0x1000, RZ ;  /* 0x0000100006067810 */ /* 0x000fe40007f3e0ff */
[----:B------:R-:W-:Y:S02]  /*2360*/  ISETP.NE.AND P0, PT, R3, RZ, PT ;  /* 0x000000ff0300720c */ /* 0x000fe40003f05270 */
[----:B------:R-:W-:Y:S02]  /*2370*/  IADD3 R4, PT, PT, R4, 0x400, RZ ;  /* 0x0000040004047810 */ /* 0x000fe40007ffe0ff */
[----:B------:R-:W-:-:S09]  /*2380*/  IADD3.X R5, PT, PT, RZ, R5, RZ, P1, !PT ;  /* 0x00000005ff057210 */ /* 0x000fd20000ffe4ff */
[----:B--2---:R-:W-:Y:S05]  /*2390*/  @P0 BRA `(.L_x_466) ;  /* 0xfffffff400a00947 */ /* 0x004fea000383ffff */
.L_x_449:
        /* <DEDUP_REMOVED lines=22> */
[----:B------:R-:W-:-:S07]  /*2500*/  MOV R9, R0 ;  /* 0x0000000000097202 */ /* 0x000fce0000000f00 */
.L_x_469:
[----:B------:R-:W-:Y:S05]  /*2510*/  BSYNC.RECONVERGENT B2 ;  /* 0x0000000000027941 */ /* 0x000fea0003800200 */
.L_x_468:
[----:B------:R-:W-:-:S05]  /*2520*/  IMAD.WIDE R10, R3, 0x4, R12 ;  /* 0x00000004030a7825 */ /* 0x000fca00078e020c */
        /* <DEDUP_REMOVED lines=16> */
.L_x_471:
[----:B------:R-:W-:Y:S05]  /*2630*/  BSYNC.RECONVERGENT B2 ;  /* 0x0000000000027941 */ /* 0x000fea0003800200 */
.L_x_470:
        /* <DEDUP_REMOVED lines=15> */
[----:B------:R-:W-:-:S07]  /*2730*/  MOV R9, R0 ;  /* 0x0000000000097202 */ /* 0x000fce0000000f00 */
.L_x_473:
[----:B------:R-:W-:Y:S05]  /*2740*/  BSYNC.RECONVERGENT B2 ;  /* 0x0000000000027941 */ /* 0x000fea0003800200 */
.L_x_472:
        /* <DEDUP_REMOVED lines=15> */
.L_x_475:
[----:B------:R-:W-:Y:S05]  /*2840*/  BSYNC.RECONVERGENT B2 ;  /* 0x0000000000027941 */ /* 0x000fea0003800200 */
.L_x_474:
[----:B------:R0:W-:Y:S01]  /*2850*/  STG.E desc[UR6][R10.64+0x600], R0 ;  /* 0x000600000a007986 */ /* 0x0001e2000c101906 */
[----:B------:R-:W-:-:S07]  /*2860*/  VIADD R8, R8, 0x4 ;  /* 0x0000000408087836 */ /* 0x000fce0000000000 */
.L_x_467:
[----:B------:R-:W-:-:S13]  /*2870*/  ISETP.NE.AND P0, PT, RZ, UR4, PT ;  /* 0x00000004ff007c0c */ /* 0x000fda000bf05270 */
[----:B------:R-:W-:Y:S05]  /*2880*/  @!P0 EXIT ;  /* 0x000000000000894d */ /* 0x000fea0003800000 */
[----:B------:R-:W-:-:S09]  /*2890*/  UISETP.NE.AND UP0, UPT, UR4, 0x1, UPT ;  /* 0x000000010400788c */ /* 0x000fd2000bf05270 */
[----:B------:R-:W-:Y:S05]  /*28a0*/  BRA.U !UP0, `(.L_x_476) ;  /* 0x0000000108947547 */ /* 0x000fea000b800000 */
[----:B------:R-:W-:-:S05]  /*28b0*/  LEA R3, R8, R21, 0x7 ;  /* 0x0000001508037211 */ /* 0x000fca00078e38ff */
[----:B------:R-:W-:-:S05]  /*28c0*/  IMAD.WIDE R4, R3, 0x4, R14 ;  /* 0x0000000403047825 */ /* 0x000fca00078e020e */
[----:B------:R-:W2:Y:S01]  /*28d0*/  LDG.E R6, desc[UR6][R4.64] ;  /* 0x0000000604067981 */ /* 0x000ea2000c1e1900 */
[----:B0-----:R-:W0:Y:S01]  /*28e0*/  MUFU.RCP R0, R7 ;  /* 0x0000000700007308 */ /* 0x001e220000001000 */
        /* <DEDUP_REMOVED lines=12> */
[----:B------:R-:W-:-:S07]  /*29b0*/  IMAD.MOV.U32 R9, RZ, RZ, R0 ;  /* 0x000000ffff097224 */ /* 0x000fce00078e0000 */
.L_x_478:
[----:B------:R-:W-:Y:S05]  /*29c0*/  BSYNC.RECONVERGENT B2 ;  /* 0x0000000000027941 */ /* 0x000fea0003800200 */
.L_x_477:
        /* <DEDUP_REMOVED lines=16> */
.L_x_480:
[----:B------:R-:W-:Y:S05]  /*2ad0*/  BSYNC.RECONVERGENT B2 ;  /* 0x0000000000027941 */ /* 0x000fea0003800200 */
.L_x_479:
[----:B------:R1:W-:Y:S01]  /*2ae0*/  STG.E desc[UR6][R10.64+0x200], R0 ;  /* 0x000200000a007986 */ /* 0x0003e2000c101906 */
[----:B------:R-:W-:-:S07]  /*2af0*/  IADD3 R8, PT, PT, R8, 0x2, RZ ;  /* 0x0000000208087810 */ /* 0x000fce0007ffe0ff */
.L_x_476:
[----:B01----:R-:W0:Y:S02]  /*2b00*/  LDC R0, c[0x0][0x388] ;  /* 0x0000e200ff007b82 */ /* 0x003e240000000800 */
[----:B0-----:R-:W-:-:S04]  /*2b10*/  LOP3.LUT R0, R0, 0x1, RZ, 0xc0, !PT ;  /* 0x0000000100007812 */ /* 0x001fc800078ec0ff */
[----:B------:R-:W-:-:S13]  /*2b20*/  ISETP.NE.U32.AND P0, PT, R0, 0x1, PT ;  /* 0x000000010000780c */ /* 0x000fda0003f05070 */
[----:B------:R-:W-:Y:S05]  /*2b30*/  @P0 EXIT ;  /* 0x000000000000094d */ /* 0x000fea0003800000 */
[----:B------:R-:W-:-:S04]  /*2b40*/  IMAD R21, R8, 0x80, R21 ;  /* 0x0000008008157824 */ /* 0x000fc800078e0215 */
        /* <DEDUP_REMOVED lines=15> */
.L_x_482:
[----:B------:R-:W-:Y:S05]  /*2c40*/  BSYNC.RECONVERGENT B2 ;  /* 0x0000000000027941 */ /* 0x000fea0003800200 */
.L_x_481:
[----:B------:R-:W-:-:S05]  /*2c50*/  IMAD.WIDE R12, R21, 0x4, R12 ;  /* 0x00000004150c7825 */ /* 0x000fca00078e020c */
[----:B------:R-:W-:Y:S01]  /*2c60*/  STG.E desc[UR6][R12.64], R0 ;  /* 0x000000000c007986 */ /* 0x000fe2000c101906 */
[----:B------:R-:W-:Y:S05]  /*2c70*/  EXIT ;  /* 0x000000000000794d */ /* 0x000fea0003800000 */
        .weak           $__internal_2_$__cuda_sm3x_div_rn_noftz_f32_slowpath
        .type           $__internal_2_$__cuda_sm3x_div_rn_noftz_f32_slowpath,@function
        .size           $__internal_2_$__cuda_sm3x_div_rn_noftz_f32_slowpath,(.L_x_616 - $__internal_2_$__cuda_sm3x_div_rn_noftz_f32_slowpath)
$__internal_2_$__cuda_sm3x_div_rn_noftz_f32_slowpath:
[----:B------:R-:W-:Y:S01]  /*2c80*/  SHF.R.U32.HI R2, RZ, 0x17, R26 ;  /* 0x00000017ff027819 */ /* 0x000fe2000001161a */
[----:B------:R-:W-:Y:S01]  /*2c90*/  BSSY.RECONVERGENT B0, `(.L_x_483) ;  /* 0x0000062000007945 */ /* 0x000fe20003800200 */
[----:B------:R-:W-:Y:S02]  /*2ca0*/  SHF.R.U32.HI R23, RZ, 0x17, R0 ;  /* 0x00000017ff177819 */ /* 0x000fe40000011600 */
[----:B------:R-:W-:Y:S02]  /*2cb0*/  LOP3.LUT R2, R2, 0xff, RZ, 0xc0, !PT ;  /* 0x000000ff02027812 */ /* 0x000fe400078ec0ff */
[----:B------:R-:W-:Y:S02]  /*2cc0*/  LOP3.LUT R23, R23, 0xff, RZ, 0xc0, !PT ;  /* 0x000000ff17177812 */ /* 0x000fe400078ec0ff */
[----:B------:R-:W-:-:S03]  /*2cd0*/  IADD3 R24, PT, PT, R2, -0x1, RZ ;  /* 0xffffffff02187810 */ /* 0x000fc60007ffe0ff */
[----:B------:R-:W-:Y:S01]  /*2ce0*/  VIADD R25, R23, 0xffffffff ;  /* 0xffffffff17197836 */ /* 0x000fe20000000000 */
[----:B------:R-:W-:-:S04]  /*2cf0*/  ISETP.GT.U32.AND P0, PT, R24, 0xfd, PT ;  /* 0x000000fd1800780c */ /* 0x000fc80003f04070 */
[----:B------:R-:W-:-:S13]  /*2d00*/  ISETP.GT.U32.OR P0, PT, R25, 0xfd, P0 ;  /* 0x000000fd1900780c */ /* 0x000fda0000704470 */
[----:B------:R-:W-:Y:S01]  /*2d10*/  @!P0 MOV R22, RZ ;  /* 0x000000ff00168202 */ /* 0x000fe20000000f00 */
[----:B------:R-:W-:Y:S06]  /*2d20*/  @!P0 BRA `(.L_x_484) ;  /* 0x00000000005c8947 */ /* 0x000fec0003800000 */
[----:B------:R-:W-:Y:S02]  /*2d30*/  FSETP.GTU.FTZ.AND P0, PT, |R0|, +INF , PT ;  /* 0x7f8000000000780b */ /* 0x000fe40003f1c200 */
[----:B------:R-:W-:-:S04]  /*2d40*/  FSETP.GTU.FTZ.AND P1, PT, |R26|, +INF , PT ;  /* 0x7f8000001a00780b */ /* 0x000fc80003f3c200 */
[----:B------:R-:W-:-:S13]  /*2d50*/  PLOP3.LUT P0, PT, P0, P1, PT, 0xf8, 0x8f ;  /* 0x00000000008f781c */ /* 0x000fda0000703f70 */
[----:B------:R-:W-:Y:S05]  /*2d60*/  @P0 BRA `(.L_x_485) ;  /* 0x00000004004c0947 */ /* 0x000fea0003800000 */
[----:B------:R-:W-:-:S13]  /*2d70*/  LOP3.LUT P0, RZ, R26, 0x7fffffff, R0, 0xc8, !PT ;  /* 0x7fffffff1aff7812 */ /* 0x000fda000780c800 */
[----:B------:R-:W-:Y:S05]  /*2d80*/  @!P0 BRA `(.L_x_486) ;  /* 0x00000004003c8947 */ /* 0x000fea0003800000 */
[----:B------:R-:W-:Y:S02]  /*2d90*/  FSETP.NEU.FTZ.AND P2, PT, |R0|, +INF , PT ;  /* 0x7f8000000000780b */ /* 0x000fe40003f5d200 */
[----:B------:R-:W-:Y:S02]  /*2da0*/  FSETP.NEU.FTZ.AND P1, PT, |R26|, +INF , PT ;  /* 0x7f8000001a00780b */ /* 0x000fe40003f3d200 */
[----:B------:R-:W-:-:S11]  /*2db0*/  FSETP.NEU.FTZ.AND P0, PT, |R0|, +INF , PT ;  /* 0x7f8000000000780b */ /* 0x000fd60003f1d200 */
[----:B------:R-:W-:Y:S05]  /*2dc0*/  @!P1 BRA !P2, `(.L_x_486) ;  /* 0x00000004002c9947 */ /* 0x000fea0005000000 */
[----:B------:R-:W-:-:S04]  /*2dd0*/  LOP3.LUT P2, RZ, R0, 0x7fffffff, RZ, 0xc0, !PT ;  /* 0x7fffffff00ff7812 */ /* 0x000fc8000784c0ff */
[----:B------:R-:W-:-:S13]  /*2de0*/  PLOP3.LUT P1, PT, P1, P2, PT, 0x2f, 0xf2 ;  /* 0x0000000000f2781c */ /* 0x000fda0000f24577 */
[----:B------:R-:W-:Y:S05]  /*2df0*/  @P1 BRA `(.L_x_487) ;  /* 0x0000000400181947 */ /* 0x000fea0003800000 */
[----:B------:R-:W-:-:S04]  /*2e00*/  LOP3.LUT P1, RZ, R26, 0x7fffffff, RZ, 0xc0, !PT ;  /* 0x7fffffff1aff7812 */ /* 0x000fc8000782c0ff */
[----:B------:R-:W-:-:S13]  /*2e10*/  PLOP3.LUT P0, PT, P0, P1, PT, 0x2f, 0xf2 ;  /* 0x0000000000f2781c */ /* 0x000fda0000702577 */
[----:B------:R-:W-:Y:S05]  /*2e20*/  @P0 BRA `(.L_x_488) ;  /* 0x0000000400000947 */ /* 0x000fea0003800000 */
[----:B------:R-:W-:Y:S02]  /*2e30*/  ISETP.GE.AND P0, PT, R25, RZ, PT ;  /* 0x000000ff1900720c */ /* 0x000fe40003f06270 */
[----:B------:R-:W-:-:S11]  /*2e40*/  ISETP.GE.AND P1, PT, R24, RZ, PT ;  /* 0x000000ff1800720c */ /* 0x000fd60003f26270 */
[----:B------:R-:W-:Y:S01]  /*2e50*/  @P0 MOV R22, RZ ;  /* 0x000000ff00160202 */ /* 0x000fe20000000f00 */
[----:B------:R-:W-:Y:S01]  /*2e60*/  @!P0 FFMA R0, R0, 1.84467440737095516160e+19, RZ ;  /* 0x5f80000000008823 */ /* 0x000fe200000000ff */
[----:B------:R-:W-:Y:S01]  /*2e70*/  @!P0 MOV R22, 0xffffffc0 ;  /* 0xffffffc000168802 */ /* 0x000fe20000000f00 */
[----:B------:R-:W-:-:S04]  /*2e80*/  @!P1 FFMA R26, R26, 1.84467440737095516160e+19, RZ ;  /* 0x5f8000001a1a9823 */ /* 0x000fc800000000ff */
[----:B------:R-:W-:-:S07]  /*2e90*/  @!P1 VIADD R22, R22, 0x40 ;  /* 0x0000004016169836 */ /* 0x000fce0000000000 */
.L_x_484:
[----:B------:R-:W-:Y:S01]  /*2ea0*/  LEA R25, R2, 0xc0800000, 0x17 ;  /* 0xc080000002197811 */ /* 0x000fe200078eb8ff */
[----:B------:R-:W-:Y:S01]  /*2eb0*/  BSSY.RECONVERGENT B1, `(.L_x_489) ;  /* 0x0000036000017945 */ /* 0x000fe20003800200 */
[----:B------:R-:W-:Y:S02]  /*2ec0*/  IADD3 R27, PT, PT, R23, -0x7f, RZ ;  /* 0xffffff81171b7810 */ /* 0x000fe40007ffe0ff */
[----:B------:R-:W-:-:S03]  /*2ed0*/  IADD3 R28, PT, PT, -R25, R26, RZ ;  /* 0x0000001a191c7210 */ /* 0x000fc60007ffe1ff */
[C---:B------:R-:W-:Y:S01]  /*2ee0*/  IMAD R0, R27.reuse, -0x800000, R0 ;  /* 0xff8000001b007824 */ /* 0x040fe200078e0200 */
[----:B------:R-:W0:Y:S01]  /*2ef0*/  MUFU.RCP R24, R28 ;  /* 0x0000001c00187308 */ /* 0x000e220000001000 */
[----:B------:R-:W-:Y:S01]  /*2f00*/  FADD.FTZ R25, -R28, -RZ ;  /* 0x800000ff1c197221 */ /* 0x000fe20000010100 */
[----:B------:R-:W-:-:S04]  /*2f10*/  IADD3 R27, PT, PT, R27, 0x7f, -R2 ;  /* 0x0000007f1b1b7810 */ /* 0x000fc80007ffe802 */
[----:B------:R-:W-:Y:S01]  /*2f20*/  IADD3 R27, PT, PT, R27, R22, RZ ;  /* 0x000000161b1b7210 */ /* 0x000fe20007ffe0ff */
[----:B0-----:R-:W-:-:S04]  /*2f30*/  FFMA R23, R24, R25, 1 ;  /* 0x3f80000018177423 */ /* 0x001fc80000000019 */
[----:B------:R-:W-:-:S04]  /*2f40*/  FFMA R23, R24, R23, R24 ;  /* 0x0000001718177223 */ /* 0x000fc80000000018 */
[----:B------:R-:W-:-:S04]  /*2f50*/  FFMA R24, R0, R23, RZ ;  /* 0x0000001700187223 */ /* 0x000fc800000000ff */
[----:B------:R-:W-:-:S04]  /*2f60*/  FFMA R26, R25, R24, R0 ;  /* 0x00000018191a7223 */ /* 0x000fc80000000000 */
[----:B------:R-:W-:-:S04]  /*2f70*/  FFMA R26, R23, R26, R24 ;  /* 0x0000001a171a7223 */ /* 0x000fc80000000018 */
[----:B------:R-:W-:-:S04]  /*2f80*/  FFMA R25, R25, R26, R0 ;  /* 0x0000001a19197223 */ /* 0x000fc80000000000 */
[----:B------:R-:W-:-:S05]  /*2f90*/  FFMA R0, R23, R25, R26 ;  /* 0x0000001917007223 */ /* 0x000fca000000001a */
[----:B------:R-:W-:-:S04]  /*2fa0*/  SHF.R.U32.HI R2, RZ, 0x17, R0 ;  /* 0x00000017ff027819 */ /* 0x000fc80000011600 */
[----:B------:R-:W-:-:S05]  /*2fb0*/  LOP3.LUT R2, R2, 0xff, RZ, 0xc0, !PT ;  /* 0x000000ff02027812 */ /* 0x000fca00078ec0ff */
[----:B------:R-:W-:-:S05]  /*2fc0*/  IMAD.IADD R2, R2, 0x1, R27 ;  /* 0x0000000102027824 */ /* 0x000fca00078e021b */
[----:B------:R-:W-:-:S04]  /*2fd0*/  IADD3 R22, PT, PT, R2, -0x1, RZ ;  /* 0xffffffff02167810 */ /* 0x000fc80007ffe0ff */
[----:B------:R-:W-:-:S13]  /*2fe0*/  ISETP.GE.U32.AND P0, PT, R22, 0xfe, PT ;  /* 0x000000fe1600780c */ /* 0x000fda0003f06070 */
[----:B------:R-:W-:Y:S05]  /*2ff0*/  @!P0 BRA `(.L_x_490) ;  /* 0x0000000000808947 */ /* 0x000fea0003800000 */
[----:B------:R-:W-:-:S13]  /*3000*/  ISETP.GT.AND P0, PT, R2, 0xfe, PT ;  /* 0x000000fe0200780c */ /* 0x000fda0003f04270 */
[----:B------:R-:W-:Y:S05]  /*3010*/  @P0 BRA `(.L_x_491) ;  /* 0x00000000006c0947 */ /* 0x000fea0003800000 */
[----:B------:R-:W-:-:S13]  /*3020*/  ISETP.GE.AND P0, PT, R2, 0x1, PT ;  /* 0x000000010200780c */ /* 0x000fda0003f06270 */
[----:B------:R-:W-:Y:S05]  /*3030*/  @P0 BRA `(.L_x_492) ;  /* 0x0000000000740947 */ /* 0x000fea0003800000 */
[----:B------:R-:W-:Y:S02]  /*3040*/  ISETP.GE.AND P0, PT, R2, -0x18, PT ;  /* 0xffffffe80200780c */ /* 0x000fe40003f06270 */
[----:B------:R-:W-:-:S11]  /*3050*/  LOP3.LUT R0, R0, 0x80000000, RZ, 0xc0, !PT ;  /* 0x8000000000007812 */ /* 0x000fd600078ec0ff */
[----:B------:R-:W-:Y:S05]  /*3060*/  @!P0 BRA `(.L_x_492) ;  /* 0x0000000000688947 */ /* 0x000fea0003800000 */
[CCC-:B------:R-:W-:Y:S01]  /*3070*/  FFMA.RZ R22, R23.reuse, R25.reuse, R26.reuse ;  /* 0x0000001917167223 */ /* 0x1c0fe2000000c01a */
[CCC-:B------:R-:W-:Y:S01]  /*3080*/  FFMA.RP R24, R23.reuse, R25.reuse, R26.reuse ;  /* 0x0000001917187223 */ /* 0x1c0fe2000000801a */
[----:B------:R-:W-:Y:S01]  /*3090*/  FFMA.RM R25, R23, R25, R26 ;  /* 0x0000001917197223 */ /* 0x000fe2000000401a */
[----:B------:R-:W-:Y:S02]  /*30a0*/  IADD3 R23, PT, PT, R2, 0x20, RZ ;  /* 0x0000002002177810 */ /* 0x000fe40007ffe0ff */
[----:B------:R-:W-:Y:S02]  /*30b0*/  LOP3.LUT R22, R22, 0x7fffff, RZ, 0xc0, !PT ;  /* 0x007fffff16167812 */ /* 0x000fe400078ec0ff */
[----:B------:R-:W-:Y:S02]  /*30c0*/  ISETP.NE.AND P2, PT, R2, RZ, PT ;  /* 0x000000ff0200720c */ /* 0x000fe40003f45270 */
[----:B------:R-:W-:Y:S02]  /*30d0*/  LOP3.LUT R22, R22, 0x800000, RZ, 0xfc, !PT ;  /* 0x0080000016167812 */ /* 0x000fe400078efcff */
[----:B------:R-:W-:-:S02]  /*30e0*/  ISETP.NE.AND P1, PT, R2, RZ, PT ;  /* 0x000000ff0200720c */ /* 0x000fc40003f25270 */
[----:B------:R-:W-:Y:S02]  /*30f0*/  IADD3 R2, PT, PT, -R2, RZ, RZ ;  /* 0x000000ff02027210 */ /* 0x000fe40007ffe1ff */
[----:B------:R-:W-:Y:S02]  /*3100*/  SHF.L.U32 R23, R22, R23, RZ ;  /* 0x0000001716177219 */ /* 0x000fe400000006ff */
[----:B------:R-:W-:Y:S02]  /*3110*/  FSETP.NEU.FTZ.AND P0, PT, R24, R25, PT ;  /* 0x000000191800720b */ /* 0x000fe40003f1d000 */
[----:B------:R-:W-:Y:S02]  /*3120*/  SEL R25, R2, RZ, P2 ;  /* 0x000000ff02197207 */ /* 0x000fe40001000000 */
[----:B------:R-:W-:Y:S02]  /*3130*/  ISETP.NE.AND P1, PT, R23, RZ, P1 ;  /* 0x000000ff1700720c */ /* 0x000fe40000f25270 */
[----:B------:R-:W-:-:S02]  /*3140*/  SHF.R.U32.HI R23, RZ, R25, R22 ;  /* 0x00000019ff177219 */ /* 0x000fc40000011616 */
[----:B------:R-:W-:Y:S02]  /*3150*/  PLOP3.LUT P0, PT, P0, P1, PT, 0xf8, 0x8f ;  /* 0x00000000008f781c */ /* 0x000fe40000703f70 */
[----:B------:R-:W-:Y:S02]  /*3160*/  SHF.R.U32.HI R22, RZ, 0x1, R23 ;  /* 0x00000001ff167819 */ /* 0x000fe40000011617 */
[----:B------:R-:W-:-:S04]  /*3170*/  SEL R25, RZ, 0x1, !P0 ;  /* 0x00000001ff197807 */ /* 0x000fc80004000000 */
[----:B------:R-:W-:-:S04]  /*3180*/  LOP3.LUT R2, R25, 0x1, R22, 0xf8, !PT ;  /* 0x0000000119027812 */ /* 0x000fc800078ef816 */
[----:B------:R-:W-:-:S05]  /*3190*/  LOP3.LUT R23, R2, R23, RZ, 0xc0, !PT ;  /* 0x0000001702177212 */ /* 0x000fca00078ec0ff */
[----:B------:R-:W-:-:S05]  /*31a0*/  IMAD.IADD R23, R22, 0x1, R23 ;  /* 0x0000000116177824 */ /* 0x000fca00078e0217 */
[----:B------:R-:W-:Y:S01]  /*31b0*/  LOP3.LUT R0, R23, R0, RZ, 0xfc, !PT ;  /* 0x0000000017007212 */ /* 0x000fe200078efcff */
[----:B------:R-:W-:Y:S06]  /*31c0*/  BRA `(.L_x_492) ;  /* 0x0000000000107947 */ /* 0x000fec0003800000 */
.L_x_491:
[----:B------:R-:W-:-:S04]  /*31d0*/  LOP3.LUT R0, R0, 0x80000000, RZ, 0xc0, !PT ;  /* 0x8000000000007812 */ /* 0x000fc800078ec0ff */
[----:B------:R-:W-:Y:S01]  /*31e0*/  LOP3.LUT R0, R0, 0x7f800000, RZ, 0xfc, !PT ;  /* 0x7f80000000007812 */ /* 0x000fe200078efcff */
[----:B------:R-:W-:Y:S06]  /*31f0*/  BRA `(.L_x_492) ;  /* 0x0000000000047947 */ /* 0x000fec0003800000 */
.L_x_490:
[----:B------:R-:W-:-:S07]  /*3200*/  LEA R0, R27, R0, 0x17 ;  /* 0x000000001b007211 */ /* 0x000fce00078eb8ff */
.L_x_492:
[----:B------:R-:W-:Y:S05]  /*3210*/  BSYNC.RECONVERGENT B1 ;  /* 0x0000000000017941 */ /* 0x000fea0003800200 */
.L_x_489:
[----:B------:R-:W-:Y:S05]  /*3220*/  BRA `(.L_x_493) ;  /* 0x0000000000207947 */ /* 0x000fea0003800000 */
.L_x_488:
[----:B------:R-:W-:-:S04]  /*3230*/  LOP3.LUT R0, R26, 0x80000000, R0, 0x48, !PT ;  /* 0x800000001a007812 */ /* 0x000fc800078e4800 */
[----:B------:R-:W-:Y:S01]  /*3240*/  LOP3.LUT R0, R0, 0x7f800000, RZ, 0xfc, !PT ;  /* 0x7f80000000007812 */ /* 0x000fe200078efcff */
[----:B------:R-:W-:Y:S06]  /*3250*/  BRA `(.L_x_493) ;  /* 0x0000000000147947 */ /* 0x000fec0003800000 */
.L_x_487:
[----:B------:R-:W-:Y:S01]  /*3260*/  LOP3.LUT R0, R26, 0x80000000, R0, 0x48, !PT ;  /* 0x800000001a007812 */ /* 0x000fe200078e4800 */
[----:B------:R-:W-:Y:S06]  /*3270*/  BRA `(.L_x_493) ;  /* 0x00000000000c7947 */ /* 0x000fec0003800000 */
.L_x_486:
[----:B------:R-:W0:Y:S01]  /*3280*/  MUFU.RSQ R0, -QNAN ;  /* 0xffc0000000007908 */ /* 0x000e220000001400 */
[----:B------:R-:W-:Y:S05]  /*3290*/  BRA `(.L_x_493) ;  /* 0x0000000000047947 */ /* 0x000fea0003800000 */
.L_x_485:
[----:B------:R-:W-:-:S07]  /*32a0*/  FADD.FTZ R0, R0, R26 ;  /* 0x0000001a00007221 */ /* 0x000fce0000010000 */
.L_x_493:
[----:B------:R-:W-:Y:S05]  /*32b0*/  BSYNC.RECONVERGENT B0 ;  /* 0x0000000000007941 */ /* 0x000fea0003800200 */
.L_x_483:
[----:B------:R-:W-:Y:S01]  /*32c0*/  HFMA2 R23, -RZ, RZ, 0, 0 ;  /* 0x00000000ff177431 */ /* 0x000fe200000001ff */
[----:B------:R-:W-:-:S04]  /*32d0*/  MOV R22, R20 ;  /* 0x0000001400167202 */ /* 0x000fc80000000f00 */
[----:B0-----:R-:W-:Y:S05]  /*32e0*/  RET.REL.NODEC R22 `(_ZN3cub18CUB_300001_SM_10006detail9transform16transform_kernelINS2_10policy_hubILb1EN4cuda3std3__45tupleIJN6thrust24THRUST_300001_SM_1000_NS6detail15normal_iteratorINSA_10device_ptrIfEEEEEEEE10policy1000ElNSB_10functional5actorINSJ_9compositeIJNSJ_16operator_adaptorINS7_7dividesIvEEEENSK_INSJ_8argumentILj0EEEEENSK_INSJ_5valueIiEEEEEEEEESF_JPfEEEvT0_iT1_T2_DpNS2_10kernel_argIT3_EE) ;  /* 0xffffffcc16447950 */ /* 0x001fea0003c3ffff */
.L_x_494:
        /* <DEDUP_REMOVED lines=9> */
.L_x_616:


//--------------------- .text._ZN3cub18CUB_300001_SM_10006detail9transform16transform_kernelINS2_10policy_hubILb1EN4cuda3std3__45tupleIJN6thrust24THRUST_300001_SM_1000_NS6detail15normal_iteratorINSA_10device_ptrIfEEEEEEEE10policy1000EiNSB_10functional5actorINSJ_9compositeIJNSJ_16operator_adaptorINS7_7dividesIvEEEENSK_INSJ_8argumentILj0EEEEENSK_INSJ_5valueIiEEEEEEEEESF_JPfEEEvT0_iT1_T2_DpNS2_10kernel_argIT3_EE --------------------------
	.section	.text._ZN3cub18CUB_300001_SM_10006detail9transform16transform_kernelINS2_10policy_hubILb1EN4cuda3std3__45tupleIJN6thrust24THRUST_300001_SM_1000_NS6detail15normal_iteratorINSA_10device_ptrIfEEEEEEEE10policy1000EiNSB_10functional5actorINSJ_9compositeIJNSJ_16operator_adaptorINS7_7dividesIvEEEENSK_INSJ_8argumentILj0EEEEENSK_INSJ_5valueIiEEEEEEEEESF_JPfEEEvT0_iT1_T2_DpNS2_10kernel_argIT3_EE,"ax",@progbits
	.align	128
        .global         _ZN3cub18CUB_300001_SM_10006detail9transform16transform_kernelINS2_10policy_hubILb1EN4cuda3std3__45tupleIJN6thrust24THRUST_300001_SM_1000_NS6detail15normal_iteratorINSA_10device_ptrIfEEEEEEEE10policy1000EiNSB_10functional5actorINSJ_9compositeIJNSJ_16operator_adaptorINS7_7dividesIvEEEENSK_INSJ_8argumentILj0EEEEENSK_INSJ_5valueIiEEEEEEEEESF_JPfEEEvT0_iT1_T2_DpNS2_10kernel_argIT3_EE
        .type           _ZN3cub18CUB_300001_SM_10006detail9transform16transform_kernelINS2_10policy_hubILb1EN4cuda3std3__45tupleIJN6thrust24THRUST_300001_SM_1000_NS6detail15normal_iteratorINSA_10device_ptrIfEEEEEEEE10policy1000EiNSB_10functional5actorINSJ_9compositeIJNSJ_16operator_adaptorINS7_7dividesIvEEEENSK_INSJ_8argumentILj0EEEEENSK_INSJ_5valueIiEEEEEEEEESF_JPfEEEvT0_iT1_T2_DpNS2_10kernel_argIT3_EE,@function
        .size           _ZN3cub18CUB_300001_SM_10006detail9transform16transform_kernelINS2_10policy_hubILb1EN4cuda3std3__45tupleIJN6thrust24THRUST_300001_SM_1000_NS6detail15normal_iteratorINSA_10device_ptrIfEEEEEEEE10policy1000EiNSB_10functional5actorINSJ_9compositeIJNSJ_16operator_adaptorINS7_7dividesIvEEEENSK_INSJ_8argumentILj0EEEEENSK_INSJ_5valueIiEEEEEEEEESF_JPfEEEvT0_iT1_T2_DpNS2_10kernel_argIT3_EE,(.L_x_617 - _ZN3cub18CUB_300001_SM_10006detail9transform16transform_kernelINS2_10policy_hubILb1EN4cuda3std3__45tupleIJN6thrust24THRUST_300001_SM_1000_NS6detail15normal_iteratorINSA_10device_ptrIfEEEEEEEE10policy1000EiNSB_10functional5actorINSJ_9compositeIJNSJ_16operator_adaptorINS7_7dividesIvEEEENSK_INSJ_8argumentILj0EEEEENSK_INSJ_5valueIiEEEEEEEEESF_JPfEEEvT0_iT1_T2_DpNS2_10kernel_argIT3_EE)
        .other          _ZN3cub18CUB_300001_SM_10006detail9transform16transform_kernelINS2_10policy_hubILb1EN4cuda3std3__45tupleIJN6thrust24THRUST_300001_SM_1000_NS6detail15normal_iteratorINSA_10device_ptrIfEEEEEEEE10policy1000EiNSB_10functional5actorINSJ_9compositeIJNSJ_16operator_adaptorINS7_7dividesIvEEEENSK_INSJ_8argumentILj0EEEEENSK_INSJ_5valueIiEEEEEEEEESF_JPfEEEvT0_iT1_T2_DpNS2_10kernel_argIT3_EE,@"STO_CUDA_ENTRY STV_DEFAULT"
_ZN3cub18CUB_300001_SM_10006detail9transform16transform_kernelINS2_10policy_hubILb1EN4cuda3std3__45tupleIJN6thrust24THRUST_300001_SM_1000_NS6detail15normal_iteratorINSA_10device_ptrIfEEEEEEEE10policy1000EiNSB_10functional5actorINSJ_9compositeIJNSJ_16operator_adaptorINS7_7dividesIvEEEENSK_INSJ_8argumentILj0EEEEENSK_INSJ_5valueIiEEEEEEEEESF_JPfEEEvT0_iT1_T2_DpNS2_10kernel_argIT3_EE:
.text._ZN3cub18CUB_300001_SM_10006detail9transform16transform_kernelINS2_10policy_hubILb1EN4cuda3std3__45tupleIJN6thrust24THRUST_300001_SM_1000_NS6detail15normal_iteratorINSA_10device_ptrIfEEEEEEEE10policy1000EiNSB_10functional5actorINSJ_9compositeIJNSJ_16operator_adaptorINS7_7dividesIvEEEENSK_INSJ_8argumentILj0EEEEENSK_INSJ_5valueIiEEEEEEEEESF_JPfEEEvT0_iT1_T2_DpNS2_10kernel_argIT3_EE:
[----:B------:R-:W-:Y:S08]  /*0000*/  LDC R1, c[0x0][0x37c] ;  /* 0x0000df00ff017b82 */ /* 0x000ff00000000800 */
[----:B------:R-:W0:Y:S01]  /*0010*/  LDC.64 R10, c[0x0][0x380] ;  /* 0x0000e000ff0a7b82 */ /* 0x000e220000000a00 */
[----:B------:R-:W1:Y:S01]  /*0020*/  S2R R21, SR_TID.X ;  /* 0x0000000000157919 */ /* 0x000e620000002100 */
[----:B------:R-:W-:Y:S06]  /*0030*/  BSSY.RECONVERGENT B0, `(.L_x_495) ;  /* 0x0000013000007945 */ /* 0x000fec0003800200 */
[----:B------:R-:W2:Y:S01]  /*0040*/  S2UR UR4, SR_CTAID.X ;  /* 0x00000000000479c3 */ /* 0x000ea20000002500 */
[----:B0-----:R-:W-:-:S05]  /*0050*/  SHF.L.U32 R0, R11, 0x7, RZ ;  /* 0x000000070b007819 */ /* 0x001fca00000006ff */
[----:B--2---:R-:W-:Y:S01]  /*0060*/  IMAD R17, R0, UR4, RZ ;  /* 0x0000000400117c24 */ /* 0x004fe2000f8e02ff */
[----:B-1----:R-:W-:-:S04]  /*0070*/  SHF.L.U32 R9, R21, 0x7, RZ ;  /* 0x0000000715097819 */ /* 0x002fc800000006ff */
[----:B------:R-:W-:-:S04]  /*0080*/  IADD3 R7, PT, PT, -R17, R10, RZ ;  /* 0x0000000a11077210 */ /* 0x000fc80007ffe1ff */
[----:B------:R-:W-:-:S05]  /*0090*/  VIMNMX R3, PT, PT, R0, R7, PT ;  /* 0x0000000700037248 */ /* 0x000fca0003fe0100 */
[----:B------:R-:W-:-:S05]  /*00a0*/  IMAD.SHL.U32 R2, R3, 0x4, RZ ;  /* 0x0000000403027824 */ /* 0x000fca00078e00ff */
[----:B------:R-:W-:-:S13]  /*00b0*/  ISETP.GE.AND P0, PT, R9, R2, PT ;  /* 0x000000020900720c */ /* 0x000fda0003f06270 */
[----:B------:R-:W-:Y:S05]  /*00c0*/  @P0 BRA `(.L_x_496) ;  /* 0x0000000000240947 */ /* 0x000fea0003800000 */
[----:B------:R-:W0:Y:S02]  /*00d0*/  LDC.64 R4, c[0x0][0x398] ;  /* 0x0000e600ff047b82 */ /* 0x000e240000000a00 */
[----:B0-----:R-:W-:-:S04]  /*00e0*/  IMAD.WIDE.U32 R4, R21, 0x80, R4 ;  /* 0x0000008015047825 */ /* 0x001fc800078e0004 */
[----:B------:R-:W-:-:S07]  /*00f0*/  IMAD.WIDE R4, R17, 0x4, R4 ;  /* 0x0000000411047825 */ /* 0x000fce00078e0204 */
.L_x_497:
[----:B------:R-:W-:Y:S01]  /*0100*/  IADD3 R9, PT, PT, R9, 0x4000, RZ ;  /* 0x0000400009097810 */ /* 0x000fe20007ffe0ff */
[----:B------:R0:W-:Y:S03]  /*0110*/  CCTL.E.PF2 [R4] ;  /* 0x000000000400798f */ /* 0x0001e60000800100 */
[----:B------:R-:W-:Y:S02]  /*0120*/  ISETP.GE.AND P0, PT, R9, R2, PT ;  /* 0x000000020900720c */ /* 0x000fe40003f06270 */
[----:B0-----:R-:W-:-:S04]  /*0130*/  IADD3 R4, P1, PT, R4, 0x4000, RZ ;  /* 0x0000400004047810 */ /* 0x001fc80007f3e0ff */
[----:B------:R-:W-:-:S07]  /*0140*/  IADD3.X R5, PT, PT, RZ, R5, RZ, P1, !PT ;  /* 0x00000005ff057210 */ /* 0x000fce0000ffe4ff */
[----:B------:R-:W-:Y:S05]  /*0150*/  @!P0 BRA `(.L_x_497) ;  /* 0xfffffffc00e88947 */ /* 0x000fea000383ffff */
.L_x_496:
[----:B------:R-:W-:Y:S05]  /*0160*/  BSYNC.RECONVERGENT B0 ;  /* 0x0000000000007941 */ /* 0x000fea0003800200 */
.L_x_495:
[----:B------:R-:W0:Y:S01]  /*0170*/  LDCU.128 UR8, c[0x0][0x390] ;  /* 0x00007200ff0877ac */ /* 0x000e220008000c00 */
[----:B------:R-:W-:Y:S01]  /*0180*/  ISETP.GT.AND P0, PT, R0, R7, PT ;  /* 0x000000070000720c */ /* 0x000fe20003f04270 */
[----:B------:R-:W-:Y:S01]  /*0190*/  IMAD.WIDE R16, R17, 0x4, RZ ;  /* 0x0000000411107825 */ /* 0x000fe200078e02ff */
[----:B------:R-:W1:Y:S02]  /*01a0*/  LDCU.64 UR6, c[0x0][0x358] ;  /* 0x00006b00ff0677ac */ /* 0x000e640008000a00 */
[C---:B0-----:R-:W-:Y:S02]  /*01b0*/  IADD3 R14, P1, PT, R16.reuse, UR10, RZ ;  /* 0x0000000a100e7c10 */ /* 0x041fe4000ff3e0ff */
[----:B------:R-:W-:Y:S02]  /*01c0*/  IADD3 R12, P2, PT, R16, UR8, RZ ;  /* 0x00000008100c7c10 */ /* 0x000fe4000ff5e0ff */
[C---:B------:R-:W-:Y:S02]  /*01d0*/  IADD3.X R15, PT, PT, R17.reuse, UR11, RZ, P1, !PT ;  /* 0x0000000b110f7c10 */ /* 0x040fe40008ffe4ff */
[----:B------:R-:W-:-:S03]  /*01e0*/  IADD3.X R13, PT, PT, R17, UR9, RZ, P2, !PT ;  /* 0x00000009110d7c10 */ /* 0x000fc600097fe4ff */
[----:B-1----:R-:W-:Y:S06]  /*01f0*/  @P0 BRA `(.L_x_498) ;  /* 0x0000001000cc0947 */ /* 0x002fec0003800000 */
[----:B------:R-:W-:-:S13]  /*0200*/  ISETP.GE.AND P0, PT, R11, 0x1, PT ;  /* 0x000000010b00780c */ /* 0x000fda0003f06270 */
[----:B------:R-:W-:Y:S05]  /*0210*/  @!P0 EXIT ;  /* 0x000000000000894d */ /* 0x000fea0003800000 */
[----:B------:R-:W0:Y:S01]  /*0220*/  LDCU UR4, c[0x0][0x38c] ;  /* 0x00007180ff0477ac */ /* 0x000e220008000800 */
[C---:B------:R-:W-:Y:S01]  /*0230*/  ISETP.GE.U32.AND P0, PT, R11.reuse, 0x8, PT ;  /* 0x000000080b00780c */ /* 0x040fe20003f06070 */
[----:B------:R-:W-:Y:S01]  /*0240*/  IMAD.MOV.U32 R8, RZ, RZ, RZ ;  /* 0x000000ffff087224 */ /* 0x000fe200078e00ff */
[----:B------:R-:W-:Y:S02]  /*0250*/  LOP3.LUT R9, R11, 0x7, RZ, 0xc0, !PT ;  /* 0x000000070b097812 */ /* 0x000fe400078ec0ff */
[----:B0-----:R-:W-:-:S09]  /*0260*/  I2FP.F32.S32 R7, UR4 ;  /* 0x0000000400077c45 */ /* 0x001fd20008201400 */
[----:B------:R-:W-:Y:S05]  /*0270*/  @!P0 BRA `(.L_x_499) ;  /* 0x0000000800748947 */ /* 0x000fea0003800000 */
[----:B------:R-:W-:Y:S01]  /*0280*/  IMAD.WIDE.U32 R4, R21, 0x4, R16 ;  /* 0x0000000415047825 */ /* 0x000fe200078e0010 */
[----:B------:R-:W-:Y:S01]  /*0290*/  LOP3.LUT R8, R11, 0x7ffffff8, RZ, 0xc0, !PT ;  /* 0x7ffffff80b087812 */ /* 0x000fe200078ec0ff */
[----:B------:R-:W0:Y:S01]  /*02a0*/  LDCU.64 UR4, c[0x0][0x398] ;  /* 0x00007300ff0477ac */ /* 0x000e220008000a00 */
[----:B------:R-:W-:-:S03]  /*02b0*/  MOV R6, R4 ;  /* 0x0000000400067202 */ /* 0x000fc60000000f00 */
[----:B------:R-:W-:Y:S01]  /*02c0*/  IMAD.MOV R3, RZ, RZ, -R8 ;  /* 0x000000ffff037224 */ /* 0x000fe200078e0a08 */
[----:B------:R-:W-:Y:S01]  /*02d0*/  IADD3 R4, PT, PT, R21, 0x80, RZ ;  /* 0x0000008015047810 */ /* 0x000fe20007ffe0ff */
[----:B------:R-:W1:Y:S01]  /*02e0*/  LDCU.64 UR12, c[0x0][0x390] ;  /* 0x00007200ff0c77ac */ /* 0x000e620008000a00 */
[----:B------:R-:W2:Y:S05]  /*02f0*/  LDCU.128 UR8, c[0x0][0x390] ;  /* 0x00007200ff0877ac */ /* 0x000eaa0008000c00 */
.L_x_516:
[----:B0-----:R-:W-:-:S04]  /*0300*/  IADD3 R10, P0, PT, R6, UR4, RZ ;  /* 0x00000004060a7c10 */ /* 0x001fc8000ff1e0ff */
[----:B------:R-:W-:-:S05]  /*0310*/  IADD3.X R11, PT, PT, R5, UR5, RZ, P0, !PT ;  /* 0x00000005050b7c10 */ /* 0x000fca00087fe4ff */
[----:B------:R-:W3:Y:S01]  /*0320*/  LDG.E R0, desc[UR6][R10.64] ;  /* 0x000000060a007981 */ /* 0x000ee2000c1e1900 */
[----:B------:R-:W0:Y:S01]  /*0330*/  MUFU.RCP R2, R7 ;  /* 0x0000000700027308 */ /* 0x000e220000001000 */
[----:B------:R-:W-:Y:S01]  /*0340*/  BSSY.RECONVERGENT B2, `(.L_x_500) ;  /* 0x000000d000027945 */ /* 0x000fe20003800200 */
[----:B0-----:R-:W-:-:S04]  /*0350*/  FFMA R19, -R7, R2, 1 ;  /* 0x3f80000007137423 */ /* 0x001fc80000000102 */
[----:B------:R-:W-:Y:S01]  /*0360*/  FFMA R23, R2, R19, R2 ;  /* 0x0000001302177223 */ /* 0x000fe20000000002 */
[----:B------:R-:W-:Y:S01]  /*0370*/  IMAD.WIDE R18, R4, 0x4, R16 ;  /* 0x0000000404127825 */ /* 0x000fe200078e0210 */
[----:B---3--:R-:W0:Y:S03]  /*0380*/  FCHK P0, R0, R7 ;  /* 0x0000000700007302 */ /* 0x008e260000000000 */
[----:B------:R-:W-:-:S04]  /*0390*/  FFMA R2, R0, R23, RZ ;  /* 0x0000001700027223 */ /* 0x000fc800000000ff */
[----:B------:R-:W-:-:S04]  /*03a0*/  FFMA R20, -R7, R2, R0 ;  /* 0x0000000207147223 */ /* 0x000fc80000000100 */
[----:B------:R-:W-:Y:S01]  /*03b0*/  FFMA R25, R23, R20, R2 ;  /* 0x0000001417197223 */ /* 0x000fe20000000002 */
[----:B0-----:R-:W-:Y:S06]  /*03c0*/  @!P0 BRA `(.L_x_501) ;  /* 0x0000000000108947 */ /* 0x001fec0003800000 */
[----:B------:R-:W-:Y:S02]  /*03d0*/  MOV R26, R7 ;  /* 0x00000007001a7202 */ /* 0x000fe40000000f00 */
[----:B------:R-:W-:-:S07]  /*03e0*/  MOV R20, 0x400 ;  /* 0x0000040000147802 */ /* 0x000fce0000000f00 */
[----:B-12---:R-:W-:Y:S05]  /*03f0*/  CALL.REL.NOINC `($__internal_3_$__cuda_sm3x_div_rn_noftz_f32_slowpath) ;  /* 0x0000002400f07944 */ /* 0x006fea0003c00000 */
[----:B------:R-:W-:-:S07]  /*0400*/  MOV R25, R0 ;  /* 0x0000000000197202 */ /* 0x000fce0000000f00 */
.L_x_501:
[----:B-12---:R-:W-:Y:S05]  /*0410*/  BSYNC.RECONVERGENT B2 ;  /* 0x0000000000027941 */ /* 0x006fea0003800200 */
.L_x_500:
        /* <DEDUP_REMOVED lines=18> */
[----:B------:R-:W-:Y:S05]  /*0540*/  CALL.REL.NOINC `($__internal_3_$__cuda_sm3x_div_rn_noftz_f32_slowpath) ;  /* 0x00000024009c7944 */ /* 0x000fea0003c00000 */
[----:B------:R-:W-:-:S07]  /*0550*/  MOV R27, R0 ;  /* 0x00000000001b7202 */ /* 0x000fce0000000f00 */
.L_x_503:
[----:B------:R-:W-:Y:S05]  /*0560*/  BSYNC.RECONVERGENT B2 ;  /* 0x0000000000027941 */ /* 0x000fea0003800200 */
.L_x_502:
        /* <DEDUP_REMOVED lines=16> */
[----:B------:R-:W-:Y:S05]  /*0670*/  CALL.REL.NOINC `($__internal_3_$__cuda_sm3x_div_rn_noftz_f32_slowpath) ;  /* 0x0000002400507944 */ /* 0x000fea0003c00000 */
[----:B------:R-:W-:-:S07]  /*0680*/  IMAD.MOV.U32 R23, RZ, RZ, R0 ;  /* 0x000000ffff177224 */ /* 0x000fce00078e0000 */
.L_x_505:
[----:B------:R-:W-:Y:S05]  /*0690*/  BSYNC.RECONVERGENT B2 ;  /* 0x0000000000027941 */ /* 0x000fea0003800200 */
.L_x_504:
        /* <DEDUP_REMOVED lines=15> */
[----:B------:R-:W-:-:S07]  /*0790*/  MOV R25, R0 ;  /* 0x0000000000197202 */ /* 0x000fce0000000f00 */
.L_x_507:
[----:B------:R-:W-:Y:S05]  /*07a0*/  BSYNC.RECONVERGENT B2 ;  /* 0x0000000000027941 */ /* 0x000fea0003800200 */
.L_x_506:
        /* <DEDUP_REMOVED lines=14> */
[----:B------:R-:W-:Y:S05]  /*0890*/  CALL.REL.NOINC `($__internal_3_$__cuda_sm3x_div_rn_noftz_f32_slowpath) ;  /* 0x0000002000c87944 */ /* 0x000fea0003c00000 */
[----:B------:R-:W-:-:S07]  /*08a0*/  MOV R23, R0 ;  /* 0x0000000000177202 */ /* 0x000fce0000000f00 */
.L_x_509:
[----:B------:R-:W-:Y:S05]  /*08b0*/  BSYNC.RECONVERGENT B2 ;  /* 0x0000000000027941 */ /* 0x000fea0003800200 */
.L_x_508:
        /* <DEDUP_REMOVED lines=16> */
.L_x_511:
[----:B------:R-:W-:Y:S05]  /*09c0*/  BSYNC.RECONVERGENT B2 ;  /* 0x0000000000027941 */ /* 0x000fea0003800200 */
.L_x_510:
        /* <DEDUP_REMOVED lines=16> */
.L_x_513:
[----:B------:R-:W-:Y:S05]  /*0ad0*/  BSYNC.RECONVERGENT B2 ;  /* 0x0000000000027941 */ /* 0x000fea0003800200 */
.L_x_512:
        /* <DEDUP_REMOVED lines=15> */
.L_x_515:
[----:B------:R-:W-:Y:S05]  /*0bd0*/  BSYNC.RECONVERGENT B2 ;  /* 0x0000000000027941 */ /* 0x000fea0003800200 */
.L_x_514:
[----:B------:R3:W-:Y:S01]  /*0be0*/  STG.E desc[UR6][R18.64+0xc00], R0 ;  /* 0x000c000012007986 */ /* 0x0007e2000c101906 */
[----:B------:R-:W-:Y:S01]  /*0bf0*/  IADD3 R3, PT, PT, R3, 0x8, RZ ;  /* 0x0000000803037810 */ /* 0x000fe20007ffe0ff */
[----:B------:R-:W-:Y:S01]  /*0c00*/  VIADD R4, R4, 0x400 ;  /* 0x0000040004047836 */ /* 0x000fe20000000000 */
[----:B------:R-:W-:Y:S02]  /*0c10*/  IADD3 R6, P1, PT, R6, 0x1000, RZ ;  /* 0x0000100006067810 */ /* 0x000fe40007f3e0ff */
[----:B------:R-:W-:Y:S02]  /*0c20*/  ISETP.NE.AND P0, PT, R3, RZ, PT ;  /* 0x000000ff0300720c */ /* 0x000fe40003f05270 */
[----:B------:R-:W-:-:S11]  /*0c30*/  IADD3.X R5, PT, PT, RZ, R5, RZ, P1, !PT ;  /* 0x00000005ff057210 */ /* 0x000fd60000ffe4ff */
[----:B---3--:R-:W-:Y:S05]  /*0c40*/  @P0 BRA `(.L_x_516) ;  /* 0xfffffff400ac0947 */ /* 0x008fea000383ffff */
.L_x_499:
        /* <DEDUP_REMOVED lines=21> */
[----:B------:R-:W-:Y:S05]  /*0da0*/  CALL.REL.NOINC `($__internal_3_$__cuda_sm3x_div_rn_noftz_f32_slowpath) ;  /* 0x0000001c00847944 */ /* 0x000fea0003c00000 */
[----:B------:R-:W-:-:S07]  /*0db0*/  MOV R9, R0 ;  /* 0x0000000000097202 */ /* 0x000fce0000000f00 */
.L_x_519:
[----:B------:R-:W-:Y:S05]  /*0dc0*/  BSYNC.RECONVERGENT B2 ;  /* 0x0000000000027941 */ /* 0x000fea0003800200 */
.L_x_518:
        /* <DEDUP_REMOVED lines=17> */
.L_x_521:
[----:B------:R-:W-:Y:S05]  /*0ee0*/  BSYNC.RECONVERGENT B2 ;  /* 0x0000000000027941 */ /* 0x000fea0003800200 */
.L_x_520:
        /* <DEDUP_REMOVED lines=16> */
.L_x_523:
[----:B------:R-:W-:Y:S05]  /*0ff0*/  BSYNC.RECONVERGENT B2 ;  /* 0x0000000000027941 */ /* 0x000fea0003800200 */
.L_x_522:
        /* <DEDUP_REMOVED lines=15> */
.L_x_525:
[----:B------:R-:W-:Y:S05]  /*10f0*/  BSYNC.RECONVERGENT B2 ;  /* 0x0000000000027941 */ /* 0x000fea0003800200 */
.L_x_524:
[----:B------:R0:W-:Y:S01]  /*1100*/  STG.E desc[UR6][R10.64+0x600], R0 ;  /* 0x000600000a007986 */ /* 0x0001e2000c101906 */
[----:B------:R-:W-:-:S07]  /*1110*/  IADD3 R8, PT, PT, R8, 0x4, RZ ;  /* 0x0000000408087810 */ /* 0x000fce0007ffe0ff */
.L_x_517:
        /* <DEDUP_REMOVED lines=19> */
[----:B------:R-:W-:Y:S05]  /*1250*/  CALL.REL.NOINC `($__internal_3_$__cuda_sm3x_div_rn_noftz_f32_slowpath) ;  /* 0x0000001800587944 */ /* 0x000fea0003c00000 */
[----:B------:R-:W-:-:S07]  /*1260*/  MOV R9, R0 ;  /* 0x0000000000097202 */ /* 0x000fce0000000f00 */
.L_x_528:
[----:B------:R-:W-:Y:S05]  /*1270*/  BSYNC.RECONVERGENT B2 ;  /* 0x0000000000027941 */ /* 0x000fea0003800200 */
.L_x_527:
        /* <DEDUP_REMOVED lines=16> */
.L_x_530:
[----:B------:R-:W-:Y:S05]  /*1380*/  BSYNC.RECONVERGENT B2 ;  /* 0x0000000000027941 */ /* 0x000fea0003800200 */
.L_x_529:
[----:B------:R1:W-:Y:S01]  /*1390*/  STG.E desc[UR6][R10.64+0x200], R0 ;  /* 0x000200000a007986 */ /* 0x0003e2000c101906 */
[----:B------:R-:W-:-:S07]  /*13a0*/  IADD3 R8, PT, PT, R8, 0x2, RZ ;  /* 0x0000000208087810 */ /* 0x000fce0007ffe0ff */
.L_x_526:
[----:B01----:R-:W0:Y:S02]  /*13b0*/  LDC R0, c[0x0][0x384] ;  /* 0x0000e100ff007b82 */ /* 0x003e240000000800 */
[----:B0-----:R-:W-:-:S04]  /*13c0*/  LOP3.LUT R0, R0, 0x1, RZ, 0xc0, !PT ;  /* 0x0000000100007812 */ /* 0x001fc800078ec0ff */
[----:B------:R-:W-:-:S13]  /*13d0*/  ISETP.NE.U32.AND P0, PT, R0, 0x1, PT ;  /* 0x000000010000780c */ /* 0x000fda0003f05070 */
[----:B------:R-:W-:Y:S05]  /*13e0*/  @P0 EXIT ;  /* 0x000000000000094d */ /* 0x000fea0003800000 */
[----:B------:R-:W-:-:S05]  /*13f0*/  LEA R21, R8, R21, 0x7 ;  /* 0x0000001508157211 */ /* 0x000fca00078e38ff */
        /* <DEDUP_REMOVED lines=15> */
.L_x_532:
[----:B------:R-:W-:Y:S05]  /*14f0*/  BSYNC.RECONVERGENT B2 ;  /* 0x0000000000027941 */ /* 0x000fea0003800200 */
.L_x_531:
[----:B------:R-:W-:-:S05]  /*1500*/  IMAD.WIDE R12, R21, 0x4, R12 ;  /* 0x00000004150c7825 */ /* 0x000fca00078e020c */
[----:B------:R-:W-:Y:S01]  /*1510*/  STG.E desc[UR6][R12.64], R0 ;  /* 0x000000000c007986 */ /* 0x000fe2000c101906 */
[----:B------:R-:W-:Y:S05]  /*1520*/  EXIT ;  /* 0x000000000000794d */ /* 0x000fea0003800000 */
.L_x_498:
        /* <DEDUP_REMOVED lines=8> */
[----:B------:R-:W-:Y:S02]  /*15b0*/  LOP3.LUT R8, R11, 0x7ffffff8, RZ, 0xc0, !PT ;  /* 0x7ffffff80b087812 */ /* 0x000fe400078ec0ff */
[----:B------:R-:W-:-:S07]  /*15c0*/  MOV R6, RZ ;  /* 0x000000ff00067202 */ /* 0x000fce0000000f00 */
.L_x_566:
[C---:B------:R-:W-:Y:S01]  /*15d0*/  LEA R7, R6.reuse, R21, 0x7 ;  /* 0x0000001506077211 */ /* 0x040fe200078e38ff */
[----:B------:R-:W-:Y:S01]  /*15e0*/  VIADD R6, R6, 0x8 ;  /* 0x0000000806067836 */ /* 0x000fe20000000000 */
[----:B------:R-:W-:Y:S02]  /*15f0*/  BSSY.RECONVERGENT B2, `(.L_x_534) ;  /* 0x0000016000027945 */ /* 0x000fe40003800200 */
[----:B------:R-:W-:Y:S02]  /*1600*/  ISETP.GE.AND P0, PT, R7, R3, PT ;  /* 0x000000030700720c */ /* 0x000fe40003f06270 */
[----:B------:R-:W-:-:S11]  /*1610*/  ISETP.NE.AND P2, PT, R6, R8, PT ;  /* 0x000000080600720c */ /* 0x000fd60003f45270 */
[----:B0-----:R-:W-:Y:S05]  /*1620*/  @P0 BRA `(.L_x_535) ;  /* 0x0000000000480947 */ /* 0x001fea0003800000 */
[----:B------:R-:W-:-:S06]  /*1630*/  IMAD.WIDE.U32 R10, R7, 0x4, R14 ;  /* 0x00000004070a7825 */ /* 0x000fcc00078e000e */
        /* <DEDUP_REMOVED lines=13> */
[----:B------:R-:W-:Y:S05]  /*1710*/  CALL.REL.NOINC `($__internal_3_$__cuda_sm3x_div_rn_noftz_f32_slowpath) ;  /* 0x0000001400287944 */ /* 0x000fea0003c00000 */
.L_x_537:
[----:B------:R-:W-:Y:S05]  /*1720*/  BSYNC.RECONVERGENT B3 ;  /* 0x0000000000037941 */ /* 0x000fea0003800200 */
.L_x_536:
[----:B------:R-:W-:-:S05]  /*1730*/  IMAD.WIDE.U32 R10, R7, 0x4, R12 ;  /* 0x00000004070a7825 */ /* 0x000fca00078e000c */
[----:B------:R0:W-:Y:S02]  /*1740*/  STG.E desc[UR6][R10.64], R0 ;  /* 0x000000000a007986 */ /* 0x0001e4000c101906 */
.L_x_535:
[----:B------:R-:W-:Y:S05]  /*1750*/  BSYNC.RECONVERGENT B2 ;  /* 0x0000000000027941 */ /* 0x000fea0003800200 */
.L_x_534:
        /* <DEDUP_REMOVED lines=20> */
.L_x_541:
[----:B------:R-:W-:Y:S05]  /*18a0*/  BSYNC.RECONVERGENT B3 ;  /* 0x0000000000037941 */ /* 0x000fea0003800200 */
.L_x_540:
[----:B------:R0:W-:Y:S02]  /*18b0*/  STG.E desc[UR6][R10.64], R0 ;  /* 0x000000000a007986 */ /* 0x0001e4000c101906 */
.L_x_539:
[----:B------:R-:W-:Y:S05]  /*18c0*/  BSYNC.RECONVERGENT B2 ;  /* 0x0000000000027941 */ /* 0x000fea0003800200 */
.L_x_538:
        /* <DEDUP_REMOVED lines=18> */
.L_x_545:
[----:B------:R-:W-:Y:S05]  /*19f0*/  BSYNC.RECONVERGENT B3 ;  /* 0x0000000000037941 */ /* 0x000fea0003800200 */
.L_x_544:
[----:B------:R0:W-:Y:S02]  /*1a00*/  STG.E desc[UR6][R10.64+0x200], R0 ;  /* 0x000200000a007986 */ /* 0x0001e4000c101906 */
.L_x_543:
[----:B------:R-:W-:Y:S05]  /*1a10*/  BSYNC.RECONVERGENT B2 ;  /* 0x0000000000027941 */ /* 0x000fea0003800200 */
.L_x_542:
        /* <DEDUP_REMOVED lines=18> */
.L_x_549:
[----:B------:R-:W-:Y:S05]  /*1b40*/  BSYNC.RECONVERGENT B3 ;  /* 0x0000000000037941 */ /* 0x000fea0003800200 */
.L_x_548:
[----:B------:R0:W-:Y:S02]  /*1b50*/  STG.E desc[UR6][R10.64+0x400], R0 ;  /* 0x000400000a007986 */ /* 0x0001e4000c101906 */
.L_x_547:
[----:B------:R-:W-:Y:S05]  /*1b60*/  BSYNC.RECONVERGENT B2 ;  /* 0x0000000000027941 */ /* 0x000fea0003800200 */
.L_x_546:
[----:B0-----:R-:W-:Y:S01]  /*1b70*/  VIADD R0, R7, 0x200 ;  /* 0x0000020007007836 */ /* 0x001fe20000000000 */
[----:B------:R-:W-:Y:S04]  /*1b80*/  BSSY.RECONVERGENT B2, `(.L_x_550) ;  /* 0x0000013000027945 */ /* 0x000fe80003800200 */
        /* <DEDUP_REMOVED lines=16> */
.L_x_553:
[----:B------:R-:W-:Y:S05]  /*1c90*/  BSYNC.RECONVERGENT B3 ;  /* 0x0000000000037941 */ /* 0x000fea0003800200 */
.L_x_552:
[----:B------:R0:W-:Y:S02]  /*1ca0*/  STG.E desc[UR6][R10.64+0x600], R0 ;  /* 0x000600000a007986 */ /* 0x0001e4000c101906 */
.L_x_551:
[----:B------:R-:W-:Y:S05]  /*1cb0*/  BSYNC.RECONVERGENT B2 ;  /* 0x0000000000027941 */ /* 0x000fea0003800200 */
.L_x_550:
        /* <DEDUP_REMOVED lines=18> */
.L_x_557:
[----:B------:R-:W-:Y:S05]  /*1de0*/  BSYNC.RECONVERGENT B3 ;  /* 0x0000000000037941 */ /* 0x000fea0003800200 */
.L_x_556:
[----:B------:R0:W-:Y:S02]  /*1df0*/  STG.E desc[UR6][R10.64+0x800], R0 ;  /* 0x000800000a007986 */ /* 0x0001e4000c101906 */
.L_x_555:
[----:B------:R-:W-:Y:S05]  /*1e00*/  BSYNC.RECONVERGENT B2 ;  /* 0x0000000000027941 */ /* 0x000fea0003800200 */
.L_x_554:
        /* <DEDUP_REMOVED lines=18> */
.L_x_561:
[----:B------:R-:W-:Y:S05]  /*1f30*/  BSYNC.RECONVERGENT B3 ;  /* 0x0000000000037941 */ /* 0x000fea0003800200 */
.L_x_560:
[----:B------:R0:W-:Y:S02]  /*1f40*/  STG.E desc[UR6][R10.64+0xa00], R0 ;  /* 0x000a00000a007986 */ /* 0x0001e4000c101906 */
.L_x_559:
[----:B------:R-:W-:Y:S05]  /*1f50*/  BSYNC.RECONVERGENT B2 ;  /* 0x0000000000027941 */ /* 0x000fea0003800200 */
.L_x_558:
        /* <DEDUP_REMOVED lines=18> */
.L_x_565:
[----:B------:R-:W-:Y:S05]  /*2080*/  BSYNC.RECONVERGENT B3 ;  /* 0x0000000000037941 */ /* 0x000fea0003800200 */
.L_x_564:
[----:B------:R0:W-:Y:S02]  /*2090*/  STG.E desc[UR6][R10.64+0xc00], R0 ;  /* 0x000c00000a007986 */ /* 0x0001e4000c101906 */
.L_x_563:
[----:B------:R-:W-:Y:S05]  /*20a0*/  BSYNC.RECONVERGENT B2 ;  /* 0x0000000000027941 */ /* 0x000fea0003800200 */
.L_x_562:
[----:B------:R-:W-:Y:S05]  /*20b0*/  @P2 BRA `(.L_x_566) ;  /* 0xfffffff400442947 */ /* 0x000fea000383ffff */
.L_x_533:
[----:B------:R-:W-:-:S13]  /*20c0*/  ISETP.NE.AND P0, PT, R5, RZ, PT ;  /* 0x000000ff0500720c */ /* 0x000fda0003f05270 */
[----:B------:R-:W-:Y:S05]  /*20d0*/  @!P0 EXIT ;  /* 0x000000000000894d */ /* 0x000fea0003800000 */
[----:B------:R-:W1:Y:S01]  /*20e0*/  LDCU UR4, c[0x0][0x384] ;  /* 0x00007080ff0477ac */ /* 0x000e620008000800 */
[----:B------:R-:W-:Y:S01]  /*20f0*/  ISETP.GE.U32.AND P0, PT, R5, 0x4, PT ;  /* 0x000000040500780c */ /* 0x000fe20003f06070 */
[----:B-1----:R-:W-:-:S12]  /*2100*/  ULOP3.LUT UR4, UR4, 0x3, URZ, 0xc0, !UPT ;  /* 0x0000000304047892 */ /* 0x002fd8000f8ec0ff */
[----:B------:R-:W-:Y:S05]  /*2110*/  @!P0 BRA `(.L_x_567) ;  /* 0x0000000400748947 */ /* 0x000fea0003800000 */
[----:B------:R-:W-:Y:S01]  /*2120*/  IMAD R7, R8, 0x80, R21 ;  /* 0x0000008008077824 */ /* 0x000fe200078e0215 */
        /* <DEDUP_REMOVED lines=18> */
.L_x_571:
[----:B------:R-:W-:Y:S05]  /*2250*/  BSYNC.RECONVERGENT B3 ;  /* 0x0000000000037941 */ /* 0x000fea0003800200 */
.L_x_570:
[----:B------:R-:W-:-:S05]  /*2260*/  IMAD.WIDE R10, R7, 0x4, R12 ;  /* 0x00000004070a7825 */ /* 0x000fca00078e020c */
[----:B------:R1:W-:Y:S02]  /*2270*/  STG.E desc[UR6][R10.64], R0 ;  /* 0x000000000a007986 */ /* 0x0003e4000c101906 */
.L_x_569:
[----:B------:R-:W-:Y:S05]  /*2280*/  BSYNC.RECONVERGENT B2 ;  /* 0x0000000000027941 */ /* 0x000fea0003800200 */
.L_x_568:
[----:B------:R-:W-:Y:S01]  /*2290*/  IADD3 R5, PT, PT, R7, 0x80, RZ ;  /* 0x0000008007057810 */ /* 0x000fe20007ffe0ff */
[----:B------:R-:W-:Y:S03]  /*22a0*/  BSSY.RECONVERGENT B2, `(.L_x_572) ;  /* 0x0000015000027945 */ /* 0x000fe60003800200 */
        /* <DEDUP_REMOVED lines=17> */
.L_x_575:
[----:B------:R-:W-:Y:S05]  /*23c0*/  BSYNC.RECONVERGENT B3 ;  /* 0x0000000000037941 */ /* 0x000fea0003800200 */
.L_x_574:
[----:B------:R-:W-:-:S05]  /*23d0*/  IMAD.WIDE R10, R5, 0x4, R12 ;  /* 0x00000004050a7825 */ /* 0x000fca00078e020c */
[----:B------:R2:W-:Y:S02]  /*23e0*/  STG.E desc[UR6][R10.64], R0 ;  /* 0x000000000a007986 */ /* 0x0005e4000c101906 */
.L_x_573:
[----:B------:R-:W-:Y:S05]  /*23f0*/  BSYNC.RECONVERGENT B2 ;  /* 0x0000000000027941 */ /* 0x000fea0003800200 */
.L_x_572:
[----:B------:R-:W-:Y:S01]  /*2400*/  IADD3 R5, PT, PT, R7, 0x100, RZ ;  /* 0x0000010007057810 */ /* 0x000fe20007ffe0ff */
[----:B------:R-:W-:Y:S03]  /*2410*/  BSSY.RECONVERGENT B2, `(.L_x_576) ;  /* 0x0000015000027945 */ /* 0x000fe60003800200 */
[----:B------:R-:W-:-:S13]  /*2420*/  ISETP.GE.AND P0, PT, R5, R3, PT ;  /* 0x000000030500720c */ /* 0x000fda0003f06270 */
[----:B------:R-:W-:Y:S05]  /*2430*/  @P0 BRA `(.L_x_577) ;  /* 0x0000000000480947 */ /* 0x000fea0003800000 */
[----:B012---:R-:W-:-:S06]  /*2440*/  IMAD.WIDE R10, R5, 0x4, R14 ;  /* 0x00000004050a7825 */ /* 0x007fcc00078e020e */
        /* <DEDUP_REMOVED lines=14> */
.L_x_579:
[----:B------:R-:W-:Y:S05]  /*2530*/  BSYNC.RECONVERGENT B3 ;  /* 0x0000000000037941 */ /* 0x000fea0003800200 */
.L_x_578:
[----:B------:R-:W-:-:S05]  /*2540*/  IMAD.WIDE R10, R5, 0x4, R12 ;  /* 0x00000004050a7825 */ /* 0x000fca00078e020c */
[----:B------:R3:W-:Y:S02]  /*2550*/  STG.E desc[UR6][R10.64], R0 ;  /* 0x000000000a007986 */ /* 0x0007e4000c101906 */
.L_x_577:
[----:B------:R-:W-:Y:S05]  /*2560*/  BSYNC.RECONVERGENT B2 ;  /* 0x0000000000027941 */ /* 0x000fea0003800200 */
.L_x_576:
[----:B------:R-:W-:Y:S01]  /*2570*/  IADD3 R7, PT, PT, R7, 0x180, RZ ;  /* 0x0000018007077810 */ /* 0x000fe20007ffe0ff */
[----:B------:R-:W-:Y:S03]  /*2580*/  BSSY.RECONVERGENT B2, `(.L_x_580) ;  /* 0x0000015000027945 */ /* 0x000fe60003800200 */
[----:B------:R-:W-:-:S13]  /*2590*/  ISETP.GE.AND P0, PT, R7, R3, PT ;  /* 0x000000030700720c */ /* 0x000fda0003f06270 */
[----:B------:R-:W-:Y:S05]  /*25a0*/  @P0 BRA `(.L_x_581) ;  /* 0x0000000000480947 */ /* 0x000fea0003800000 */
[----:B0123--:R-:W-:-:S06]  /*25b0*/  IMAD.WIDE R10, R7, 0x4, R14 ;  /* 0x00000004070a7825 */ /* 0x00ffcc00078e020e */
        /* <DEDUP_REMOVED lines=14> */
.L_x_583:
[----:B------:R-:W-:Y:S05]  /*26a0*/  BSYNC.RECONVERGENT B3 ;  /* 0x0000000000037941 */ /* 0x000fea0003800200 */
.L_x_582:
[----:B------:R-:W-:-:S05]  /*26b0*/  IMAD.WIDE R6, R7, 0x4, R12 ;  /* 0x0000000407067825 */ /* 0x000fca00078e020c */
[----:B------:R4:W-:Y:S02]  /*26c0*/  STG.E desc[UR6][R6.64], R0 ;  /* 0x0000000006007986 */ /* 0x0009e4000c101906 */
.L_x_581:
[----:B------:R-:W-:Y:S05]  /*26d0*/  BSYNC.RECONVERGENT B2 ;  /* 0x0000000000027941 */ /* 0x000fea0003800200 */
.L_x_580:
[----:B------:R-:W-:-:S07]  /*26e0*/  VIADD R8, R8, 0x4 ;  /* 0x0000000408087836 */ /* 0x000fce0000000000 */
.L_x_567:
[----:B------:R-:W-:-:S13]  /*26f0*/  ISETP.NE.AND P0, PT, RZ, UR4, PT ;  /* 0x00000004ff007c0c */ /* 0x000fda000bf05270 */
[----:B------:R-:W-:Y:S05]  /*2700*/  @!P0 EXIT ;  /* 0x000000000000894d */ /* 0x000fea0003800000 */
[----:B------:R-:W-:-:S09]  /*2710*/  UISETP.NE.AND UP0, UPT, UR4, 0x1, UPT ;  /* 0x000000010400788c */ /* 0x000fd2000bf05270 */
[----:B------:R-:W-:Y:S05]  /*2720*/  BRA.U !UP0, `(.L_x_584) ;  /* 0x0000000108bc7547 */ /* 0x000fea000b800000 */
[----:B------:R-:W-:Y:S01]  /*2730*/  LEA R5, R8, R21, 0x7 ;  /* 0x0000001508057211 */ /* 0x000fe200078e38ff */
[----:B------:R-:W-:Y:S03]  /*2740*/  BSSY.RECONVERGENT B2, `(.L_x_585) ;  /* 0x0000015000027945 */ /* 0x000fe60003800200 */
[----:B------:R-:W-:-:S13]  /*2750*/  ISETP.GE.AND P0, PT, R5, R3, PT ;  /* 0x000000030500720c */ /* 0x000fda0003f06270 */
[----:B------:R-:W-:Y:S05]  /*2760*/  @P0 BRA `(.L_x_586) ;  /* 0x0000000000480947 */ /* 0x000fea0003800000 */
[----:B----4-:R-:W-:-:S06]  /*2770*/  IMAD.WIDE R6, R5, 0x4, R14 ;  /* 0x0000000405067825 */ /* 0x010fcc00078e020e */
[----:B------:R-:W4:Y:S01]  /*2780*/  LDG.E R7, desc[UR6][R6.64] ;  /* 0x0000000606077981 */ /* 0x000f22000c1e1900 */
[----:B------:R-:W0:Y:S01]  /*2790*/  MUFU.RCP R9, R4 ;  /* 0x0000000400097308 */ /* 0x000e220000001000 */
[----:B------:R-:W-:Y:S01]  /*27a0*/  BSSY.RECONVERGENT B3, `(.L_x_587) ;  /* 0x000000c000037945 */ /* 0x000fe20003800200 */
[----:B0123--:R-:W-:-:S04]  /*27b0*/  FFMA R0, -R4, R9, 1 ;  /* 0x3f80000004007423 */ /* 0x00ffc80000000109 */
[----:B------:R-:W-:Y:S02]  /*27c0*/  FFMA R0, R9, R0, R9 ;  /* 0x0000000009007223 */ /* 0x000fe40000000009 */
[----:B----4-:R-:W0:Y:S02]  /*27d0*/  FCHK P0, R7, R4 ;  /* 0x0000000407007302 */ /* 0x010e240000000000 */
        /* <DEDUP_REMOVED lines=8> */
.L_x_588:
[----:B------:R-:W-:Y:S05]  /*2860*/  BSYNC.RECONVERGENT B3 ;  /* 0x0000000000037941 */ /* 0x000fea0003800200 */
.L_x_587:
[----:B------:R-:W-:-:S05]  /*2870*/  IMAD.WIDE R6, R5, 0x4, R12 ;  /* 0x0000000405067825 */ /* 0x000fca00078e020c */
[----:B------:R0:W-:Y:S02]  /*2880*/  STG.E desc[UR6][R6.64], R0 ;  /* 0x0000000006007986 */ /* 0x0001e4000c101906 */
.L_x_586:
[----:B------:R-:W-:Y:S05]  /*2890*/  BSYNC.RECONVERGENT B2 ;  /* 0x0000000000027941 */ /* 0x000fea0003800200 */
.L_x_585:
[----:B------:R-:W-:Y:S01]  /*28a0*/  VIADD R5, R5, 0x80 ;  /* 0x0000008005057836 */ /* 0x000fe20000000000 */
[----:B------:R-:W-:Y:S04]  /*28b0*/  BSSY.RECONVERGENT B2, `(.L_x_589) ;  /* 0x0000015000027945 */ /* 0x000fe80003800200 */
[----:B------:R-:W-:-:S13]  /*28c0*/  ISETP.GE.AND P0, PT, R5, R3, PT ;  /* 0x000000030500720c */ /* 0x000fda0003f06270 */
[----:B------:R-:W-:Y:S05]  /*28d0*/  @P0 BRA `(.L_x_590) ;  /* 0x0000000000480947 */ /* 0x000fea0003800000 */
[----:B0---4-:R-:W-:-:S06]  /*28e0*/  IMAD.WIDE R6, R5, 0x4, R14 ;  /* 0x0000000405067825 */ /* 0x011fcc00078e020e */
[----:B------:R-:W4:Y:S01]  /*28f0*/  LDG.E R7, desc[UR6][R6.64] ;  /* 0x0000000606077981 */ /* 0x000f22000c1e1900 */
[----:B------:R-:W1:Y:S01]  /*2900*/  MUFU.RCP R9, R4 ;  /* 0x0000000400097308 */ /* 0x000e620000001000 */
[----:B------:R-:W-:Y:S01]  /*2910*/  BSSY.RECONVERGENT B3, `(.L_x_591) ;  /* 0x000000c000037945 */ /* 0x000fe20003800200 */
[----:B-123--:R-:W-:-:S04]  /*2920*/  FFMA R0, -R4, R9, 1 ;  /* 0x3f80000004007423 */ /* 0x00efc80000000109 */
        /* <DEDUP_REMOVED lines=10> */
.L_x_592:
[----:B------:R-:W-:Y:S05]  /*29d0*/  BSYNC.RECONVERGENT B3 ;  /* 0x0000000000037941 */ /* 0x000fea0003800200 */
.L_x_591:
[----:B------:R-:W-:-:S05]  /*29e0*/  IMAD.WIDE R6, R5, 0x4, R12 ;  /* 0x0000000405067825 */ /* 0x000fca00078e020c */
[----:B------:R0:W-:Y:S02]  /*29f0*/  STG.E desc[UR6][R6.64], R0 ;  /* 0x0000000006007986 */ /* 0x0001e4000c101906 */
.L_x_590:
[----:B------:R-:W-:Y:S05]  /*2a00*/  BSYNC.RECONVERGENT B2 ;  /* 0x0000000000027941 */ /* 0x000fea0003800200 */
.L_x_589:
[----:B------:R-:W-:-:S07]  /*2a10*/  IADD3 R8, PT, PT, R8, 0x2, RZ ;  /* 0x0000000208087810 */ /* 0x000fce0007ffe0ff */
.L_x_584:
        /* <DEDUP_REMOVED lines=22> */
.L_x_594:
[----:B------:R-:W-:Y:S05]  /*2b80*/  BSYNC.RECONVERGENT B2 ;  /* 0x0000000000027941 */ /* 0x000fea0003800200 */
.L_x_593:
[----:B------:R-:W-:-:S05]  /*2b90*/  IMAD.WIDE R12, R21, 0x4, R12 ;  /* 0x00000004150c7825 */ /* 0x000fca00078e020c */
[----:B------:R-:W-:Y:S01]  /*2ba0*/  STG.E desc[UR6][R12.64], R0 ;  /* 0x000000000c007986 */ /* 0x000fe2000c101906 */
[----:B------:R-:W-:Y:S05]  /*2bb0*/  EXIT ;  /* 0x000000000000794d */ /* 0x000fea0003800000 */
        .weak           $__internal_3_$__cuda_sm3x_div_rn_noftz_f32_slowpath
        .type           $__internal_3_$__cuda_sm3x_div_rn_noftz_f32_slowpath,@function
        .size           $__internal_3_$__cuda_sm3x_div_rn_noftz_f32_slowpath,(.L_x_617 - $__internal_3_$__cuda_sm3x_div_rn_noftz_f32_slowpath)
$__internal_3_$__cuda_sm3x_div_rn_noftz_f32_slowpath:
        /* <DEDUP_REMOVED lines=34> */
.L_x_596:
        /* <DEDUP_REMOVED lines=51> */
.L_x_603:
[----:B------:R-:W-:-:S04]  /*3110*/  LOP3.LUT R0, R0, 0x80000000, RZ, 0xc0, !PT ;  /* 0x8000000000007812 */ /* 0x000fc800078ec0ff */
[----:B------:R-:W-:Y:S01]  /*3120*/  LOP3.LUT R0, R0, 0x7f800000, RZ, 0xfc, !PT ;  /* 0x7f80000000007812 */ /* 0x000fe200078efcff */
[----:B------:R-:W-:Y:S06]  /*3130*/  BRA `(.L_x_604) ;  /* 0x0000000000047947 */ /* 0x000fec0003800000 */
.L_x_602:
[----:B------:R-:W-:-:S07]  /*3140*/  LEA R0, R27, R0, 0x17 ;  /* 0x000000001b007211 */ /* 0x000fce00078eb8ff */
.L_x_604:
[----:B------:R-:W-:Y:S05]  /*3150*/  BSYNC.RECONVERGENT B1 ;  /* 0x0000000000017941 */ /* 0x000fea0003800200 */
.L_x_601:
[----:B------:R-:W-:Y:S05]  /*3160*/  BRA `(.L_x_605) ;  /* 0x0000000000207947 */ /* 0x000fea0003800000 */
.L_x_600:
[----:B------:R-:W-:-:S04]  /*3170*/  LOP3.LUT R0, R26, 0x80000000, R0, 0x48, !PT ;  /* 0x800000001a007812 */ /* 0x000fc800078e4800 */
[----:B------:R-:W-:Y:S01]  /*3180*/  LOP3.LUT R0, R0, 0x7f800000, RZ, 0xfc, !PT ;  /* 0x7f80000000007812 */ /* 0x000fe200078efcff */
[----:B------:R-:W-:Y:S06]  /*3190*/  BRA `(.L_x_605) ;  /* 0x0000000000147947 */ /* 0x000fec0003800000 */
.L_x_599:
[----:B------:R-:W-:Y:S01]  /*31a0*/  LOP3.LUT R0, R26, 0x80000000, R0, 0x48, !PT ;  /* 0x800000001a007812 */ /* 0x000fe200078e4800 */
[----:B------:R-:W-:Y:S06]  /*31b0*/  BRA `(.L_x_605) ;  /* 0x00000000000c7947 */ /* 0x000fec0003800000 */
.L_x_598:
[----:B------:R-:W0:Y:S01]  /*31c0*/  MUFU.RSQ R0, -QNAN ;  /* 0xffc0000000007908 */ /* 0x000e220000001400 */
[----:B------:R-:W-:Y:S05]  /*31d0*/  BRA `(.L_x_605) ;  /* 0x0000000000047947 */ /* 0x000fea0003800000 */
.L_x_597:
[----:B------:R-:W-:-:S07]  /*31e0*/  FADD.FTZ R0, R0, R26 ;  /* 0x0000001a00007221 */ /* 0x000fce0000010000 */
.L_x_605:
[----:B------:R-:W-:Y:S05]  /*31f0*/  BSYNC.RECONVERGENT B0 ;  /* 0x0000000000007941 */ /* 0x000fea0003800200 */
.L_x_595:
[----:B------:R-:W-:Y:S01]  /*3200*/  HFMA2 R23, -RZ, RZ, 0, 0 ;  /* 0x00000000ff177431 */ /* 0x000fe200000001ff */
[----:B------:R-:W-:-:S04]  /*3210*/  MOV R22, R20 ;  /* 0x0000001400167202 */ /* 0x000fc80000000f00 */
[----:B0-----:R-:W-:Y:S05]  /*3220*/  RET.REL.NODEC R22 `(_ZN3cub18CUB_300001_SM_10006detail9transform16transform_kernelINS2_10policy_hubILb1EN4cuda3std3__45tupleIJN6thrust24THRUST_300001_SM_1000_NS6detail15normal_iteratorINSA_10device_ptrIfEEEEEEEE10policy1000EiNSB_10functional5actorINSJ_9compositeIJNSJ_16operator_adaptorINS7_7dividesIvEEEENSK_INSJ_8argumentILj0EEEEENSK_INSJ_5valueIiEEEEEEEEESF_JPfEEEvT0_iT1_T2_DpNS2_10kernel_argIT3_EE) ;  /* 0xffffffcc16747950 */ /* 0x001fea0003c3ffff */
.L_x_606:
        /* <DEDUP_REMOVED lines=13> */
.L_x_617:


//--------------------- .text._ZN3cub18CUB_300001_SM_10006detail8for_each13static_kernelINS2_12policy_hub_t12policy_500_tElN6thrust24THRUST_300001_SM_1000_NS8cuda_cub10__tabulate7functorINS7_6detail15normal_iteratorINS7_10device_ptrIfEEEENS7_6system6detail7generic6detail22compute_sequence_valueIfvEElEEEEvT0_T1_ --------------------------
	.section	.text._ZN3cub18CUB_300001_SM_10006detail8for_each13static_kernelINS2_12policy_hub_t12policy_500_tElN6thrust24THRUST_300001_SM_1000_NS8cuda_cub10__tabulate7functorINS7_6detail15normal_iteratorINS7_10device_ptrIfEEEENS7_6system6detail7generic6detail22compute_sequence_valueIfvEElEEEEvT0_T1_,"ax",@progbits
	.align	128
        .global         _ZN3cub18CUB_300001_SM_10006detail8for_each13static_kernelINS2_12policy_hub_t12policy_500_tElN6thrust24THRUST_300001_SM_1000_NS8cuda_cub10__tabulate7functorINS7_6detail15normal_iteratorINS7_10device_ptrIfEEEENS7_6system6detail7generic6detail22compute_sequence_valueIfvEElEEEEvT0_T1_
        .type           _ZN3cub18CUB_300001_SM_10006detail8for_each13static_kernelINS2_12policy_hub_t12policy_500_tElN6thrust24THRUST_300001_SM_1000_NS8cuda_cub10__tabulate7functorINS7_6detail15normal_iteratorINS7_10device_ptrIfEEEENS7_6system6detail7generic6detail22compute_sequence_valueIfvEElEEEEvT0_T1_,@function
        .size           _ZN3cub18CUB_300001_SM_10006detail8for_each13static_kernelINS2_12policy_hub_t12policy_500_tElN6thrust24THRUST_300001_SM_1000_NS8cuda_cub10__tabulate7functorINS7_6detail15normal_iteratorINS7_10device_ptrIfEEEENS7_6system6detail7generic6detail22compute_sequence_valueIfvEElEEEEvT0_T1_,(.L_x_624 - _ZN3cub18CUB_300001_SM_10006detail8for_each13static_kernelINS2_12policy_hub_t12policy_500_tElN6thrust24THRUST_300001_SM_1000_NS8cuda_cub10__tabulate7functorINS7_6detail15normal_iteratorINS7_10device_ptrIfEEEENS7_6system6detail7generic6detail22compute_sequence_valueIfvEElEEEEvT0_T1_)
        .other          _ZN3cub18CUB_300001_SM_10006detail8for_each13static_kernelINS2_12policy_hub_t12policy_500_tElN6thrust24THRUST_300001_SM_1000_NS8cuda_cub10__tabulate7functorINS7_6detail15normal_iteratorINS7_10device_ptrIfEEEENS7_6system6detail7generic6detail22compute_sequence_valueIfvEElEEEEvT0_T1_,@"STO_CUDA_ENTRY STV_DEFAULT"
_ZN3cub18CUB_300001_SM_10006detail8for_each13static_kernelINS2_12policy_hub_t12policy_500_tElN6thrust24THRUST_300001_SM_1000_NS8cuda_cub10__tabulate7functorINS7_6detail15normal_iteratorINS7_10device_ptrIfEEEENS7_6system6detail7generic6detail22compute_sequence_valueIfvEElEEEEvT0_T1_:
.text._ZN3cub18CUB_300001_SM_10006detail8for_each13static_kernelINS2_12policy_hub_t12policy_500_tElN6thrust24THRUST_300001_SM_1000_NS8cuda_cub10__tabulate7functorINS7_6detail15normal_iteratorINS7_10device_ptrIfEEEENS7_6system6detail7generic6detail22compute_sequence_valueIfvEElEEEEvT0_T1_:
[----:B------:R-:W-:Y:S08]  /*0000*/  LDC R1, c[0x0][0x37c] ;  /* 0x0000df00ff017b82 */ /* 0x000ff00000000800 */
[----:B------:R-:W0:Y:S01]  /*0010*/  S2UR UR4, SR_CTAID.X ;  /* 0x00000000000479c3 */ /* 0x000e220000002500 */
[----:B------:R-:W1:Y:S01]  /*0020*/  LDCU.64 UR6, c[0x0][0x380] ;  /* 0x00007000ff0677ac */ /* 0x000e620008000a00 */
[----:B------:R-:W2:Y:S01]  /*0030*/  LDCU.64 UR8, c[0x0][0x358] ;  /* 0x00006b00ff0877ac */ /* 0x000ea20008000a00 */
[----:B0-----:R-:W-:-:S04]  /*0040*/  UIMAD.WIDE.U32 UR4, UR4, 0x200, URZ ;  /* 0x00000200040478a5 */ /* 0x001fc8000f8e00ff */
[----:B-1----:R-:W-:-:S04]  /*0050*/  UIADD3 UR6, UP0, UPT, -UR4, UR6, URZ ;  /* 0x0000000604067290 */ /* 0x002fc8000ff1e1ff */
[----:B------:R-:W-:Y:S02]  /*0060*/  UIADD3.X UR7, UPT, UPT, ~UR5, UR7, URZ, UP0, !UPT ;  /* 0x0000000705077290 */ /* 0x000fe400087fe5ff */
[----:B------:R-:W-:-:S04]  /*0070*/  UISETP.GE.U32.AND UP0, UPT, UR6, 0x200, UPT ;  /* 0x000002000600788c */ /* 0x000fc8000bf06070 */
[----:B------:R-:W-:-:S09]  /*0080*/  UISETP.GE.AND.EX UP0, UPT, UR7, URZ, UPT, UP0 ;  /* 0x000000ff0700728c */ /* 0x000fd2000bf06300 */
[----:B--2---:R-:W-:Y:S05]  /*0090*/  BRA.U !UP0, `(.L_x_607) ;  /* 0x0000000108407547 */ /* 0x004fea000b800000 */
[----:B------:R-:W0:Y:S01]  /*00a0*/  S2R R4, SR_TID.X ;  /* 0x0000000000047919 */ /* 0x000e220000002100 */
[----:B------:R-:W1:Y:S01]  /*00b0*/  LDC.64 R10, c[0x0][0x390] ;  /* 0x0000e400ff0a7b82 */ /* 0x000e620000000a00 */
[----:B------:R-:W2:Y:S01]  /*00c0*/  LDCU.64 UR10, c[0x0][0x388] ;  /* 0x00007100ff0a77ac */ /* 0x000ea20008000a00 */
[----:B0-----:R-:W-:-:S05]  /*00d0*/  IADD3 R4, P0, PT, R4, UR4, RZ ;  /* 0x0000000404047c10 */ /* 0x001fca000ff1e0ff */
[----:B------:R-:W-:Y:S01]  /*00e0*/  IMAD.X R5, RZ, RZ, UR5, P0 ;  /* 0x00000005ff057e24 */ /* 0x000fe200080e06ff */
[----:B------:R-:W-:-:S03]  /*00f0*/  IADD3 R6, P0, PT, R4, 0x100, RZ ;  /* 0x0000010004067810 */ /* 0x000fc60007f1e0ff */
[----:B------:R-:W1:Y:S02]  /*0100*/  I2F.U64 R9, R4 ;  /* 0x0000000400097312 */ /* 0x000e640000301000 */
[----:B------:R-:W-:Y:S01]  /*0110*/  IMAD.X R7, RZ, RZ, R5, P0 ;  /* 0x000000ffff077224 */ /* 0x000fe200000e0605 */
[----:B--2---:R-:W-:-:S04]  /*0120*/  LEA R2, P0, R4, UR10, 0x2 ;  /* 0x0000000a04027c11 */ /* 0x004fc8000f8010ff */
[----:B------:R-:W-:Y:S01]  /*0130*/  LEA.HI.X R3, R4, UR11, R5, 0x2, P0 ;  /* 0x0000000b04037c11 */ /* 0x000fe200080f1405 */
[----:B------:R-:W0:Y:S01]  /*0140*/  I2F.U64 R7, R6 ;  /* 0x0000000600077312 */ /* 0x000e220000301000 */
[----:B-1----:R-:W-:-:S05]  /*0150*/  FFMA R9, R9, R11, R10 ;  /* 0x0000000b09097223 */ /* 0x002fca000000000a */
[----:B------:R-:W-:Y:S01]  /*0160*/  STG.E desc[UR8][R2.64], R9 ;  /* 0x0000000902007986 */ /* 0x000fe2000c101908 */
[----:B0-----:R-:W-:-:S05]  /*0170*/  FFMA R11, R7, R11, R10 ;  /* 0x0000000b070b7223 */ /* 0x001fca000000000a */
[----:B------:R-:W-:Y:S01]  /*0180*/  STG.E desc[UR8][R2.64+0x400], R11 ;  /* 0x0004000b02007986 */ /* 0x000fe2000c101908 */
[----:B------:R-:W-:Y:S05]  /*0190*/  EXIT ;  /* 0x000000000000794d */ /* 0x000fea0003800000 */
.L_x_607:
[----:B------:R-:W0:Y:S01]  /*01a0*/  S2R R2, SR_TID.X ;  /* 0x0000000000027919 */ /* 0x000e220000002100 */
[----:B------:R-:W-:Y:S01]  /*01b0*/  USHF.R.S32.HI UR7, URZ, 0x1f, UR6 ;  /* 0x0000001fff077899 */ /* 0x000fe20008011406 */
[----:B------:R-:W-:Y:S05]  /*01c0*/  BSSY.RECONVERGENT B0, `(.L_x_608) ;  /* 0x0000012000007945 */ /* 0x000fea0003800200 */
[----:B------:R-:W-:Y:S02]  /*01d0*/  IMAD.U32 R3, RZ, RZ, UR7 ;  /* 0x00000007ff037e24 */ /* 0x000fe4000f8e00ff */
[----:B------:R-:W-:Y:S01]  /*01e0*/  IMAD.U32 R4, RZ, RZ, UR7 ;  /* 0x00000007ff047e24 */ /* 0x000fe2000f8e00ff */
[C---:B0-----:R-:W-:Y:S01]  /*01f0*/  ISETP.LT.U32.AND P0, PT, R2.reuse, UR6, PT ;  /* 0x0000000602007c0c */ /* 0x041fe2000bf01070 */
[----:B------:R-:W-:-:S03]  /*0200*/  VIADD R0, R2, 0x100 ;  /* 0x0000010002007836 */ /* 0x000fc60000000000 */
[----:B------:R-:W-:Y:S02]  /*0210*/  ISETP.GT.AND.EX P0, PT, R3, RZ, PT, P0 ;  /* 0x000000ff0300720c */ /* 0x000fe40003f04300 */
[----:B------:R-:W-:-:S04]  /*0220*/  ISETP.LT.U32.AND P1, PT, R0, UR6, PT ;  /* 0x0000000600007c0c */ /* 0x000fc8000bf21070 */
[----:B------:R-:W-:-:S07]  /*0230*/  ISETP.GT.AND.EX P1, PT, R4, RZ, PT, P1 ;  /* 0x000000ff0400720c */ /* 0x000fce0003f24310 */
[----:B------:R-:W-:Y:S06]  /*0240*/  @!P0 BRA `(.L_x_609) ;  /* 0x0000000000248947 */ /* 0x000fec0003800000 */
[----:B------:R-:W-:Y:S01]  /*0250*/  IADD3 R2, P0, PT, R2, UR4, RZ ;  /* 0x0000000402027c10 */ /* 0x000fe2000ff1e0ff */
[----:B------:R-:W0:Y:S01]  /*0260*/  LDC.64 R8, c[0x0][0x390] ;  /* 0x0000e400ff087b82 */ /* 0x000e220000000a00 */
[----:B------:R-:W1:Y:S03]  /*0270*/  LDCU.64 UR10, c[0x0][0x388] ;  /* 0x00007100ff0a77ac */ /* 0x000e660008000a00 */
[----:B------:R-:W-:-:S04]  /*0280*/  IMAD.X R3, RZ, RZ, UR5, P0 ;  /* 0x00000005ff037e24 */ /* 0x000fc800080e06ff */
[----:B------:R-:W0:Y:S01]  /*0290*/  I2F.U64 R7, R2 ;  /* 0x0000000200077312 */ /* 0x000e220000301000 */
[----:B-1----:R-:W-:-:S04]  /*02a0*/  LEA R4, P0, R2, UR10, 0x2 ;  /* 0x0000000a02047c11 */ /* 0x002fc8000f8010ff */
[----:B------:R-:W-:Y:S01]  /*02b0*/  LEA.HI.X R5, R2, UR11, R3, 0x2, P0 ;  /* 0x0000000b02057c11 */ /* 0x000fe200080f1403 */
[----:B0-----:R-:W-:-:S05]  /*02c0*/  FFMA R7, R7, R9, R8 ;  /* 0x0000000907077223 */ /* 0x001fca0000000008 */
[----:B------:R0:W-:Y:S03]  /*02d0*/  STG.E desc[UR8][R4.64], R7 ;  /* 0x0000000704007986 */ /* 0x0001e6000c101908 */
.L_x_609:
[----:B------:R-:W-:Y:S05]  /*02e0*/  BSYNC.RECONVERGENT B0 ;  /* 0x0000000000007941 */ /* 0x000fea0003800200 */
.L_x_608:
[----:B------:R-:W-:Y:S05]  /*02f0*/  @!P1 EXIT ;  /* 0x000000000000994d */ /* 0x000fea0003800000 */
[----:B------:R-:W-:Y:S01]  /*0300*/  IADD3 R2, P0, PT, R0, UR4, RZ ;  /* 0x0000000400027c10 */ /* 0x000fe2000ff1e0ff */
[----:B------:R-:W1:Y:S01]  /*0310*/  LDC.64 R8, c[0x0][0x390] ;  /* 0x0000e400ff087b82 */ /* 0x000e620000000a00 */
[----:B------:R-:W2:Y:S03]  /*0320*/  LDCU.64 UR6, c[0x0][0x388] ;  /* 0x00007100ff0677ac */ /* 0x000ea60008000a00 */
[----:B------:R-:W-:-:S04]  /*0330*/  IMAD.X R3, RZ, RZ, UR5, P0 ;  /* 0x00000005ff037e24 */ /* 0x000fc800080e06ff */
[----:B0-----:R-:W1:Y:S01]  /*0340*/  I2F.U64 R7, R2 ;  /* 0x0000000200077312 */ /* 0x001e620000301000 */
[----:B--2---:R-:W-:-:S04]  /*0350*/  LEA R4, P0, R2, UR6, 0x2 ;  /* 0x0000000602047c11 */ /* 0x004fc8000f8010ff */
[----:B------:R-:W-:Y:S01]  /*0360*/  LEA.HI.X R5, R2, UR7, R3, 0x2, P0 ;  /* 0x0000000702057c11 */ /* 0x000fe200080f1403 */
[----:B-1----:R-:W-:-:S05]  /*0370*/  FFMA R7, R7, R9, R8 ;  /* 0x0000000907077223 */ /* 0x002fca0000000008 */
[----:B------:R-:W-:Y:S01]  /*0380*/  STG.E desc[UR8][R4.64], R7 ;  /* 0x0000000704007986 */ /* 0x000fe2000c101908 */
[----:B------:R-:W-:Y:S05]  /*0390*/  EXIT ;  /* 0x000000000000794d */ /* 0x000fea0003800000 */
.L_x_610:
        /* <DEDUP_REMOVED lines=14> */
.L_x_624:


//--------------------- .text._ZN3cub18CUB_300001_SM_10006detail8for_each13static_kernelINS2_12policy_hub_t12policy_500_tEmN6thrust24THRUST_300001_SM_1000_NS8cuda_cub20__uninitialized_fill7functorINS7_10device_ptrIfEEfEEEEvT0_T1_ --------------------------
	.section	.text._ZN3cub18CUB_300001_SM_10006detail8for_each13static_kernelINS2_12policy_hub_t12policy_500_tEmN6thrust24THRUST_300001_SM_1000_NS8cuda_cub20__uninitialized_fill7functorINS7_10device_ptrIfEEfEEEEvT0_T1_,"ax",@progbits
	.align	128
        .global         _ZN3cub18CUB_300001_SM_10006detail8for_each13static_kernelINS2_12policy_hub_t12policy_500_tEmN6thrust24THRUST_300001_SM_1000_NS8cuda_cub20__uninitialized_fill7functorINS7_10device_ptrIfEEfEEEEvT0_T1_
        .type           _ZN3cub18CUB_300001_SM_10006detail8for_each13static_kernelINS2_12policy_hub_t12policy_500_tEmN6thrust24THRUST_300001_SM_1000_NS8cuda_cub20__uninitialized_fill7functorINS7_10device_ptrIfEEfEEEEvT0_T1_,@function
        .size           _ZN3cub18CUB_300001_SM_10006detail8for_each13static_kernelINS2_12policy_hub_t12policy_500_tEmN6thrust24THRUST_300001_SM_1000_NS8cuda_cub20__uninitialized_fill7functorINS7_10device_ptrIfEEfEEEEvT0_T1_,(.L_x_625 - _ZN3cub18CUB_300001_SM_10006detail8for_each13static_kernelINS2_12policy_hub_t12policy_500_tEmN6thrust24THRUST_300001_SM_1000_NS8cuda_cub20__uninitialized_fill7functorINS7_10device_ptrIfEEfEEEEvT0_T1_)
        .other          _ZN3cub18CUB_300001_SM_10006detail8for_each13static_kernelINS2_12policy_hub_t12policy_500_tEmN6thrust24THRUST_300001_SM_1000_NS8cuda_cub20__uninitialized_fill7functorINS7_10device_ptrIfEEfEEEEvT0_T1_,@"STO_CUDA_ENTRY STV_DEFAULT"
_ZN3cub18CUB_300001_SM_10006detail8for_each13static_kernelINS2_12policy_hub_t12policy_500_tEmN6thrust24THRUST_300001_SM_1000_NS8cuda_cub20__uninitialized_fill7functorINS7_10device_ptrIfEEfEEEEvT0_T1_:
.text._ZN3cub18CUB_300001_SM_10006detail8for_each13static_kernelINS2_12policy_hub_t12policy_500_tEmN6thrust24THRUST_300001_SM_1000_NS8cuda_cub20__uninitialized_fill7functorINS7_10device_ptrIfEEfEEEEvT0_T1_:
        /* <DEDUP_REMOVED lines=8> */
[----:B------:R-:W-:-:S09]  /*0080*/  UISETP.GE.U32.AND.EX UP0, UPT, UR7, URZ, UPT, UP0 ;  /* 0x000000ff0700728c */ /* 0x000fd2000bf06100 */
[----:B--2---:R-:W-:Y:S05]  /*0090*/  BRA.U !UP0, `(.L_x_611) ;  /* 0x0000000108287547 */ /* 0x004fea000b800000 */
[----:B------:R-:W0:Y:S01]  /*00a0*/  S2R R0, SR_TID.X ;  /* 0x0000000000007919 */ /* 0x000e220000002100 */
[----:B------:R-:W1:Y:S01]  /*00b0*/  LDCU.64 UR6, c[0x0][0x388] ;  /* 0x00007100ff0677ac */ /* 0x000e620008000a00 */
[----:B------:R-:W2:Y:S01]  /*00c0*/  LDC R5, c[0x0][0x390] ;  /* 0x0000e400ff057b82 */ /* 0x000ea20000000800 */
[----:B0-----:R-:W-:-:S05]  /*00d0*/  IADD3 R0, P0, PT, R0, UR4, RZ ;  /* 0x0000000400007c10 */ /* 0x001fca000ff1e0ff */
[----:B------:R-:W-:Y:S01]  /*00e0*/  IMAD.X R3, RZ, RZ, UR5, P0 ;  /* 0x00000005ff037e24 */ /* 0x000fe200080e06ff */
[----:B-1----:R-:W-:-:S04]  /*00f0*/  LEA R2, P0, R0, UR6, 0x2 ;  /* 0x0000000600027c11 */ /* 0x002fc8000f8010ff */
[----:B------:R-:W-:-:S05]  /*0100*/  LEA.HI.X R3, R0, UR7, R3, 0x2, P0 ;  /* 0x0000000700037c11 */ /* 0x000fca00080f1403 */
[----:B--2---:R-:W-:Y:S04]  /*0110*/  STG.E desc[UR8][R2.64], R5 ;  /* 0x0000000502007986 */ /* 0x004fe8000c101908 */
[----:B------:R-:W-:Y:S01]  /*0120*/  STG.E desc[UR8][R2.64+0x400], R5 ;  /* 0x0004000502007986 */ /* 0x000fe2000c101908 */
[----:B------:R-:W-:Y:S05]  /*0130*/  EXIT ;  /* 0x000000000000794d */ /* 0x000fea0003800000 */
.L_x_611:
[----:B------:R-:W0:Y:S01]  /*0140*/  S2R R0, SR_TID.X ;  /* 0x0000000000007919 */ /* 0x000e220000002100 */
[----:B------:R-:W-:Y:S01]  /*0150*/  IMAD.U32 R2, RZ, RZ, UR7 ;  /* 0x00000007ff027e24 */ /* 0x000fe2000f8e00ff */
[----:B------:R-:W1:Y:S01]  /*0160*/  LDCU.64 UR10, c[0x0][0x388] ;  /* 0x00007100ff0a77ac */ /* 0x000e620008000a00 */
[----:B------:R-:W-:Y:S01]  /*0170*/  IMAD.U32 R4, RZ, RZ, UR7 ;  /* 0x00000007ff047e24 */ /* 0x000fe2000f8e00ff */
[----:B0-----:R-:W-:-:S04]  /*0180*/  ISETP.LT.U32.AND P0, PT, R0, UR6, PT ;  /* 0x0000000600007c0c */ /* 0x001fc8000bf01070 */
[----:B------:R-:W-:Y:S01]  /*0190*/  ISETP.GT.U32.AND.EX P0, PT, R2, RZ, PT, P0 ;  /* 0x000000ff0200720c */ /* 0x000fe20003f04100 */
[C---:B------:R-:W-:Y:S01]  /*01a0*/  VIADD R2, R0.reuse, 0x100 ;  /* 0x0000010000027836 */ /* 0x040fe20000000000 */
[----:B------:R-:W-:-:S04]  /*01b0*/  IADD3 R0, P2, PT, R0, UR4, RZ ;  /* 0x0000000400007c10 */ /* 0x000fc8000ff5e0ff */
[----:B------:R-:W-:Y:S01]  /*01c0*/  ISETP.LT.U32.AND P1, PT, R2, UR6, PT ;  /* 0x0000000602007c0c */ /* 0x000fe2000bf21070 */
[----:B------:R-:W-:Y:S01]  /*01d0*/  IMAD.X R3, RZ, RZ, UR5, P2 ;  /* 0x00000005ff037e24 */ /* 0x000fe200090e06ff */
[----:B-1----:R-:W-:Y:S02]  /*01e0*/  LEA R2, P2, R0, UR10, 0x2 ;  /* 0x0000000a00027c11 */ /* 0x002fe4000f8410ff */
[----:B------:R-:W-:Y:S02]  /*01f0*/  ISETP.GT.U32.AND.EX P1, PT, R4, RZ, PT, P1 ;  /* 0x000000ff0400720c */ /* 0x000fe40003f24110 */
[----:B------:R-:W-:Y:S01]  /*0200*/  LEA.HI.X R3, R0, UR11, R3, 0x2, P2 ;  /* 0x0000000b00037c11 */ /* 0x000fe200090f1403 */
[----:B------:R-:W0:Y:S04]  /*0210*/  @P0 LDC R5, c[0x0][0x390] ;  /* 0x0000e400ff050b82 */ /* 0x000e280000000800 */
[----:B0-----:R0:W-:Y:S06]  /*0220*/  @P0 STG.E desc[UR8][R2.64], R5 ;  /* 0x0000000502000986 */ /* 0x0011ec000c101908 */
[----:B------:R-:W-:Y:S05]  /*0230*/  @!P1 EXIT ;  /* 0x000000000000994d */ /* 0x000fea0003800000 */
[----:B0-----:R-:W0:Y:S02]  /*0240*/  LDC R5, c[0x0][0x390] ;  /* 0x0000e400ff057b82 */ /* 0x001e240000000800 */
[----:B0-----:R-:W-:Y:S01]  /*0250*/  STG.E desc[UR8][R2.64+0x400], R5 ;  /* 0x0004000502007986 */ /* 0x001fe2000c101908 */
[----:B------:R-:W-:Y:S05]  /*0260*/  EXIT ;  /* 0x000000000000794d */ /* 0x000fea0003800000 */
.L_x_612:
        /* <DEDUP_REMOVED lines=9> */
.L_x_625:


//--------------------- .text._ZN3cub18CUB_300001_SM_10006detail11EmptyKernelIvEEvv --------------------------
	.section	.text._ZN3cub18CUB_300001_SM_10006detail11EmptyKernelIvEEvv,"ax",@progbits
	.align	128
        .global         _ZN3cub18CUB_300001_SM_10006detail11EmptyKernelIvEEvv
        .type           _ZN3cub18CUB_300001_SM_10006detail11EmptyKernelIvEEvv,@function
        .size           _ZN3cub18CUB_300001_SM_10006detail11EmptyKernelIvEEvv,(.L_x_626 - _ZN3cub18CUB_300001_SM_10006detail11EmptyKernelIvEEvv)
        .other          _ZN3cub18CUB_300001_SM_10006detail11EmptyKernelIvEEvv,@"STO_CUDA_ENTRY STV_DEFAULT"
_ZN3cub18CUB_300001_SM_10006detail11EmptyKernelIvEEvv:
.text._ZN3cub18CUB_300001_SM_10006detail11EmptyKernelIvEEvv:
[----:B------:R-:W-:Y:S01]  /*0000*/  LDC R1, c[0x0][0x37c] ;  /* 0x0000df00ff017b82 */ /* 0x000fe20000000800 */
[----:B------:R-:W-:Y:S05]  /*0010*/  EXIT ;  /* 0x000000000000794d */ /* 0x000fea0003800000 */
.L_x_613:
        /* <DEDUP_REMOVED lines=14> */
.L_x_626:


//--------------------- .nv.shared.reserved.0     --------------------------
	.section	.nv.shared.reserved.0,"aw",@nobits
	.weak		__nv_reservedSMEM_offset_0_alias
	.size		__nv_reservedSMEM_offset_0_alias, 0, 64
	.other		__nv_reservedSMEM_offset_0_alias,@"STO_CUDA_RESERVED_SHARED STV_DEFAULT"
__nv_reservedSMEM_offset_0_alias:
	.zero		0
	.zero		64


//--------------------- .nv.global                --------------------------
	.section	.nv.global,"aw",@nobits
.nv.global:
	.type		_ZN30_INTERNAL_b190b67b_4_k_cu_main6thrust24THRUST_300001_SM_1000_NS3seqE,@object
	.size		_ZN30_INTERNAL_b190b67b_4_k_cu_main6thrust24THRUST_300001_SM_1000_NS3seqE,(_ZN30_INTERNAL_b190b67b_4_k_cu_main4cuda3std3__48in_placeE - _ZN30_INTERNAL_b190b67b_4_k_cu_main6thrust24THRUST_300001_SM_1000_NS3seqE)
_ZN30_INTERNAL_b190b67b_4_k_cu_main6thrust24THRUST_300001_SM_1000_NS3seqE:
	.zero		1
	.type		_ZN30_INTERNAL_b190b67b_4_k_cu_main4cuda3std3__48in_placeE,@object
	.size		_ZN30_INTERNAL_b190b67b_4_k_cu_main4cuda3std3__48in_placeE,(_ZN30_INTERNAL_b190b67b_4_k_cu_main4cuda3std6ranges3__45__cpo4sizeE - _ZN30_INTERNAL_b190b67b_4_k_cu_main4cuda3std3__48in_placeE)
_ZN30_INTERNAL_b190b67b_4_k_cu_main4cuda3std3__48in_placeE:
	.zero		1
	.type		_ZN30_INTERNAL_b190b67b_4_k_cu_main4cuda3std6ranges3__45__cpo4sizeE,@object
	.size		_ZN30_INTERNAL_b190b67b_4_k_cu_main4cuda3std6ranges3__45__cpo4sizeE,(_ZN30_INTERNAL_b190b67b_4_k_cu_main6thrust24THRUST_300001_SM_1000_NS12placeholders2_3E - _ZN30_INTERNAL_b190b67b_4_k_cu_main4cuda3std6ranges3__45__cpo4sizeE)
_ZN30_INTERNAL_b190b67b_4_k_cu_main4cuda3std6ranges3__45__cpo4sizeE:
	.zero		1
	.type		_ZN30_INTERNAL_b190b67b_4_k_cu_main6thrust24THRUST_300001_SM_1000_NS12placeholders2_3E,@object
	.size		_ZN30_INTERNAL_b190b67b_4_k_cu_main6thrust24THRUST_300001_SM_1000_NS12placeholders2_3E,(_ZN30_INTERNAL_b190b67b_4_k_cu_main4cuda3std3__45__cpo6cbeginE - _ZN30_INTERNAL_b190b67b_4_k_cu_main6thrust24THRUST_300001_SM_1000_NS12placeholders2_3E)
_ZN30_INTERNAL_b190b67b_4_k_cu_main6thrust24THRUST_300001_SM_1000_NS12placeholders2_3E:
	.zero		1
	.type		_ZN30_INTERNAL_b190b67b_4_k_cu_main4cuda3std3__45__cpo6cbeginE,@object
	.size		_ZN30_INTERNAL_b190b67b_4_k_cu_main4cuda3std3__45__cpo6cbeginE,(_ZN30_INTERNAL_b190b67b_4_k_cu_main4cuda3std6ranges3__45__cpo6cbeginE - _ZN30_INTERNAL_b190b67b_4_k_cu_main4cuda3std3__45__cpo6cbeginE)
_ZN30_INTERNAL_b190b67b_4_k_cu_main4cuda3std3__45__cpo6cbeginE:
	.zero		1
	.type		_ZN30_INTERNAL_b190b67b_4_k_cu_main4cuda3std6ranges3__45__cpo6cbeginE,@object
	.size		_ZN30_INTERNAL_b190b67b_4_k_cu_main4cuda3std6ranges3__45__cpo6cbeginE,(_ZN30_INTERNAL_b190b67b_4_k_cu_main6thrust24THRUST_300001_SM_1000_NS12placeholders2_7E - _ZN30_INTERNAL_b190b67b_4_k_cu_main4cuda3std6ranges3__45__cpo6cbeginE)
_ZN30_INTERNAL_b190b67b_4_k_cu_main4cuda3std6ranges3__45__cpo6cbeginE:
	.zero		1
	.type		_ZN30_INTERNAL_b190b67b_4_k_cu_main6thrust24THRUST_300001_SM_1000_NS12placeholders2_7E,@object
	.size		_ZN30_INTERNAL_b190b67b_4_k_cu_main6thrust24THRUST_300001_SM_1000_NS12placeholders2_7E,(_ZN30_INTERNAL_b190b67b_4_k_cu_main4cuda3std3__45__cpo7crbeginE - _ZN30_INTERNAL_b190b67b_4_k_cu_main6thrust24THRUST_300001_SM_1000_NS12placeholders2_7E)
_ZN30_INTERNAL_b190b67b_4_k_cu_main6thrust24THRUST_300001_SM_1000_NS12placeholders2_7E:
	.zero		1
	.type		_ZN30_INTERNAL_b190b67b_4_k_cu_main4cuda3std3__45__cpo7crbeginE,@object
	.size		_ZN30_INTERNAL_b190b67b_4_k_cu_main4cuda3std3__45__cpo7crbeginE,(_ZN30_INTERNAL_b190b67b_4_k_cu_main4cuda3std6ranges3__45__cpo4nextE - _ZN30_INTERNAL_b190b67b_4_k_cu_main4cuda3std3__45__cpo7crbeginE)
_ZN30_INTERNAL_b190b67b_4_k_cu_main4cuda3std3__45__cpo7crbeginE:
	.zero		1
	.type		_ZN30_INTERNAL_b190b67b_4_k_cu_main4cuda3std6ranges3__45__cpo4nextE,@object
	.size		_ZN30_INTERNAL_b190b67b_4_k_cu_main4cuda3std6ranges3__45__cpo4nextE,(_ZN30_INTERNAL_b190b67b_4_k_cu_main4cuda3std6ranges3__45__cpo4swapE - _ZN30_INTERNAL_b190b67b_4_k_cu_main4cuda3std6ranges3__45__cpo4nextE)
_ZN30_INTERNAL_b190b67b_4_k_cu_main4cuda3std6ranges3__45__cpo4nextE:
	.zero		1
	.type		_ZN30_INTERNAL_b190b67b_4_k_cu_main4cuda3std6ranges3__45__cpo4swapE,@object
	.size		_ZN30_INTERNAL_b190b67b_4_k_cu_main4cuda3std6ranges3__45__cpo4swapE,(_ZN30_INTERNAL_b190b67b_4_k_cu_main6thrust24THRUST_300001_SM_1000_NS8cuda_cub10par_nosyncE - _ZN30_INTERNAL_b190b67b_4_k_cu_main4cuda3std6ranges3__45__cpo4swapE)
_ZN30_INTERNAL_b190b67b_4_k_cu_main4cuda3std6ranges3__45__cpo4swapE:
	.zero		1
	.type		_ZN30_INTERNAL_b190b67b_4_k_cu_main6thrust24THRUST_300001_SM_1000_NS8cuda_cub10par_nosyncE,@object
	.size		_ZN30_INTERNAL_b190b67b_4_k_cu_main6thrust24THRUST_300001_SM_1000_NS8cuda_cub10par_nosyncE,(_ZN30_INTERNAL_b190b67b_4_k_cu_main6thrust24THRUST_300001_SM_1000_NS12placeholders2_9E - _ZN30_INTERNAL_b190b67b_4_k_cu_main6thrust24THRUST_300001_SM_1000_NS8cuda_cub10par_nosyncE)
_ZN30_INTERNAL_b190b67b_4_k_cu_main6thrust24THRUST_300001_SM_1000_NS8cuda_cub10par_nosyncE:
	.zero		1
	.type		_ZN30_INTERNAL_b190b67b_4_k_cu_main6thrust24THRUST_300001_SM_1000_NS12placeholders2_9E,@object
	.size		_ZN30_INTERNAL_b190b67b_4_k_cu_main6thrust24THRUST_300001_SM_1000_NS12placeholders2_9E,(_ZN30_INTERNAL_b190b67b_4_k_cu_main4cuda3std3__432_GLOBAL__N__b190b67b_4_k_cu_main6ignoreE - _ZN30_INTERNAL_b190b67b_4_k_cu_main6thrust24THRUST_300001_SM_1000_NS12placeholders2_9E)
_ZN30_INTERNAL_b190b67b_4_k_cu_main6thrust24THRUST_300001_SM_1000_NS12placeholders2_9E:
	.zero		1
	.type		_ZN30_INTERNAL_b190b67b_4_k_cu_main4cuda3std3__432_GLOBAL__N__b190b67b_4_k_cu_main6ignoreE,@object
	.size		_ZN30_INTERNAL_b190b67b_4_k_cu_main4cuda3std3__432_GLOBAL__N__b190b67b_4_k_cu_main6ignoreE,(_ZN30_INTERNAL_b190b67b_4_k_cu_main4cuda3std6ranges3__45__cpo4dataE - _ZN30_INTERNAL_b190b67b_4_k_cu_main4cuda3std3__432_GLOBAL__N__b190b67b_4_k_cu_main6ignoreE)
_ZN30_INTERNAL_b190b67b_4_k_cu_main4cuda3std3__432_GLOBAL__N__b190b67b_4_k_cu_main6ignoreE:
	.zero		1
	.type		_ZN30_INTERNAL_b190b67b_4_k_cu_main4cuda3std6ranges3__45__cpo4dataE,@object
	.size		_ZN30_INTERNAL_b190b67b_4_k_cu_main4cuda3std6ranges3__45__cpo4dataE,(_ZN30_INTERNAL_b190b67b_4_k_cu_main6thrust24THRUST_300001_SM_1000_NS12placeholders2_1E - _ZN30_INTERNAL_b190b67b_4_k_cu_main4cuda3std6ranges3__45__cpo4dataE)
_ZN30_INTERNAL_b190b67b_4_k_cu_main4cuda3std6ranges3__45__cpo4dataE:
	.zero		1
	.type		_ZN30_INTERNAL_b190b67b_4_k_cu_main6thrust24THRUST_300001_SM_1000_NS12placeholders2_1E,@object
	.size		_ZN30_INTERNAL_b190b67b_4_k_cu_main6thrust24THRUST_300001_SM_1000_NS12placeholders2_1E,(_ZN30_INTERNAL_b190b67b_4_k_cu_main4cuda3std3__45__cpo5beginE - _ZN30_INTERNAL_b190b67b_4_k_cu_main6thrust24THRUST_300001_SM_1000_NS12placeholders2_1E)
_ZN30_INTERNAL_b190b67b_4_k_cu_main6thrust24THRUST_300001_SM_1000_NS12placeholders2_1E:
	.zero		1
	.type		_ZN30_INTERNAL_b190b67b_4_k_cu_main4cuda3std3__45__cpo5beginE,@object
	.size		_ZN30_INTERNAL_b190b67b_4_k_cu_main4cuda3std3__45__cpo5beginE,(_ZN30_INTERNAL_b190b67b_4_k_cu_main4cuda3std6ranges3__45__cpo5beginE - _ZN30_INTERNAL_b190b67b_4_k_cu_main4cuda3std3__45__cpo5beginE)
_ZN30_INTERNAL_b190b67b_4_k_cu_main4cuda3std3__45__cpo5beginE:
	.zero		1
	.type		_ZN30_INTERNAL_b190b67b_4_k_cu_main4cuda3std6ranges3__45__cpo5beginE,@object
	.size		_ZN30_INTERNAL_b190b67b_4_k_cu_main4cuda3std6ranges3__45__cpo5beginE,(_ZN30_INTERNAL_b190b67b_4_k_cu_main6thrust24THRUST_300001_SM_1000_NS12placeholders2_5E - _ZN30_INTERNAL_b190b67b_4_k_cu_main4cuda3std6ranges3__45__cpo5beginE)
_ZN30_INTERNAL_b190b67b_4_k_cu_main4cuda3std6ranges3__45__cpo5beginE:
	.zero		1
	.type		_ZN30_INTERNAL_b190b67b_4_k_cu_main6thrust24THRUST_300001_SM_1000_NS12placeholders2_5E,@object
	.size		_ZN30_INTERNAL_b190b67b_4_k_cu_main6thrust24THRUST_300001_SM_1000_NS12placeholders2_5E,(_ZN30_INTERNAL_b190b67b_4_k_cu_main4cuda3std3__45__cpo6rbeginE - _ZN30_INTERNAL_b190b67b_4_k_cu_main6thrust24THRUST_300001_SM_1000_NS12placeholders2_5E)
_ZN30_INTERNAL_b190b67b_4_k_cu_main6thrust24THRUST_300001_SM_1000_NS12placeholders2_5E:
	.zero		1
	.type		_ZN30_INTERNAL_b190b67b_4_k_cu_main4cuda3std3__45__cpo6rbeginE,@object
	.size		_ZN30_INTERNAL_b190b67b_4_k_cu_main4cuda3std3__45__cpo6rbeginE,(_ZN30_INTERNAL_b190b67b_4_k_cu_main4cuda3std6ranges3__45__cpo7advanceE - _ZN30_INTERNAL_b190b67b_4_k_cu_main4cuda3std3__45__cpo6rbeginE)
_ZN30_INTERNAL_b190b67b_4_k_cu_main4cuda3std3__45__cpo6rbeginE:
	.zero		1
	.type		_ZN30_INTERNAL_b190b67b_4_k_cu_main4cuda3std6ranges3__45__cpo7advanceE,@object
	.size		_ZN30_INTERNAL_b190b67b_4_k_cu_main4cuda3std6ranges3__45__cpo7advanceE,(_ZN30_INTERNAL_b190b67b_4_k_cu_main4cuda3std3__47nulloptE - _ZN30_INTERNAL_b190b67b_4_k_cu_main4cuda3std6ranges3__45__cpo7advanceE)
_ZN30_INTERNAL_b190b67b_4_k_cu_main4cuda3std6ranges3__45__cpo7advanceE:
	.zero		1
	.type		_ZN30_INTERNAL_b190b67b_4_k_cu_main4cuda3std3__47nulloptE,@object
	.size		_ZN30_INTERNAL_b190b67b_4_k_cu_main4cuda3std3__47nulloptE,(_ZN30_INTERNAL_b190b67b_4_k_cu_main4cuda3std6ranges3__45__cpo8distanceE - _ZN30_INTERNAL_b190b67b_4_k_cu_main4cuda3std3__47nulloptE)
_ZN30_INTERNAL_b190b67b_4_k_cu_main4cuda3std3__47nulloptE:
	.zero		1
	.type		_ZN30_INTERNAL_b190b67b_4_k_cu_main4cuda3std6ranges3__45__cpo8distanceE,@object
	.size		_ZN30_INTERNAL_b190b67b_4_k_cu_main4cuda3std6ranges3__45__cpo8distanceE,(_ZN30_INTERNAL_b190b67b_4_k_cu_main6thrust24THRUST_300001_SM_1000_NS12placeholders3_10E - _ZN30_INTERNAL_b190b67b_4_k_cu_main4cuda3std6ranges3__45__cpo8distanceE)
_ZN30_INTERNAL_b190b67b_4_k_cu_main4cuda3std6ranges3__45__cpo8distanceE:
	.zero		1
	.type		_ZN30_INTERNAL_b190b67b_4_k_cu_main6thrust24THRUST_300001_SM_1000_NS12placeholders3_10E,@object
	.size		_ZN30_INTERNAL_b190b67b_4_k_cu_main6thrust24THRUST_300001_SM_1000_NS12placeholders3_10E,(_ZN30_INTERNAL_b190b67b_4_k_cu_main4cuda3std3__419piecewise_constructE - _ZN30_INTERNAL_b190b67b_4_k_cu_main6thrust24THRUST_300001_SM_1000_NS12placeholders3_10E)
_ZN30_INTERNAL_b190b67b_4_k_cu_main6thrust24THRUST_300001_SM_1000_NS12placeholders3_10E:
	.zero		1
	.type		_ZN30_INTERNAL_b190b67b_4_k_cu_main4cuda3std3__419piecewise_constructE,@object
	.size		_ZN30_INTERNAL_b190b67b_4_k_cu_main4cuda3std3__419piecewise_constructE,(_ZN30_INTERNAL_b190b67b_4_k_cu_main4cuda3std6ranges3__45__cpo5cdataE - _ZN30_INTERNAL_b190b67b_4_k_cu_main4cuda3std3__419piecewise_constructE)
_ZN30_INTERNAL_b190b67b_4_k_cu_main4cuda3std3__419piecewise_constructE:
	.zero		1
	.type		_ZN30_INTERNAL_b190b67b_4_k_cu_main4cuda3std6ranges3__45__cpo5cdataE,@object
	.size		_ZN30_INTERNAL_b190b67b_4_k_cu_main4cuda3std6ranges3__45__cpo5cdataE,(_ZN30_INTERNAL_b190b67b_4_k_cu_main6thrust24THRUST_300001_SM_1000_NS12placeholders2_2E - _ZN30_INTERNAL_b190b67b_4_k_cu_main4cuda3std6ranges3__45__cpo5cdataE)
_ZN30_INTERNAL_b190b67b_4_k_cu_main4cuda3std6ranges3__45__cpo5cdataE:
	.zero		1
	.type		_ZN30_INTERNAL_b190b67b_4_k_cu_main6thrust24THRUST_300001_SM_1000_NS12placeholders2_2E,@object
	.size		_ZN30_INTERNAL_b190b67b_4_k_cu_main6thrust24THRUST_300001_SM_1000_NS12placeholders2_2E,(_ZN30_INTERNAL_b190b67b_4_k_cu_main4cuda3std3__45__cpo3endE - _ZN30_INTERNAL_b190b67b_4_k_cu_main6thrust24THRUST_300001_SM_1000_NS12placeholders2_2E)
_ZN30_INTERNAL_b190b67b_4_k_cu_main6thrust24THRUST_300001_SM_1000_NS12placeholders2_2E:
	.zero		1
	.type		_ZN30_INTERNAL_b190b67b_4_k_cu_main4cuda3std3__45__cpo3endE,@object
	.size		_ZN30_INTERNAL_b190b67b_4_k_cu_main4cuda3std3__45__cpo3endE,(_ZN30_INTERNAL_b190b67b_4_k_cu_main4cuda3std6ranges3__45__cpo3endE - _ZN30_INTERNAL_b190b67b_4_k_cu_main4cuda3std3__45__cpo3endE)
_ZN30_INTERNAL_b190b67b_4_k_cu_main4cuda3std3__45__cpo3endE:
	.zero		1
	.type		_ZN30_INTERNAL_b190b67b_4_k_cu_main4cuda3std6ranges3__45__cpo3endE,@object
	.size		_ZN30_INTERNAL_b190b67b_4_k_cu_main4cuda3std6ranges3__45__cpo3endE,(_ZN30_INTERNAL_b190b67b_4_k_cu_main6thrust24THRUST_300001_SM_1000_NS12placeholders2_6E - _ZN30_INTERNAL_b190b67b_4_k_cu_main4cuda3std6ranges3__45__cpo3endE)
_ZN30_INTERNAL_b190b67b_4_k_cu_main4cuda3std6ranges3__45__cpo3endE:
	.zero		1
	.type		_ZN30_INTERNAL_b190b67b_4_k_cu_main6thrust24THRUST_300001_SM_1000_NS12placeholders2_6E,@object
	.size		_ZN30_INTERNAL_b190b67b_4_k_cu_main6thrust24THRUST_300001_SM_1000_NS12placeholders2_6E,(_ZN30_INTERNAL_b190b67b_4_k_cu_main4cuda3std3__45__cpo4rendE - _ZN30_INTERNAL_b190b67b_4_k_cu_main6thrust24THRUST_300001_SM_1000_NS12placeholders2_6E)
_ZN30_INTERNAL_b190b67b_4_k_cu_main6thrust24THRUST_300001_SM_1000_NS12placeholders2_6E:
	.zero		1
	.type		_ZN30_INTERNAL_b190b67b_4_k_cu_main4cuda3std3__45__cpo4rendE,@object
	.size		_ZN30_INTERNAL_b190b67b_4_k_cu_main4cuda3std3__45__cpo4rendE,(_ZN30_INTERNAL_b190b67b_4_k_cu_main4cuda3std6ranges3__45__cpo9iter_swapE - _ZN30_INTERNAL_b190b67b_4_k_cu_main4cuda3std3__45__cpo4rendE)
_ZN30_INTERNAL_b190b67b_4_k_cu_main4cuda3std3__45__cpo4rendE:
	.zero		1
	.type		_ZN30_INTERNAL_b190b67b_4_k_cu_main4cuda3std6ranges3__45__cpo9iter_swapE,@object
	.size		_ZN30_INTERNAL_b190b67b_4_k_cu_main4cuda3std6ranges3__45__cpo9iter_swapE,(_ZN30_INTERNAL_b190b67b_4_k_cu_main4cuda3std3__48unexpectE - _ZN30_INTERNAL_b190b67b_4_k_cu_main4cuda3std6ranges3__45__cpo9iter_swapE)
_ZN30_INTERNAL_b190b67b_4_k_cu_main4cuda3std6ranges3__45__cpo9iter_swapE:
	.zero		1
	.type		_ZN30_INTERNAL_b190b67b_4_k_cu_main4cuda3std3__48unexpectE,@object
	.size		_ZN30_INTERNAL_b190b67b_4_k_cu_main4cuda3std3__48unexpectE,(_ZN30_INTERNAL_b190b67b_4_k_cu_main6thrust24THRUST_300001_SM_1000_NS8cuda_cub3parE - _ZN30_INTERNAL_b190b67b_4_k_cu_main4cuda3std3__48unexpectE)
_ZN30_INTERNAL_b190b67b_4_k_cu_main4cuda3std3__48unexpectE:
	.zero		1
	.type		_ZN30_INTERNAL_b190b67b_4_k_cu_main6thrust24THRUST_300001_SM_1000_NS8cuda_cub3parE,@object
	.size		_ZN30_INTERNAL_b190b67b_4_k_cu_main6thrust24THRUST_300001_SM_1000_NS8cuda_cub3parE,(_ZN30_INTERNAL_b190b67b_4_k_cu_main6thrust24THRUST_300001_SM_1000_NS12placeholders2_4E - _ZN30_INTERNAL_b190b67b_4_k_cu_main6thrust24THRUST_300001_SM_1000_NS8cuda_cub3parE)
_ZN30_INTERNAL_b190b67b_4_k_cu_main6thrust24THRUST_300001_SM_1000_NS8cuda_cub3parE:
	.zero		1
	.type		_ZN30_INTERNAL_b190b67b_4_k_cu_main6thrust24THRUST_300001_SM_1000_NS12placeholders2_4E,@object
	.size		_ZN30_INTERNAL_b190b67b_4_k_cu_main6thrust24THRUST_300001_SM_1000_NS12placeholders2_4E,(_ZN30_INTERNAL_b190b67b_4_k_cu_main4cuda3std3__45__cpo4cendE - _ZN30_INTERNAL_b190b67b_4_k_cu_main6thrust24THRUST_300001_SM_1000_NS12placeholders2_4E)
_ZN30_INTERNAL_b190b67b_4_k_cu_main6thrust24THRUST_300001_SM_1000_NS12placeholders2_4E:
	.zero		1
	.type		_ZN30_INTERNAL_b190b67b_4_k_cu_main4cuda3std3__45__cpo4cendE,@object
	.size		_ZN30_INTERNAL_b190b67b_4_k_cu_main4cuda3std3__45__cpo4cendE,(_ZN30_INTERNAL_b190b67b_4_k_cu_main4cuda3std6ranges3__45__cpo4cendE - _ZN30_INTERNAL_b190b67b_4_k_cu_main4cuda3std3__45__cpo4cendE)
_ZN30_INTERNAL_b190b67b_4_k_cu_main4cuda3std3__45__cpo4cendE:
	.zero		1
	.type		_ZN30_INTERNAL_b190b67b_4_k_cu_main4cuda3std6ranges3__45__cpo4cendE,@object
	.size		_ZN30_INTERNAL_b190b67b_4_k_cu_main4cuda3std6ranges3__45__cpo4cendE,(_ZN30_INTERNAL_b190b67b_4_k_cu_main4cuda3std3__420unreachable_sentinelE - _ZN30_INTERNAL_b190b67b_4_k_cu_main4cuda3std6ranges3__45__cpo4cendE)
_ZN30_INTERNAL_b190b67b_4_k_cu_main4cuda3std6ranges3__45__cpo4cendE:
	.zero		1
	.type		_ZN30_INTERNAL_b190b67b_4_k_cu_main4cuda3std3__420unreachable_sentinelE,@object
	.size		_ZN30_INTERNAL_b190b67b_4_k_cu_main4cuda3std3__420unreachable_sentinelE,(_ZN30_INTERNAL_b190b67b_4_k_cu_main4cuda3std6ranges3__45__cpo5ssizeE - _ZN30_INTERNAL_b190b67b_4_k_cu_main4cuda3std3__420unreachable_sentinelE)
_ZN30_INTERNAL_b190b67b_4_k_cu_main4cuda3std3__420unreachable_sentinelE:
	.zero		1
	.type		_ZN30_INTERNAL_b190b67b_4_k_cu_main4cuda3std6ranges3__45__cpo5ssizeE,@object
	.size		_ZN30_INTERNAL_b190b67b_4_k_cu_main4cuda3std6ranges3__45__cpo5ssizeE,(_ZN30_INTERNAL_b190b67b_4_k_cu_main6thrust24THRUST_300001_SM_1000_NS12placeholders2_8E - _ZN30_INTERNAL_b190b67b_4_k_cu_main4cuda3std6ranges3__45__cpo5ssizeE)
_ZN30_INTERNAL_b190b67b_4_k_cu_main4cuda3std6ranges3__45__cpo5ssizeE:
	.zero		1
	.type		_ZN30_INTERNAL_b190b67b_4_k_cu_main6thrust24THRUST_300001_SM_1000_NS12placeholders2_8E,@object
	.size		_ZN30_INTERNAL_b190b67b_4_k_cu_main6thrust24THRUST_300001_SM_1000_NS12placeholders2_8E,(_ZN30_INTERNAL_b190b67b_4_k_cu_main4cuda3std3__45__cpo5crendE - _ZN30_INTERNAL_b190b67b_4_k_cu_main6thrust24THRUST_300001_SM_1000_NS12placeholders2_8E)
_ZN30_INTERNAL_b190b67b_4_k_cu_main6thrust24THRUST_300001_SM_1000_NS12placeholders2_8E:
	.zero		1
	.type		_ZN30_INTERNAL_b190b67b_4_k_cu_main4cuda3std3__45__cpo5crendE,@object
	.size		_ZN30_INTERNAL_b190b67b_4_k_cu_main4cuda3std3__45__cpo5crendE,(_ZN30_INTERNAL_b190b67b_4_k_cu_main4cuda3std6ranges3__45__cpo4prevE - _ZN30_INTERNAL_b190b67b_4_k_cu_main4cuda3std3__45__cpo5crendE)
_ZN30_INTERNAL_b190b67b_4_k_cu_main4cuda3std3__45__cpo5crendE:
	.zero		1
	.type		_ZN30_INTERNAL_b190b67b_4_k_cu_main4cuda3std6ranges3__45__cpo4prevE,@object
	.size		_ZN30_INTERNAL_b190b67b_4_k_cu_main4cuda3std6ranges3__45__cpo4prevE,(_ZN30_INTERNAL_b190b67b_4_k_cu_main4cuda3std6ranges3__45__cpo9iter_moveE - _ZN30_INTERNAL_b190b67b_4_k_cu_main4cuda3std6ranges3__45__cpo4prevE)
_ZN30_INTERNAL_b190b67b_4_k_cu_main4cuda3std6ranges3__45__cpo4prevE:
	.zero		1
	.type		_ZN30_INTERNAL_b190b67b_4_k_cu_main4cuda3std6ranges3__45__cpo9iter_moveE,@object
	.size		_ZN30_INTERNAL_b190b67b_4_k_cu_main4cuda3std6ranges3__45__cpo9iter_moveE,(_ZN30_INTERNAL_b190b67b_4_k_cu_main6thrust24THRUST_300001_SM_1000_NS6system6detail10sequential3seqE - _ZN30_INTERNAL_b190b67b_4_k_cu_main4cuda3std6ranges3__45__cpo9iter_moveE)
_ZN30_INTERNAL_b190b67b_4_k_cu_main4cuda3std6ranges3__45__cpo9iter_moveE:
	.zero		1
	.type		_ZN30_INTERNAL_b190b67b_4_k_cu_main6thrust24THRUST_300001_SM_1000_NS6system6detail10sequential3seqE,@object
	.size		_ZN30_INTERNAL_b190b67b_4_k_cu_main6thrust24THRUST_300001_SM_1000_NS6system6detail10sequential3seqE,(.L_31 - _ZN30_INTERNAL_b190b67b_4_k_cu_main6thrust24THRUST_300001_SM_1000_NS6system6detail10sequential3seqE)
_ZN30_INTERNAL_b190b67b_4_k_cu_main6thrust24THRUST_300001_SM_1000_NS6system6detail10sequential3seqE:
	.zero		1
.L_31:


//--------------------- .nv.constant0._ZN3cub18CUB_300001_SM_10006detail9transform16transform_kernelINS2_10policy_hubILb1EN4cuda3std3__45tupleIJN6thrust24THRUST_300001_SM_1000_NS6detail15normal_iteratorINSA_10device_ptrIfEEEEEEEE10policy1000El6SqrtOfSF_JPfEEEvT0_iT1_T2_DpNS2_10kernel_argIT3_EE --------------------------
	.section	.nv.constant0._ZN3cub18CUB_300001_SM_10006detail9transform16transform_kernelINS2_10policy_hubILb1EN4cuda3std3__45tupleIJN6thrust24THRUST_300001_SM_1000_NS6detail15normal_iteratorINSA_10device_ptrIfEEEEEEEE10policy1000El6SqrtOfSF_JPfEEEvT0_iT1_T2_DpNS2_10kernel_argIT3_EE,"a",@progbits
	.sectionflags	@""
	.align	4
.nv.constant0._ZN3cub18CUB_300001_SM_10006detail9transform16transform_kernelINS2_10policy_hubILb1EN4cuda3std3__45tupleIJN6thrust24THRUST_300001_SM_1000_NS6detail15normal_iteratorINSA_10device_ptrIfEEEEEEEE10policy1000El6SqrtOfSF_JPfEEEvT0_iT1_T2_DpNS2_10kernel_argIT3_EE:
	.zero		936


//--------------------- .nv.constant0._ZN3cub18CUB_300001_SM_10006detail9transform16transform_kernelINS2_10policy_hubILb1EN4cuda3std3__45tupleIJN6thrust24THRUST_300001_SM_1000_NS6detail15normal_iteratorINSA_10device_ptrIfEEEEEEEE10policy1000Ei6SqrtOfSF_JPfEEEvT0_iT1_T2_DpNS2_10kernel_argIT3_EE --------------------------
	.section	.nv.constant0._ZN3cub18CUB_300001_SM_10006detail9transform16transform_kernelINS2_10policy_hubILb1EN4cuda3std3__45tupleIJN6thrust24THRUST_300001_SM_1000_NS6detail15normal_iteratorINSA_10device_ptrIfEEEEEEEE10policy1000Ei6SqrtOfSF_JPfEEEvT0_iT1_T2_DpNS2_10kernel_argIT3_EE,"a",@progbits
	.sectionflags	@""
	.align	4
.nv.constant0._ZN3cub18CUB_300001_SM_10006detail9transform16transform_kernelINS2_10policy_hubILb1EN4cuda3std3__45tupleIJN6thrust24THRUST_300001_SM_1000_NS6detail15normal_iteratorINSA_10device_ptrIfEEEEEEEE10policy1000Ei6SqrtOfSF_JPfEEEvT0_iT1_T2_DpNS2_10kernel_argIT3_EE:
	.zero		936


//--------------------- .nv.constant0._ZN3cub18CUB_300001_SM_10006detail9transform16transform_kernelINS2_10policy_hubILb1EN4cuda3std3__45tupleIJN6thrust24THRUST_300001_SM_1000_NS6detail15normal_iteratorINSA_10device_ptrIfEEEEEEEE10policy1000ElNSB_10functional5actorINSJ_9compositeIJNSJ_16operator_adaptorINS7_10multipliesIvEEEENSK_INSL_IJNSM_INS7_5minusIvEEEENSK_INSJ_8argumentILj0EEEEENSK_INSJ_5valueIfEEEEEEEEES10_EEEEESF_JPfEEEvT0_iT1_T2_DpNS2_10kernel_argIT3_EE --------------------------
	.section	.nv.constant0._ZN3cub18CUB_300001_SM_10006detail9transform16transform_kernelINS2_10policy_hubILb1EN4cuda3std3__45tupleIJN6thrust24THRUST_300001_SM_1000_NS6detail15normal_iteratorINSA_10device_ptrIfEEEEEEEE10policy1000ElNSB_10functional5actorINSJ_9compositeIJNSJ_16operator_adaptorINS7_10multipliesIvEEEENSK_INSL_IJNSM_INS7_5minusIvEEEENSK_INSJ_8argumentILj0EEEEENSK_INSJ_5valueIfEEEEEEEEES10_EEEEESF_JPfEEEvT0_iT1_T2_DpNS2_10kernel_argIT3_EE,"a",@progbits
	.sectionflags	@""
	.align	4
.nv.constant0._ZN3cub18CUB_300001_SM_10006detail9transform16transform_kernelINS2_10policy_hubILb1EN4cuda3std3__45tupleIJN6thrust24THRUST_300001_SM_1000_NS6detail15normal_iteratorINSA_10device_ptrIfEEEEEEEE10policy1000ElNSB_10functional5actorINSJ_9compositeIJNSJ_16operator_adaptorINS7_10multipliesIvEEEENSK_INSL_IJNSM_INS7_5minusIvEEEENSK_INSJ_8argumentILj0EEEEENSK_INSJ_5valueIfEEEEEEEEES10_EEEEESF_JPfEEEvT0_iT1_T2_DpNS2_10kernel_argIT3_EE:
	.zero		952


//--------------------- .nv.constant0._ZN3cub18CUB_300001_SM_10006detail9transform16transform_kernelINS2_10policy_hubILb1EN4cuda3std3__45tupleIJN6thrust24THRUST_300001_SM_1000_NS6detail15normal_iteratorINSA_10device_ptrIfEEEEEEEE10policy1000EiNSB_10functional5actorINSJ_9compositeIJNSJ_16operator_adaptorINS7_10multipliesIvEEEENSK_INSL_IJNSM_INS7_5minusIvEEEENSK_INSJ_8argumentILj0EEEEENSK_INSJ_5valueIfEEEEEEEEES10_EEEEESF_JPfEEEvT0_iT1_T2_DpNS2_10kernel_argIT3_EE --------------------------
	.section	.nv.constant0._ZN3cub18CUB_300001_SM_10006detail9transform16transform_kernelINS2_10policy_hubILb1EN4cuda3std3__45tupleIJN6thrust24THRUST_300001_SM_1000_NS6detail15normal_iteratorINSA_10device_ptrIfEEEEEEEE10policy1000EiNSB_10functional5actorINSJ_9compositeIJNSJ_16operator_adaptorINS7_10multipliesIvEEEENSK_INSL_IJNSM_INS7_5minusIvEEEENSK_INSJ_8argumentILj0EEEEENSK_INSJ_5valueIfEEEEEEEEES10_EEEEESF_JPfEEEvT0_iT1_T2_DpNS2_10kernel_argIT3_EE,"a",@progbits
	.sectionflags	@""
	.align	4
.nv.constant0._ZN3cub18CUB_300001_SM_10006detail9transform16transform_kernelINS2_10policy_hubILb1EN4cuda3std3__45tupleIJN6thrust24THRUST_300001_SM_1000_NS6detail15normal_iteratorINSA_10device_ptrIfEEEEEEEE10policy1000EiNSB_10functional5actorINSJ_9compositeIJNSJ_16operator_adaptorINS7_10multipliesIvEEEENSK_INSL_IJNSM_INS7_5minusIvEEEENSK_INSJ_8argumentILj0EEEEENSK_INSJ_5valueIfEEEEEEEEES10_EEEEESF_JPfEEEvT0_iT1_T2_DpNS2_10kernel_argIT3_EE:
	.zero		952


//--------------------- .nv.constant0._ZN3cub18CUB_300001_SM_10006detail9transform16transform_kernelINS2_10policy_hubILb1EN4cuda3std3__45tupleIJN6thrust24THRUST_300001_SM_1000_NS6detail15normal_iteratorINSA_10device_ptrIfEEEEEEEE10policy1000ElNSB_10functional5actorINSJ_9compositeIJNSJ_16operator_adaptorINS7_7dividesIvEEEENSK_INSJ_8argumentILj0EEEEENSK_INSJ_5valueIiEEEEEEEEESF_JPfEEEvT0_iT1_T2_DpNS2_10kernel_argIT3_EE --------------------------
	.section	.nv.constant0._ZN3cub18CUB_300001_SM_10006detail9transform16transform_kernelINS2_10policy_hubILb1EN4cuda3std3__45tupleIJN6thrust24THRUST_300001_SM_1000_NS6detail15normal_iteratorINSA_10device_ptrIfEEEEEEEE10policy1000ElNSB_10functional5actorINSJ_9compositeIJNSJ_16operator_adaptorINS7_7dividesIvEEEENSK_INSJ_8argumentILj0EEEEENSK_INSJ_5valueIiEEEEEEEEESF_JPfEEEvT0_iT1_T2_DpNS2_10kernel_argIT3_EE,"a",@progbits
	.sectionflags	@""
	.align	4
.nv.constant0._ZN3cub18CUB_300001_SM_10006detail9transform16transform_kernelINS2_10policy_hubILb1EN4cuda3std3__45tupleIJN6thrust24THRUST_300001_SM_1000_NS6detail15normal_iteratorINSA_10device_ptrIfEEEEEEEE10policy1000ElNSB_10functional5actorINSJ_9compositeIJNSJ_16operator_adaptorINS7_7dividesIvEEEENSK_INSJ_8argumentILj0EEEEENSK_INSJ_5valueIiEEEEEEEEESF_JPfEEEvT0_iT1_T2_DpNS2_10kernel_argIT3_EE:
	.zero		944


//--------------------- .nv.constant0._ZN3cub18CUB_300001_SM_10006detail9transform16transform_kernelINS2_10policy_hubILb1EN4cuda3std3__45tupleIJN6thrust24THRUST_300001_SM_1000_NS6detail15normal_iteratorINSA_10device_ptrIfEEEEEEEE10policy1000EiNSB_10functional5actorINSJ_9compositeIJNSJ_16operator_adaptorINS7_7dividesIvEEEENSK_INSJ_8argumentILj0EEEEENSK_INSJ_5valueIiEEEEEEEEESF_JPfEEEvT0_iT1_T2_DpNS2_10kernel_argIT3_EE --------------------------
	.section	.nv.constant0._ZN3cub18CUB_300001_SM_10006detail9transform16transform_kernelINS2_10policy_hubILb1EN4cuda3std3__45tupleIJN6thrust24THRUST_300001_SM_1000_NS6detail15normal_iteratorINSA_10device_ptrIfEEEEEEEE10policy1000EiNSB_10functional5actorINSJ_9compositeIJNSJ_16operator_adaptorINS7_7dividesIvEEEENSK_INSJ_8argumentILj0EEEEENSK_INSJ_5valueIiEEEEEEEEESF_JPfEEEvT0_iT1_T2_DpNS2_10kernel_argIT3_EE,"a",@progbits
	.sectionflags	@""
	.align	4
.nv.constant0._ZN3cub18CUB_300001_SM_10006detail9transform16transform_kernelINS2_10policy_hubILb1EN4cuda3std3__45tupleIJN6thrust24THRUST_300001_SM_1000_NS6detail15normal_iteratorINSA_10device_ptrIfEEEEEEEE10policy1000EiNSB_10functional5actorINSJ_9compositeIJNSJ_16operator_adaptorINS7_7dividesIvEEEENSK_INSJ_8argumentILj0EEEEENSK_INSJ_5valueIiEEEEEEEEESF_JPfEEEvT0_iT1_T2_DpNS2_10kernel_argIT3_EE:
	.zero		936


//--------------------- .nv.constant0._ZN3cub18CUB_300001_SM_10006detail8for_each13static_kernelINS2_12policy_hub_t12policy_500_tElN6thrust24THRUST_300001_SM_1000_NS8cuda_cub10__tabulate7functorINS7_6detail15normal_iteratorINS7_10device_ptrIfEEEENS7_6system6detail7generic6detail22compute_sequence_valueIfvEElEEEEvT0_T1_ --------------------------
	.section	.nv.constant0._ZN3cub18CUB_300001_SM_10006detail8for_each13static_kernelINS2_12policy_hub_t12policy_500_tElN6thrust24THRUST_300001_SM_1000_NS8cuda_cub10__tabulate7functorINS7_6detail15normal_iteratorINS7_10device_ptrIfEEEENS7_6system6detail7generic6detail22compute_sequence_valueIfvEElEEEEvT0_T1_,"a",@progbits
	.sectionflags	@""
	.align	4
.nv.constant0._ZN3cub18CUB_300001_SM_10006detail8for_each13static_kernelINS2_12policy_hub_t12policy_500_tElN6thrust24THRUST_300001_SM_1000_NS8cuda_cub10__tabulate7functorINS7_6detail15normal_iteratorINS7_10device_ptrIfEEEENS7_6system6detail7generic6detail22compute_sequence_valueIfvEElEEEEvT0_T1_:
	.zero		920


//--------------------- .nv.constant0._ZN3cub18CUB_300001_SM_10006detail8for_each13static_kernelINS2_12policy_hub_t12policy_500_tEmN6thrust24THRUST_300001_SM_1000_NS8cuda_cub20__uninitialized_fill7functorINS7_10device_ptrIfEEfEEEEvT0_T1_ --------------------------
	.section	.nv.constant0._ZN3cub18CUB_300001_SM_10006detail8for_each13static_kernelINS2_12policy_hub_t12policy_500_tEmN6thrust24THRUST_300001_SM_1000_NS8cuda_cub20__uninitialized_fill7functorINS7_10device_ptrIfEEfEEEEvT0_T1_,"a",@progbits
	.sectionflags	@""
	.align	4
.nv.constant0._ZN3cub18CUB_300001_SM_10006detail8for_each13static_kernelINS2_12policy_hub_t12policy_500_tEmN6thrust24THRUST_300001_SM_1000_NS8cuda_cub20__uninitialized_fill7functorINS7_10device_ptrIfEEfEEEEvT0_T1_:
	.zero		920


//--------------------- .nv.constant0._ZN3cub18CUB_300001_SM_10006detail11EmptyKernelIvEEvv --------------------------
	.section	.nv.constant0._ZN3cub18CUB_300001_SM_10006detail11EmptyKernelIvEEvv,"a",@progbits
	.sectionflags	@""
	.align	4
.nv.constant0._ZN3cub18CUB_300001_SM_10006detail11EmptyKernelIvEEvv:
	.zero		896


//--------------------- SYMBOLS --------------------------

	.type		.nv.reservedSmem.offset0,@object
	.size		.nv.reservedSmem.offset0,0x4
